def matmul_kernel(
    a_ptr,
    b_ptr,
    c_ptr,
    M,
    N,
    K,
    stride_am,
    stride_ak,
    stride_bk,
    stride_bn,
    stride_cm,
    stride_cn,
    BLOCK_M: tl.constexpr,
    BLOCK_N: tl.constexpr,
    BLOCK_K: tl.constexpr,
    GROUP_M: tl.constexpr,
):
    pid = tl.program_id(axis=0)
    num_pid_m = tl.cdiv(M, BLOCK_M)
    num_pid_n = tl.cdiv(N, BLOCK_N)
    num_pid_in_group = GROUP_M * num_pid_n
    group_id = pid // num_pid_in_group
    first_pid_m = group_id * GROUP_M
    group_size_m = min(num_pid_m - first_pid_m, GROUP_M)
    pid_m = first_pid_m + ((pid % num_pid_in_group) % group_size_m)
    pid_n = (pid % num_pid_in_group) // group_size_m

    offs_am = (pid_m * BLOCK_M + tl.arange(0, BLOCK_M)) % M
    offs_bn = (pid_n * BLOCK_N + tl.arange(0, BLOCK_N)) % N
    offs_k = tl.arange(0, BLOCK_K)
    a_ptrs = a_ptr + offs_am[:, None] * stride_am + offs_k[None, :] * stride_ak
    b_ptrs = b_ptr + offs_k[:, None] * stride_bk + offs_bn[None, :] * stride_bn

    acc = tl.zeros((BLOCK_M, BLOCK_N), dtype=tl.float32)
    for kk in range(0, tl.cdiv(K, BLOCK_K)):
        a = tl.load(a_ptrs, mask=offs_k[None, :] < K - kk * BLOCK_K, other=0.0)
        b = tl.load(b_ptrs, mask=offs_k[:, None] < K - kk * BLOCK_K, other=0.0)
        acc = tl.dot(a, b, acc)
        a_ptrs += BLOCK_K * stride_ak
        b_ptrs += BLOCK_K * stride_bk

    c = acc.to(c_ptr.dtype.element_ty)
    offs_cm = pid_m * BLOCK_M + tl.arange(0, BLOCK_M)
    offs_cn = pid_n * BLOCK_N + tl.arange(0, BLOCK_N)
    c_ptrs = c_ptr + offs_cm[:, None] * stride_cm + offs_cn[None, :] * stride_cn
    mask = (offs_cm[:, None] < M) & (offs_cn[None, :] < N)
    tl.store(c_ptrs, c, mask=mask)

# config = {"BLOCK_K": 32, "BLOCK_M": 64, "BLOCK_N": 512, "GROUP_M": 8, "arch": "sm_80", "dtype": "fp16", "num_ctas": 1, "num_stages": 2, "num_warps": 8}
# arch = sm_80


// ===== COMPILED SASS (sm_80) =====

	.target	sm_80

	.elftype	@"ET_EXEC"


//--------------------- .note.nv.tkinfo           --------------------------
	.section	.note.nv.tkinfo,"",@"SHT_NOTE"
	.sectionflags	@"SHF_NOTE_NV_TKINFO"
	.tkinfo
        /*0018*/ 	.word	0x00000002
        /*0030*/ 	.string	""
        /*0030*/ 	.string	"ptxas"
        /*0030*/ 	.string	"Cuda compilation tools, release 13.0, V13.0.88"
        /*0030*/ 	.string	"Build cuda_13.0.r13.0/compiler.36424714_0"
        /*0030*/ 	.string	"-v  -suppress-debug-info  -lineinfo  -arch sm_80 "



//--------------------- .note.nv.cuinfo           --------------------------
	.section	.note.nv.cuinfo,"",@"SHT_NOTE"
	.sectionflags	@"SHF_NOTE_NV_CUINFO"
        /*0018*/ 	.short	0x0002
        /*001a*/ 	.short	0x0050
        /*001c*/ 	.short	0x0082
	.zero		2


//--------------------- .nv.info                  --------------------------
	.section	.nv.info,"",@"SHT_CUDA_INFO"
	.align	4


	//----- nvinfo : EIATTR_REGCOUNT
	.align		4
        /*0000*/ 	.byte	0x04, 0x2f
        /*0002*/ 	.short	(.L_1 - .L_0)
	.align		4
.L_0:
        /*0004*/ 	.word	index@(matmul_kernel)
        /*0008*/ 	.word	0x00000020


	//----- nvinfo : EIATTR_FRAME_SIZE
	.align		4
.L_1:
        /*000c*/ 	.byte	0x04, 0x11
        /*000e*/ 	.short	(.L_3 - .L_2)
	.align		4
.L_2:
        /*0010*/ 	.word	index@(matmul_kernel)
        /*0014*/ 	.word	0x00000a18


	//----- nvinfo : EIATTR_MIN_STACK_SIZE
	.align		4
.L_3:
        /*0018*/ 	.byte	0x04, 0x12
        /*001a*/ 	.short	(.L_5 - .L_4)
	.align		4
.L_4:
        /*001c*/ 	.word	index@(matmul_kernel)
        /*0020*/ 	.word	0x00000a18
.L_5:


//--------------------- .nv.info.matmul_kernel    --------------------------
	.section	.nv.info.matmul_kernel,"",@"SHT_CUDA_INFO"
	.sectionflags	@""
	.align	4


	//----- nvinfo : EIATTR_CUDA_API_VERSION
	.align		4
        /*0000*/ 	.byte	0x04, 0x37
        /*0002*/ 	.short	(.L_7 - .L_6)
.L_6:
        /*0004*/ 	.word	0x00000082


	//----- nvinfo : EIATTR_SW2861232_WAR
	.align		4
.L_7:
        /*0008*/ 	.byte	0x01, 0x35
	.zero		2


	//----- nvinfo : EIATTR_PARAM_CBANK
	.align		4
        /*000c*/ 	.byte	0x04, 0x0a
        /*000e*/ 	.short	(.L_9 - .L_8)
	.align		4
.L_8:
        /*0010*/ 	.word	index@(.nv.constant0.matmul_kernel)
        /*0014*/ 	.short	0x0160
        /*0016*/ 	.short	0x0050


	//----- nvinfo : EIATTR_CBANK_PARAM_SIZE
	.align		4
.L_9:
        /*0018*/ 	.byte	0x03, 0x19
        /*001a*/ 	.short	0x0050


	//----- nvinfo : EIATTR_KPARAM_INFO
	.align		4
        /*001c*/ 	.byte	0x04, 0x17
        /*001e*/ 	.short	(.L_11 - .L_10)
.L_10:
        /*0020*/ 	.word	0x00000000
        /*0024*/ 	.short	0x000d
        /*0026*/ 	.short	0x0048
        /*0028*/ 	.byte	0x00, 0xf4, 0x21, 0x00


	//----- nvinfo : EIATTR_KPARAM_INFO
	.align		4
.L_11:
        /*002c*/ 	.byte	0x04, 0x17
        /*002e*/ 	.short	(.L_13 - .L_12)
.L_12:
        /*0030*/ 	.word	0x00000000
        /*0034*/ 	.short	0x000c
        /*0036*/ 	.short	0x0040
        /*0038*/ 	.byte	0x00, 0xf4, 0x21, 0x00


	//----- nvinfo : EIATTR_KPARAM_INFO
	.align		4
.L_13:
        /*003c*/ 	.byte	0x04, 0x17
        /*003e*/ 	.short	(.L_15 - .L_14)
.L_14:
        /*0040*/ 	.word	0x00000000
        /*0044*/ 	.short	0x000b
        /*0046*/ 	.short	0x0038
        /*0048*/ 	.byte	0x00, 0xf0, 0x11, 0x00


	//----- nvinfo : EIATTR_KPARAM_INFO
	.align		4
.L_15:
        /*004c*/ 	.byte	0x04, 0x17
        /*004e*/ 	.short	(.L_17 - .L_16)
.L_16:
        /*0050*/ 	.word	0x00000000
        /*0054*/ 	.short	0x000a
        /*0056*/ 	.short	0x0034
        /*0058*/ 	.byte	0x00, 0xf0, 0x11, 0x00


	//----- nvinfo : EIATTR_KPARAM_INFO
	.align		4
.L_17:
        /*005c*/ 	.byte	0x04, 0x17
        /*005e*/ 	.short	(.L_19 - .L_18)
.L_18:
        /*0060*/ 	.word	0x00000000
        /*0064*/ 	.short	0x0009
        /*0066*/ 	.short	0x0030
        /*0068*/ 	.byte	0x00, 0xf0, 0x11, 0x00


	//----- nvinfo : EIATTR_KPARAM_INFO
	.align		4
.L_19:
        /*006c*/ 	.byte	0x04, 0x17
        /*006e*/ 	.short	(.L_21 - .L_20)
.L_20:
        /*0070*/ 	.word	0x00000000
        /*0074*/ 	.short	0x0008
        /*0076*/ 	.short	0x002c
        /*0078*/ 	.byte	0x00, 0xf0, 0x11, 0x00


	//----- nvinfo : EIATTR_KPARAM_INFO
	.align		4
.L_21:
        /*007c*/ 	.byte	0x04, 0x17
        /*007e*/ 	.short	(.L_23 - .L_22)
.L_22:
        /*0080*/ 	.word	0x00000000
        /*0084*/ 	.short	0x0007
        /*0086*/ 	.short	0x0028
        /*0088*/ 	.byte	0x00, 0xf0, 0x11, 0x00


	//----- nvinfo : EIATTR_KPARAM_INFO
	.align		4
.L_23:
        /*008c*/ 	.byte	0x04, 0x17
        /*008e*/ 	.short	(.L_25 - .L_24)
.L_24:
        /*0090*/ 	.word	0x00000000
        /*0094*/ 	.short	0x0006
        /*0096*/ 	.short	0x0024
        /*0098*/ 	.byte	0x00, 0xf0, 0x11, 0x00


	//----- nvinfo : EIATTR_KPARAM_INFO
	.align		4
.L_25:
        /*009c*/ 	.byte	0x04, 0x17
        /*009e*/ 	.short	(.L_27 - .L_26)
.L_26:
        /*00a0*/ 	.word	0x00000000
        /*00a4*/ 	.short	0x0005
        /*00a6*/ 	.short	0x0020
        /*00a8*/ 	.byte	0x00, 0xf0, 0x11, 0x00


	//----- nvinfo : EIATTR_KPARAM_INFO
	.align		4
.L_27:
        /*00ac*/ 	.byte	0x04, 0x17
        /*00ae*/ 	.short	(.L_29 - .L_28)
.L_28:
        /*00b0*/ 	.word	0x00000000
        /*00b4*/ 	.short	0x0004
        /*00b6*/ 	.short	0x001c
        /*00b8*/ 	.byte	0x00, 0xf0, 0x11, 0x00


	//----- nvinfo : EIATTR_KPARAM_INFO
	.align		4
.L_29:
        /*00bc*/ 	.byte	0x04, 0x17
        /*00be*/ 	.short	(.L_31 - .L_30)
.L_30:
        /*00c0*/ 	.word	0x00000000
        /*00c4*/ 	.short	0x0003
        /*00c6*/ 	.short	0x0018
        /*00c8*/ 	.byte	0x00, 0xf0, 0x11, 0x00


	//----- nvinfo : EIATTR_KPARAM_INFO
	.align		4
.L_31:
        /*00cc*/ 	.byte	0x04, 0x17
        /*00ce*/ 	.short	(.L_33 - .L_32)
.L_32:
        /*00d0*/ 	.word	0x00000000
        /*00d4*/ 	.short	0x0002
        /*00d6*/ 	.short	0x0010
        /*00d8*/ 	.byte	0x00, 0xf4, 0x21, 0x00


	//----- nvinfo : EIATTR_KPARAM_INFO
	.align		4
.L_33:
        /*00dc*/ 	.byte	0x04, 0x17
        /*00de*/ 	.short	(.L_35 - .L_34)
.L_34:
        /*00e0*/ 	.word	0x00000000
        /*00e4*/ 	.short	0x0001
        /*00e6*/ 	.short	0x0008
        /*00e8*/ 	.byte	0x00, 0xf4, 0x21, 0x00


	//----- nvinfo : EIATTR_KPARAM_INFO
	.align		4
.L_35:
        /*00ec*/ 	.byte	0x04, 0x17
        /*00ee*/ 	.short	(.L_37 - .L_36)
.L_36:
        /*00f0*/ 	.word	0x00000000
        /*00f4*/ 	.short	0x0000
        /*00f6*/ 	.short	0x0000
        /*00f8*/ 	.byte	0x00, 0xf4, 0x21, 0x00


	//----- nvinfo : EIATTR_MAXREG_COUNT
	.align		4
.L_37:
        /*00fc*/ 	.byte	0x03, 0x1b
        /*00fe*/ 	.short	0x00ff


	//----- nvinfo : EIATTR_NUM_BARRIERS
	.align		4
        /*0100*/ 	.byte	0x02, 0x4c
        /*0102*/ 	.byte	0x01
	.zero		1


	//----- nvinfo : EIATTR_ANNOTATIONS
	.align		4
        /*0104*/ 	.byte	0x04, 0x55
        /*0106*/ 	.short	(.L_39 - .L_38)


	//   ....[0]....
.L_38:
        /*0108*/ 	.word	0x00000001
        /*010c*/ 	.byte	0x80, 0x00, 0x00, 0x00, 0x01, 0x00, 0x00, 0x00, 0xc0, 0x00, 0x00, 0x00, 0x01, 0x00, 0x00, 0x00
        /* <DEDUP_REMOVED lines=1225> */
        /*4dac*/ 	.byte	0x80, 0x59, 0x01, 0x00


	//----- nvinfo : EIATTR_MERCURY_ISA_VERSION
	.align		4
.L_39:
        /*4db0*/ 	.byte	0x03, 0x5f
        /*4db2*/ 	.short	0x0000


	//----- nvinfo : EIATTR_EXIT_INSTR_OFFSETS
	.align		4
        /*4db4*/ 	.byte	0x04, 0x1c
        /*4db6*/ 	.short	(.L_41 - .L_40)


	//   ....[0]....
.L_40:
        /*4db8*/ 	.word	0x00015cd0


	//   ....[1]....
        /*4dbc*/ 	.word	0x00015d00


	//----- nvinfo : EIATTR_REQNTID
	.align		4
.L_41:
        /*4dc0*/ 	.byte	0x04, 0x10
        /*4dc2*/ 	.short	(.L_43 - .L_42)
.L_42:
        /*4dc4*/ 	.word	0x00000100
        /*4dc8*/ 	.word	0x00000001
        /*4dcc*/ 	.word	0x00000001
.L_43:


//--------------------- .nv.callgraph             --------------------------
	.section	.nv.callgraph,"",@"SHT_CUDA_CALLGRAPH"
	.align	4
	.sectionentsize	8
	.align		4
        /*0000*/ 	.word	0x00000000
	.align		4
        /*0004*/ 	.word	0xffffffff
	.align		4
        /*0008*/ 	.word	0x00000000
	.align		4
        /*000c*/ 	.word	0xfffffffe
	.align		4
        /*0010*/ 	.word	0x00000000
	.align		4
        /*0014*/ 	.word	0xfffffffd
	.align		4
        /*0018*/ 	.word	0x00000000
	.align		4
        /*001c*/ 	.word	0xfffffffc


//--------------------- .nv.rel.action            --------------------------
	.section	.nv.rel.action,"",@"SHT_CUDA_RELOCINFO"
	.align	8
	.sectionentsize	8
        /*0000*/ 	.byte	0x73, 0x00, 0x00, 0x00, 0x00, 0x00, 0x00, 0x00, 0x00, 0x00, 0x00, 0x11, 0x25, 0x00, 0x05, 0x36


//--------------------- .nv.constant0.matmul_kernel --------------------------
	.section	.nv.constant0.matmul_kernel,"a",@progbits
	.sectionflags	@""
	.align	4
.nv.constant0.matmul_kernel:
	.zero		432


//--------------------- .text.matmul_kernel       --------------------------
	.section	.text.matmul_kernel,"ax",@progbits
	.sectioninfo	@"SHI_REGISTERS=32"
	.align	128
        .global         matmul_kernel
        .type           matmul_kernel,@function
        .size           matmul_kernel,(.L_x_4 - matmul_kernel)
        .other          matmul_kernel,@"STO_CUDA_ENTRY STV_DEFAULT"
matmul_kernel:
.text.matmul_kernel:
[----:B------:R-:W-:-:S03]  /*0000*/  IMAD.MOV.U32 R1, RZ, RZ, c[0x0][0x28] ;  /* 0x00000a00ff017624 */ /* 0x000fc600078e00ff */
[----:B------:R-:W-:Y:S01]  /*0010*/  IMAD.MOV.U32 R0, RZ, RZ, c[0x0][0x17c] ;  /* 0x00005f00ff007624 */ /* 0x000fe200078e00ff */
[----:B------:R-:W0:Y:S01]  /*0020*/  S2R R28, SR_TID.X ;  /* 0x00000000001c7919 */ /* 0x000e220000002100 */
[----:B------:R-:W-:Y:S01]  /*0030*/  IADD3 R1, R1, -0xa18, RZ ;  /* 0xfffff5e801017810 */ /* 0x000fe20007ffe0ff */
[----:B------:R-:W-:Y:S01]  /*0040*/  ULDC.64 UR6, c[0x0][0x118] ;  /* 0x0000460000067ab9 */ /* 0x000fe20000000a00 */
[----:B------:R-:W-:Y:S01]  /*0050*/  CS2R R12, SRZ ;  /* 0x00000000000c7805 */ /* 0x000fe2000001ff00 */
[----:B------:R-:W-:Y:S01]  /*0060*/  IADD3 R0, R0, 0x1ff, RZ ;  /* 0x000001ff00007810 */ /* 0x000fe20007ffe0ff */
[----:B------:R-:W-:Y:S01]  /*0070*/  CS2R R14, SRZ ;  /* 0x00000000000e7805 */ /* 0x000fe2000001ff00 */
[----:B------:R1:W-:Y:S01]  /*0080*/  STL [R1+0x60], RZ ;  /* 0x000060ff01007387 */ /* 0x0003e20000100800 */
[----:B------:R-:W-:Y:S01]  /*0090*/  CS2R R16, SRZ ;  /* 0x0000000000107805 */ /* 0x000fe2000001ff00 */
[----:B------:R-:W-:Y:S01]  /*00a0*/  SHF.R.S32.HI R3, RZ, 0x1f, R0 ;  /* 0x0000001fff037819 */ /* 0x000fe20000011400 */
[----:B------:R-:W-:Y:S01]  /*00b0*/  CS2R R18, SRZ ;  /* 0x0000000000127805 */ /* 0x000fe2000001ff00 */
[----:B------:R1:W-:Y:S01]  /*00c0*/  STL [R1+0x64], RZ ;  /* 0x000064ff01007387 */ /* 0x0003e20000100800 */
[----:B------:R-:W-:Y:S01]  /*00d0*/  CS2R R20, SRZ ;  /* 0x0000000000147805 */ /* 0x000fe2000001ff00 */
[----:B------:R-:W-:Y:S01]  /*00e0*/  LEA.HI R3, R3, R0, RZ, 0x9 ;  /* 0x0000000003037211 */ /* 0x000fe200078f48ff */
[----:B------:R-:W-:Y:S01]  /*00f0*/  CS2R R22, SRZ ;  /* 0x0000000000167805 */ /* 0x000fe2000001ff00 */
[----:B------:R-:W-:Y:S01]  /*0100*/  CS2R R24, SRZ ;  /* 0x0000000000187805 */ /* 0x000fe2000001ff00 */
[----:B------:R-:W-:Y:S01]  /*0110*/  CS2R R26, SRZ ;  /* 0x00000000001a7805 */ /* 0x000fe2000001ff00 */
[----:B------:R-:W-:-:S02]  /*0120*/  SHF.R.S32.HI R0, RZ, 0x9, R3 ;  /* 0x00000009ff007819 */ /* 0x000fc40000011403 */
[----:B------:R-:W2:Y:S03]  /*0130*/  S2R R3, SR_CTAID.X ;  /* 0x0000000000037919 */ /* 0x000ea60000002500 */
[----:B------:R-:W-:-:S05]  /*0140*/  IMAD.SHL.U32 R0, R0, 0x8, RZ ;  /* 0x0000000800007824 */ /* 0x000fca00078e00ff */
[-C--:B------:R-:W-:Y:S02]  /*0150*/  IABS R7, R0.reuse ;  /* 0x0000000000077213 */ /* 0x080fe40000000000 */
[----:B------:R-:W-:Y:S02]  /*0160*/  IABS R10, R0 ;  /* 0x00000000000a7213 */ /* 0x000fe40000000000 */
[----:B------:R-:W3:Y:S01]  /*0170*/  I2F.RP R2, R7 ;  /* 0x0000000700027306 */ /* 0x000ee20000209400 */
[----:B--2---:R-:W-:-:S07]  /*0180*/  IABS R8, R3 ;  /* 0x0000000300087213 */ /* 0x004fce0000000000 */
[----:B---3--:R-:W2:Y:S02]  /*0190*/  MUFU.RCP R2, R2 ;  /* 0x0000000200027308 */ /* 0x008ea40000001000 */
[----:B--2---:R-:W-:Y:S01]  /*01a0*/  IADD3 R4, R2, 0xffffffe, RZ ;  /* 0x0ffffffe02047810 */ /* 0x004fe20007ffe0ff */
[----:B------:R-:W-:-:S05]  /*01b0*/  IMAD.MOV R2, RZ, RZ, -R10 ;  /* 0x000000ffff027224 */ /* 0x000fca00078e0a0a */
[----:B------:R2:W3:Y:S02]  /*01c0*/  F2I.FTZ.U32.TRUNC.NTZ R5, R4 ;  /* 0x0000000400057305 */ /* 0x0004e4000021f000 */
[----:B--2---:R-:W-:Y:S02]  /*01d0*/  IMAD.MOV.U32 R4, RZ, RZ, RZ ;  /* 0x000000ffff047224 */ /* 0x004fe400078e00ff */
[----:B---3--:R-:W-:-:S04]  /*01e0*/  IMAD.MOV R6, RZ, RZ, -R5 ;  /* 0x000000ffff067224 */ /* 0x008fc800078e0a05 */
[----:B------:R-:W-:Y:S02]  /*01f0*/  IMAD R9, R6, R7, RZ ;  /* 0x0000000706097224 */ /* 0x000fe400078e02ff */
[----:B------:R-:W-:Y:S02]  /*0200*/  IMAD.MOV.U32 R6, RZ, RZ, R8 ;  /* 0x000000ffff067224 */ /* 0x000fe400078e0008 */
[----:B------:R-:W-:-:S06]  /*0210*/  IMAD.HI.U32 R5, R5, R9, R4 ;  /* 0x0000000905057227 */ /* 0x000fcc00078e0004 */
[----:B------:R-:W-:-:S04]  /*0220*/  IMAD.HI.U32 R5, R5, R6, RZ ;  /* 0x0000000605057227 */ /* 0x000fc800078e00ff */
[----:B------:R-:W-:-:S05]  /*0230*/  IMAD R2, R5, R2, R6 ;  /* 0x0000000205027224 */ /* 0x000fca00078e0206 */
[----:B------:R-:W-:-:S13]  /*0240*/  ISETP.GT.U32.AND P1, PT, R7, R2, PT ;  /* 0x000000020700720c */ /* 0x000fda0003f24070 */
[----:B------:R-:W-:Y:S01]  /*0250*/  @!P1 IMAD.IADD R2, R2, 0x1, -R7 ;  /* 0x0000000102029824 */ /* 0x000fe200078e0a07 */
[----:B------:R-:W-:Y:S02]  /*0260*/  @!P1 IADD3 R5, R5, 0x1, RZ ;  /* 0x0000000105059810 */ /* 0x000fe40007ffe0ff */
[----:B------:R-:W-:Y:S02]  /*0270*/  ISETP.NE.AND P1, PT, R0, RZ, PT ;  /* 0x000000ff0000720c */ /* 0x000fe40003f25270 */
[----:B------:R-:W-:Y:S02]  /*0280*/  ISETP.GE.U32.AND P0, PT, R2, R7, PT ;  /* 0x000000070200720c */ /* 0x000fe40003f06070 */
[----:B------:R-:W-:-:S04]  /*0290*/  LOP3.LUT R2, R3, R0, RZ, 0x3c, !PT ;  /* 0x0000000003027212 */ /* 0x000fc800078e3cff */
[----:B------:R-:W-:Y:S01]  /*02a0*/  ISETP.GE.AND P2, PT, R2, RZ, PT ;  /* 0x000000ff0200720c */ /* 0x000fe20003f46270 */
[----:B------:R-:W-:-:S05]  /*02b0*/  IMAD.MOV.U32 R2, RZ, RZ, c[0x0][0x178] ;  /* 0x00005e00ff027624 */ /* 0x000fca00078e00ff */
[----:B------:R-:W-:Y:S02]  /*02c0*/  IADD3 R2, R2, 0x3f, RZ ;  /* 0x0000003f02027810 */ /* 0x000fe40007ffe0ff */
[----:B------:R-:W-:-:S05]  /*02d0*/  @P0 IADD3 R5, R5, 0x1, RZ ;  /* 0x0000000105050810 */ /* 0x000fca0007ffe0ff */
[----:B------:R-:W-:Y:S01]  /*02e0*/  IMAD.MOV.U32 R4, RZ, RZ, R5 ;  /* 0x000000ffff047224 */ /* 0x000fe200078e0005 */
[----:B------:R-:W-:-:S03]  /*02f0*/  SHF.R.S32.HI R5, RZ, 0x1f, R2 ;  /* 0x0000001fff057819 */ /* 0x000fc60000011402 */
[----:B------:R-:W-:Y:S01]  /*0300*/  @!P2 IMAD.MOV R4, RZ, RZ, -R4 ;  /* 0x000000ffff04a224 */ /* 0x000fe200078e0a04 */
[----:B------:R-:W-:Y:S02]  /*0310*/  @!P1 LOP3.LUT R4, RZ, R0, RZ, 0x33, !PT ;  /* 0x00000000ff049212 */ /* 0x000fe400078e33ff */
[----:B------:R-:W-:-:S03]  /*0320*/  LEA.HI R5, R5, R2, RZ, 0x6 ;  /* 0x0000000205057211 */ /* 0x000fc600078f30ff */
[----:B------:R-:W-:Y:S02]  /*0330*/  IMAD.SHL.U32 R2, R4, 0x8, RZ ;  /* 0x0000000804027824 */ /* 0x000fe400078e00ff */
[----:B------:R-:W-:-:S03]  /*0340*/  IMAD.MOV R4, RZ, RZ, -R4 ;  /* 0x000000ffff047224 */ /* 0x000fc600078e0a04 */
[----:B------:R-:W-:Y:S01]  /*0350*/  LEA.HI.SX32 R5, R5, -R2, 0x1a ;  /* 0x8000000205057211 */ /* 0x000fe200078fd2ff */
[----:B------:R-:W-:Y:S02]  /*0360*/  IMAD R9, R0, R4, R3 ;  /* 0x0000000400097224 */ /* 0x000fe400078e0203 */
[----:B------:R-:W-:Y:S01]  /*0370*/  IMAD.MOV.U32 R4, RZ, RZ, RZ ;  /* 0x000000ffff047224 */ /* 0x000fe200078e00ff */
[----:B------:R-:W-:-:S04]  /*0380*/  IMNMX R10, R5, 0x8, PT ;  /* 0x00000008050a7817 */ /* 0x000fc80003800200 */
[-C--:B------:R-:W-:Y:S02]  /*0390*/  IABS R8, R10.reuse ;  /* 0x0000000a00087213 */ /* 0x080fe40000000000 */
[----:B------:R-:W-:Y:S02]  /*03a0*/  IABS R0, R10 ;  /* 0x0000000a00007213 */ /* 0x000fe40000000000 */
[----:B------:R-:W2:Y:S08]  /*03b0*/  I2F.RP R6, R8 ;  /* 0x0000000800067306 */ /* 0x000eb00000209400 */
[----:B--2---:R-:W2:Y:S02]  /*03c0*/  MUFU.RCP R6, R6 ;  /* 0x0000000600067308 */ /* 0x004ea40000001000 */
[----:B--2---:R-:W-:-:S06]  /*03d0*/  IADD3 R5, R6, 0xffffffe, RZ ;  /* 0x0ffffffe06057810 */ /* 0x004fcc0007ffe0ff */
[----:B------:R-:W2:Y:S02]  /*03e0*/  F2I.FTZ.U32.TRUNC.NTZ R5, R5 ;  /* 0x0000000500057305 */ /* 0x000ea4000021f000 */
[----:B--2---:R-:W-:-:S04]  /*03f0*/  IMAD.MOV R7, RZ, RZ, -R5 ;  /* 0x000000ffff077224 */ /* 0x004fc800078e0a05 */
[----:B------:R-:W-:Y:S01]  /*0400*/  IMAD.MOV.U32 R3, RZ, RZ, R7 ;  /* 0x000000ffff037224 */ /* 0x000fe200078e0007 */
[----:B------:R-:W-:-:S03]  /*0410*/  IABS R7, R9 ;  /* 0x0000000900077213 */ /* 0x000fc60000000000 */
[----:B------:R-:W-:-:S04]  /*0420*/  IMAD R3, R3, R8, RZ ;  /* 0x0000000803037224 */ /* 0x000fc800078e02ff */
[----:B------:R-:W-:-:S04]  /*0430*/  IMAD.HI.U32 R4, R5, R3, R4 ;  /* 0x0000000305047227 */ /* 0x000fc800078e0004 */
[----:B------:R-:W-:Y:S02]  /*0440*/  IMAD.MOV R3, RZ, RZ, -R0 ;  /* 0x000000ffff037224 */ /* 0x000fe400078e0a00 */
[----:B------:R-:W-:Y:S01]  /*0450*/  IMAD.HI.U32 R0, R4, R7, RZ ;  /* 0x0000000704007227 */ /* 0x000fe200078e00ff */
[C---:B0-----:R-:W-:Y:S02]  /*0460*/  LOP3.LUT R4, R28.reuse, 0x3f, RZ, 0xc0, !PT ;  /* 0x0000003f1c047812 */ /* 0x041fe400078ec0ff */
[----:B------:R-:W-:Y:S01]  /*0470*/  LOP3.LUT R28, R28, 0xe0, RZ, 0xc0, !PT ;  /* 0x000000e01c1c7812 */ /* 0x000fe200078ec0ff */
[----:B------:R-:W-:Y:S02]  /*0480*/  IMAD R3, R0, R3, R7 ;  /* 0x0000000300037224 */ /* 0x000fe400078e0207 */
[----:B------:R-:W-:-:S03]  /*0490*/  CS2R R6, SRZ ;  /* 0x0000000000067805 */ /* 0x000fc6000001ff00 */
[----:B------:R-:W-:-:S13]  /*04a0*/  ISETP.GT.U32.AND P1, PT, R8, R3, PT ;  /* 0x000000030800720c */ /* 0x000fda0003f24070 */
[----:B------:R-:W-:Y:S01]  /*04b0*/  @!P1 IMAD.IADD R3, R3, 0x1, -R8 ;  /* 0x0000000103039824 */ /* 0x000fe200078e0a08 */
[----:B------:R-:W-:Y:S02]  /*04c0*/  @!P1 IADD3 R0, R0, 0x1, RZ ;  /* 0x0000000100009810 */ /* 0x000fe40007ffe0ff */
[----:B------:R-:W-:Y:S02]  /*04d0*/  ISETP.NE.AND P1, PT, R10, RZ, PT ;  /* 0x000000ff0a00720c */ /* 0x000fe40003f25270 */
[----:B------:R-:W-:Y:S02]  /*04e0*/  ISETP.GE.U32.AND P0, PT, R3, R8, PT ;  /* 0x000000080300720c */ /* 0x000fe40003f06070 */
[----:B------:R-:W-:-:S04]  /*04f0*/  LOP3.LUT R3, R9, R10, RZ, 0x3c, !PT ;  /* 0x0000000a09037212 */ /* 0x000fc800078e3cff */
[----:B------:R-:W-:-:S07]  /*0500*/  ISETP.GE.AND P2, PT, R3, RZ, PT ;  /* 0x000000ff0300720c */ /* 0x000fce0003f46270 */
[----:B------:R-:W-:-:S06]  /*0510*/  @P0 IADD3 R0, R0, 0x1, RZ ;  /* 0x0000000100000810 */ /* 0x000fcc0007ffe0ff */
[----:B------:R-:W-:Y:S01]  /*0520*/  @!P2 IMAD.MOV R0, RZ, RZ, -R0 ;  /* 0x000000ffff00a224 */ /* 0x000fe200078e0a00 */
[----:B------:R-:W-:-:S05]  /*0530*/  @!P1 LOP3.LUT R0, RZ, R10, RZ, 0x33, !PT ;  /* 0x0000000aff009212 */ /* 0x000fca00078e33ff */
[----:B------:R-:W-:Y:S02]  /*0540*/  IMAD.MOV R3, RZ, RZ, -R0 ;  /* 0x000000ffff037224 */ /* 0x000fe400078e0a00 */
[----:B------:R-:W-:Y:S02]  /*0550*/  IMAD.SHL.U32 R29, R0, 0x200, RZ ;  /* 0x00000200001d7824 */ /* 0x000fe400078e00ff */
[----:B------:R-:W-:Y:S02]  /*0560*/  IMAD R3, R10, R3, R9 ;  /* 0x000000030a037224 */ /* 0x000fe400078e0209 */
[----:B------:R-:W-:Y:S01]  /*0570*/  CS2R R8, SRZ ;  /* 0x0000000000087805 */ /* 0x000fe2000001ff00 */
[----:B------:R-:W-:Y:S01]  /*0580*/  CS2R R10, SRZ ;  /* 0x00000000000a7805 */ /* 0x000fe2000001ff00 */
[----:B------:R-:W-:Y:S02]  /*0590*/  IMAD.IADD R3, R2, 0x1, R3 ;  /* 0x0000000102037824 */ /* 0x000fe400078e0203 */
[----:B------:R-:W-:-:S02]  /*05a0*/  IMAD.MOV.U32 R2, RZ, RZ, c[0x0][0x180] ;  /* 0x00006000ff027624 */ /* 0x000fc400078e00ff */
[----:B------:R-:W-:Y:S02]  /*05b0*/  IMAD R3, R3, 0x40, R4 ;  /* 0x0000004003037824 */ /* 0x000fe400078e0204 */
[----:B------:R-:W-:Y:S01]  /*05c0*/  CS2R R4, SRZ ;  /* 0x0000000000047805 */ /* 0x000fe2000001ff00 */
[----:B------:R-:W-:Y:S02]  /*05d0*/  IADD3 R2, R2, 0x1f, RZ ;  /* 0x0000001f02027810 */ /* 0x000fe40007ffe0ff */
[----:B------:R1:W-:Y:S02]  /*05e0*/  STL [R1+0x534], R3 ;  /* 0x0005340301007387 */ /* 0x0003e40000100800 */
[----:B------:R-:W-:Y:S02]  /*05f0*/  ISETP.GE.AND P0, PT, R2, 0x20, PT ;  /* 0x000000200200780c */ /* 0x000fe40003f06270 */
[----:B------:R1:W-:Y:S04]  /*0600*/  STL [R1+0x68], RZ ;  /* 0x000068ff01007387 */ /* 0x0003e80000100800 */
        /* <DEDUP_REMOVED lines=21> */
[----:B------:R1:W-:Y:S04]  /*0760*/  STL [R1], RZ ;  /* 0x000000ff01007387 */ /* 0x0003e80000100800 */
        /* <DEDUP_REMOVED lines=15> */
[----:B------:R1:W-:Y:S01]  /*0860*/  STL [R1+0x304], R29 ;  /* 0x0003041d01007387 */ /* 0x0003e20000100800 */
[----:B------:R-:W-:Y:S05]  /*0870*/  @!P0 BRA `(.L_x_0) ;  /* 0x000102c000008947 */ /* 0x000fea0003800000 */
[----:B------:R-:W-:Y:S02]  /*0880*/  IABS R0, c[0x0][0x17c] ;  /* 0x00005f0000007a13 */ /* 0x000fe40000000000 */
[----:B------:R-:W-:-:S02]  /*0890*/  LEA.HI R28, R28, R29, RZ, 0x1b ;  /* 0x0000001d1c1c7211 */ /* 0x000fc400078fd8ff */
[----:B-1----:R-:W0:Y:S02]  /*08a0*/  I2F.RP R3, R0 ;  /* 0x0000000000037306 */ /* 0x002e240000209400 */
[C---:B------:R-:W-:Y:S02]  /*08b0*/  IADD3 R4, R28.reuse, 0x1f8, RZ ;  /* 0x000001f81c047810 */ /* 0x040fe40007ffe0ff */
[C---:B------:R-:W-:Y:S02]  /*08c0*/  IADD3 R2, R28.reuse, 0x1f0, RZ ;  /* 0x000001f01c027810 */ /* 0x040fe40007ffe0ff */
[----:B------:R-:W-:Y:S02]  /*08d0*/  IABS R8, R4 ;  /* 0x0000000400087213 */ /* 0x000fe40000000000 */
[----:B------:R-:W-:Y:S02]  /*08e0*/  IABS R9, R2 ;  /* 0x0000000200097213 */ /* 0x000fe40000000000 */
[----:B------:R-:W-:-:S02]  /*08f0*/  IADD3 R11, R28, 0x1e8, RZ ;  /* 0x000001e81c0b7810 */ /* 0x000fc40007ffe0ff */
[C---:B------:R-:W-:Y:S02]  /*0900*/  IADD3 R14, R28.reuse, 0x1e0, RZ ;  /* 0x000001e01c0e7810 */ /* 0x040fe40007ffe0ff */
[----:B------:R-:W-:Y:S01]  /*0910*/  IABS R15, R11 ;  /* 0x0000000b000f7213 */ /* 0x000fe20000000000 */
[----:B0-----:R-:W0:Y:S01]  /*0920*/  MUFU.RCP R3, R3 ;  /* 0x0000000300037308 */ /* 0x001e220000001000 */
[C---:B------:R-:W-:Y:S02]  /*0930*/  IADD3 R10, R28.reuse, 0x1d8, RZ ;  /* 0x000001d81c0a7810 */ /* 0x040fe40007ffe0ff */
[----:B------:R-:W-:Y:S02]  /*0940*/  IABS R17, R14 ;  /* 0x0000000e00117213 */ /* 0x000fe40000000000 */
[----:B------:R-:W-:Y:S02]  /*0950*/  IABS R13, R10 ;  /* 0x0000000a000d7213 */ /* 0x000fe40000000000 */
[----:B------:R-:W-:-:S02]  /*0960*/  IADD3 R12, R28, 0x1d0, RZ ;  /* 0x000001d01c0c7810 */ /* 0x000fc40007ffe0ff */
[----:B------:R-:W-:Y:S02]  /*0970*/  ISETP.GE.AND P3, PT, R11, RZ, PT ;  /* 0x000000ff0b00720c */ /* 0x000fe40003f66270 */
[----:B------:R-:W-:Y:S02]  /*0980*/  IABS R11, R12 ;  /* 0x0000000c000b7213 */ /* 0x000fe40000000000 */
[----:B------:R-:W-:Y:S02]  /*0990*/  ISETP.GE.AND P4, PT, R2, RZ, PT ;  /* 0x000000ff0200720c */ /* 0x000fe40003f86270 */
[----:B------:R-:W-:Y:S02]  /*09a0*/  ISETP.GE.AND P2, PT, R4, RZ, PT ;  /* 0x000000ff0400720c */ /* 0x000fe40003f46270 */
[----:B0-----:R-:W-:-:S04]  /*09b0*/  IADD3 R6, R3, 0xffffffe, RZ ;  /* 0x0ffffffe03067810 */ /* 0x001fc80007ffe0ff */
[----:B------:R0:W1:Y:S02]  /*09c0*/  F2I.FTZ.U32.TRUNC.NTZ R7, R6 ;  /* 0x0000000600077305 */ /* 0x000064000021f000 */
[----:B0-----:R-:W-:Y:S02]  /*09d0*/  IMAD.MOV.U32 R6, RZ, RZ, RZ ;  /* 0x000000ffff067224 */ /* 0x001fe400078e00ff */
[----:B-1----:R-:W-:-:S04]  /*09e0*/  IMAD.MOV R5, RZ, RZ, -R7 ;  /* 0x000000ffff057224 */ /* 0x002fc800078e0a07 */
[----:B------:R-:W-:-:S04]  /*09f0*/  IMAD R5, R5, R0, RZ ;  /* 0x0000000005057224 */ /* 0x000fc800078e02ff */
[----:B------:R-:W-:-:S04]  /*0a00*/  IMAD.HI.U32 R3, R7, R5, R6 ;  /* 0x0000000507037227 */ /* 0x000fc800078e0006 */
[----:B------:R-:W-:Y:S02]  /*0a10*/  IMAD.MOV.U32 R7, RZ, RZ, R8 ;  /* 0x000000ffff077224 */ /* 0x000fe400078e0008 */
[----:B------:R-:W-:Y:S02]  /*0a20*/  IMAD.MOV.U32 R8, RZ, RZ, R9 ;  /* 0x000000ffff087224 */ /* 0x000fe400078e0009 */
[----:B------:R-:W-:-:S04]  /*0a30*/  IMAD.HI.U32 R5, R3, R7, RZ ;  /* 0x0000000703057227 */ /* 0x000fc800078e00ff */
[----:B------:R-:W-:-:S04]  /*0a40*/  IMAD.HI.U32 R6, R3, R8, RZ ;  /* 0x0000000803067227 */ /* 0x000fc800078e00ff */
[----:B------:R-:W-:Y:S02]  /*0a50*/  IMAD.MOV R5, RZ, RZ, -R5 ;  /* 0x000000ffff057224 */ /* 0x000fe400078e0a05 */
[----:B------:R-:W-:Y:S02]  /*0a60*/  IMAD.MOV R9, RZ, RZ, -R6 ;  /* 0x000000ffff097224 */ /* 0x000fe400078e0a06 */
[C---:B------:R-:W-:Y:S02]  /*0a70*/  IMAD R7, R0.reuse, R5, R7 ;  /* 0x0000000500077224 */ /* 0x040fe400078e0207 */
[C---:B------:R-:W-:Y:S02]  /*0a80*/  IMAD R5, R0.reuse, R9, R8 ;  /* 0x0000000900057224 */ /* 0x040fe400078e0208 */
[C---:B------:R-:W-:Y:S01]  /*0a90*/  IMAD.HI.U32 R6, R3.reuse, R15, RZ ;  /* 0x0000000f03067227 */ /* 0x040fe200078e00ff */
[C---:B------:R-:W-:Y:S02]  /*0aa0*/  ISETP.GT.U32.AND P0, PT, R0.reuse, R7, PT ;  /* 0x000000070000720c */ /* 0x040fe40003f04070 */
[----:B------:R-:W-:Y:S01]  /*0ab0*/  ISETP.GT.U32.AND P1, PT, R0, R5, PT ;  /* 0x000000050000720c */ /* 0x000fe20003f24070 */
[----:B------:R-:W-:-:S04]  /*0ac0*/  IMAD.HI.U32 R8, R3, R17, RZ ;  /* 0x0000001103087227 */ /* 0x000fc800078e00ff */
[----:B------:R-:W-:Y:S02]  /*0ad0*/  IMAD.MOV R6, RZ, RZ, -R6 ;  /* 0x000000ffff067224 */ /* 0x000fe400078e0a06 */
[----:B------:R-:W-:-:S04]  /*0ae0*/  IMAD.HI.U32 R9, R3, R13, RZ ;  /* 0x0000000d03097227 */ /* 0x000fc800078e00ff */
[--C-:B------:R-:W-:Y:S02]  /*0af0*/  @!P0 IMAD.IADD R7, R7, 0x1, -R0.reuse ;  /* 0x0000000107078824 */ /* 0x100fe400078e0a00 */
[----:B------:R-:W-:Y:S02]  /*0b00*/  @!P1 IMAD.IADD R5, R5, 0x1, -R0 ;  /* 0x0000000105059824 */ /* 0x000fe400078e0a00 */
[----:B------:R-:W-:Y:S01]  /*0b10*/  IMAD.MOV R8, RZ, RZ, -R8 ;  /* 0x000000ffff087224 */ /* 0x000fe200078e0a08 */
[C---:B------:R-:W-:Y:S01]  /*0b20*/  ISETP.GT.U32.AND P5, PT, R0.reuse, R7, PT ;  /* 0x000000070000720c */ /* 0x040fe20003fa4070 */
[C---:B------:R-:W-:Y:S01]  /*0b30*/  IMAD R15, R0.reuse, R6, R15 ;  /* 0x00000006000f7224 */ /* 0x040fe200078e020f */
[----:B------:R-:W-:Y:S01]  /*0b40*/  ISETP.GT.U32.AND P6, PT, R0, R5, PT ;  /* 0x000000050000720c */ /* 0x000fe20003fc4070 */
[----:B------:R-:W-:Y:S01]  /*0b50*/  IMAD.MOV R9, RZ, RZ, -R9 ;  /* 0x000000ffff097224 */ /* 0x000fe200078e0a09 */
[----:B------:R-:W-:Y:S01]  /*0b60*/  IADD3 R6, R28, 0x1c0, RZ ;  /* 0x000001c01c067810 */ /* 0x000fe20007ffe0ff */
[C---:B------:R-:W-:Y:S01]  /*0b70*/  IMAD R17, R0.reuse, R8, R17 ;  /* 0x0000000800117224 */ /* 0x040fe200078e0211 */
[C---:B------:R-:W-:Y:S01]  /*0b80*/  ISETP.GT.U32.AND P1, PT, R0.reuse, R15, PT ;  /* 0x0000000f0000720c */ /* 0x040fe20003f24070 */
[----:B------:R-:W-:Y:S01]  /*0b90*/  IMAD R13, R0, R9, R13 ;  /* 0x00000009000d7224 */ /* 0x000fe200078e020d */
[----:B------:R-:W-:Y:S01]  /*0ba0*/  IADD3 R8, R28, 0x1b8, RZ ;  /* 0x000001b81c087810 */ /* 0x000fe20007ffe0ff */
[----:B------:R-:W-:Y:S01]  /*0bb0*/  IMAD.HI.U32 R2, R3, R11, RZ ;  /* 0x0000000b03027227 */ /* 0x000fe200078e00ff */
[----:B------:R-:W-:-:S03]  /*0bc0*/  ISETP.GT.U32.AND P0, PT, R0, R17, PT ;  /* 0x000000110000720c */ /* 0x000fc60003f04070 */
[--C-:B------:R-:W-:Y:S01]  /*0bd0*/  @!P5 IMAD.IADD R7, R7, 0x1, -R0.reuse ;  /* 0x000000010707d824 */ /* 0x100fe200078e0a00 */
[----:B------:R-:W-:Y:S01]  /*0be0*/  ISETP.GE.AND P5, PT, R14, RZ, PT ;  /* 0x000000ff0e00720c */ /* 0x000fe20003fa6270 */
[----:B------:R-:W-:Y:S01]  /*0bf0*/  @!P6 IMAD.IADD R5, R5, 0x1, -R0 ;  /* 0x000000010505e824 */ /* 0x000fe200078e0a00 */
[----:B------:R-:W-:Y:S01]  /*0c00*/  ISETP.GT.U32.AND P6, PT, R0, R13, PT ;  /* 0x0000000d0000720c */ /* 0x000fe20003fc4070 */
[----:B------:R-:W-:Y:S01]  /*0c10*/  IMAD.MOV R4, RZ, RZ, -R2 ;  /* 0x000000ffff047224 */ /* 0x000fe200078e0a02 */
[----:B------:R-:W-:Y:S01]  /*0c20*/  IADD3 R14, R28, 0x1c8, RZ ;  /* 0x000001c81c0e7810 */ /* 0x000fe20007ffe0ff */
[--C-:B------:R-:W-:Y:S01]  /*0c30*/  @!P1 IMAD.IADD R15, R15, 0x1, -R0.reuse ;  /* 0x000000010f0f9824 */ /* 0x100fe200078e0a00 */
[----:B------:R-:W-:Y:S01]  /*0c40*/  ISETP.GE.AND P1, PT, R10, RZ, PT ;  /* 0x000000ff0a00720c */ /* 0x000fe20003f26270 */
[C---:B------:R-:W-:Y:S01]  /*0c50*/  IMAD R11, R0.reuse, R4, R11 ;  /* 0x00000004000b7224 */ /* 0x040fe200078e020b */
[----:B------:R-:W-:Y:S01]  /*0c60*/  IABS R9, R14 ;  /* 0x0000000e00097213 */ /* 0x000fe20000000000 */
[----:B------:R-:W-:Y:S01]  /*0c70*/  @!P0 IMAD.IADD R17, R17, 0x1, -R0 ;  /* 0x0000000111118824 */ /* 0x000fe200078e0a00 */
[----:B------:R-:W-:Y:S01]  /*0c80*/  ISETP.GT.U32.AND P0, PT, R0, R15, PT ;  /* 0x0000000f0000720c */ /* 0x000fe20003f04070 */
[----:B------:R-:W-:Y:S01]  /*0c90*/  IMAD.MOV.U32 R16, RZ, RZ, R7 ;  /* 0x000000ffff107224 */ /* 0x000fe200078e0007 */
[----:B------:R-:W-:Y:S01]  /*0ca0*/  IABS R7, R6 ;  /* 0x0000000600077213 */ /* 0x000fe20000000000 */
[----:B------:R-:W-:Y:S01]  /*0cb0*/  IMAD.HI.U32 R2, R3, R9, RZ ;  /* 0x0000000903027227 */ /* 0x000fe200078e00ff */
[----:B------:R-:W-:-:S03]  /*0cc0*/  IADD3 R10, R28, 0x1b0, RZ ;  /* 0x000001b01c0a7810 */ /* 0x000fc60007ffe0ff */
[----:B------:R-:W-:Y:S01]  /*0cd0*/  @!P6 IMAD.IADD R13, R13, 0x1, -R0 ;  /* 0x000000010d0de824 */ /* 0x000fe200078e0a00 */
[C---:B------:R-:W-:Y:S01]  /*0ce0*/  ISETP.GT.U32.AND P6, PT, R0.reuse, R17, PT ;  /* 0x000000110000720c */ /* 0x040fe20003fc4070 */
[----:B------:R-:W-:Y:S02]  /*0cf0*/  IMAD.MOV R2, RZ, RZ, -R2 ;  /* 0x000000ffff027224 */ /* 0x000fe400078e0a02 */
[----:B------:R-:W-:Y:S01]  /*0d00*/  @!P2 IMAD.MOV R16, RZ, RZ, -R16 ;  /* 0x000000ffff10a224 */ /* 0x000fe200078e0a10 */
[C---:B------:R-:W-:Y:S01]  /*0d10*/  ISETP.GT.U32.AND P2, PT, R0.reuse, R13, PT ;  /* 0x0000000d0000720c */ /* 0x040fe20003f44070 */
[--C-:B------:R-:W-:Y:S01]  /*0d20*/  @!P0 IMAD.IADD R15, R15, 0x1, -R0.reuse ;  /* 0x000000010f0f8824 */ /* 0x100fe200078e0a00 */
[C---:B------:R-:W-:Y:S01]  /*0d30*/  ISETP.GT.U32.AND P0, PT, R0.reuse, R11, PT ;  /* 0x0000000b0000720c */ /* 0x040fe20003f04070 */
[C---:B------:R-:W-:Y:S01]  /*0d40*/  IMAD R9, R0.reuse, R2, R9 ;  /* 0x0000000200097224 */ /* 0x040fe200078e0209 */
[----:B------:R-:W-:Y:S01]  /*0d50*/  IABS R2, R8 ;  /* 0x0000000800027213 */ /* 0x000fe20000000000 */
[----:B------:R-:W-:Y:S01]  /*0d60*/  IMAD.HI.U32 R4, R3, R7, RZ ;  /* 0x0000000703047227 */ /* 0x000fe200078e00ff */
[----:B------:R0:W-:Y:S03]  /*0d70*/  STL [R1+0xd4], R16 ;  /* 0x0000d41001007387 */ /* 0x0001e60000100800 */
[----:B------:R-:W-:Y:S01]  /*0d80*/  @!P6 IMAD.IADD R17, R17, 0x1, -R0 ;  /* 0x000000011111e824 */ /* 0x000fe200078e0a00 */
[----:B------:R-:W-:Y:S01]  /*0d90*/  ISETP.GT.U32.AND P6, PT, R0, R9, PT ;  /* 0x000000090000720c */ /* 0x000fe20003fc4070 */
[----:B------:R-:W-:-:S02]  /*0da0*/  IMAD.MOV R4, RZ, RZ, -R4 ;  /* 0x000000ffff047224 */ /* 0x000fc400078e0a04 */
[--C-:B------:R-:W-:Y:S01]  /*0db0*/  @!P2 IMAD.IADD R13, R13, 0x1, -R0.reuse ;  /* 0x000000010d0da824 */ /* 0x100fe200078e0a00 */
[----:B------:R-:W-:Y:S01]  /*0dc0*/  ISETP.GE.AND P2, PT, R12, RZ, PT ;  /* 0x000000ff0c00720c */ /* 0x000fe20003f46270 */
[----:B------:R-:W-:Y:S01]  /*0dd0*/  @!P0 IMAD.IADD R11, R11, 0x1, -R0 ;  /* 0x000000010b0b8824 */ /* 0x000fe200078e0a00 */
[----:B0-----:R-:W-:Y:S01]  /*0de0*/  IABS R16, R10 ;  /* 0x0000000a00107213 */ /* 0x001fe20000000000 */
[----:B------:R-:W-:Y:S01]  /*0df0*/  IMAD.HI.U32 R12, R3, R2, RZ ;  /* 0x00000002030c7227 */ /* 0x000fe200078e00ff */
[----:B------:R-:W-:-:S03]  /*0e00*/  ISETP.GE.AND P0, PT, R14, RZ, PT ;  /* 0x000000ff0e00720c */ /* 0x000fc60003f06270 */
[----:B------:R-:W-:Y:S02]  /*0e10*/  IMAD.MOV.U32 R19, RZ, RZ, R5 ;  /* 0x000000ffff137224 */ /* 0x000fe400078e0005 */
[----:B------:R-:W-:Y:S01]  /*0e20*/  @!P6 IMAD.IADD R9, R9, 0x1, -R0 ;  /* 0x000000010909e824 */ /* 0x000fe200078e0a00 */
[C---:B------:R-:W-:Y:S01]  /*0e30*/  ISETP.GT.U32.AND P6, PT, R0.reuse, R11, PT ;  /* 0x0000000b0000720c */ /* 0x040fe20003fc4070 */
[C---:B------:R-:W-:Y:S02]  /*0e40*/  IMAD R7, R0.reuse, R4, R7 ;  /* 0x0000000400077224 */ /* 0x040fe400078e0207 */
[----:B------:R-:W-:Y:S02]  /*0e50*/  IMAD.MOV R5, RZ, RZ, -R12 ;  /* 0x000000ffff057224 */ /* 0x000fe400078e0a0c */
[----:B------:R-:W-:Y:S01]  /*0e60*/  @!P4 IMAD.MOV R19, RZ, RZ, -R19 ;  /* 0x000000ffff13c224 */ /* 0x000fe200078e0a13 */
[C---:B------:R-:W-:Y:S01]  /*0e70*/  ISETP.GT.U32.AND P4, PT, R0.reuse, R7, PT ;  /* 0x000000070000720c */ /* 0x040fe20003f84070 */
[----:B------:R-:W-:Y:S01]  /*0e80*/  IMAD R5, R0, R5, R2 ;  /* 0x0000000500057224 */ /* 0x000fe200078e0202 */
[----:B------:R-:W-:Y:S01]  /*0e90*/  IADD3 R2, R28, 0x1a8, RZ ;  /* 0x000001a81c027810 */ /* 0x000fe20007ffe0ff */
[----:B------:R-:W-:Y:S01]  /*0ea0*/  IMAD.MOV.U32 R18, RZ, RZ, R15 ;  /* 0x000000ffff127224 */ /* 0x000fe200078e000f */
[----:B------:R-:W-:Y:S01]  /*0eb0*/  STL [R1+0xd0], R19 ;  /* 0x0000d01301007387 */ /* 0x000fe20000100800 */
[----:B------:R-:W-:-:S02]  /*0ec0*/  IMAD.MOV.U32 R14, RZ, RZ, R17 ;  /* 0x000000ffff0e7224 */ /* 0x000fc400078e0011 */
[----:B------:R-:W-:Y:S01]  /*0ed0*/  @!P6 IMAD.IADD R11, R11, 0x1, -R0 ;  /* 0x000000010b0be824 */ /* 0x000fe200078e0a00 */
[C---:B------:R-:W-:Y:S01]  /*0ee0*/  ISETP.GT.U32.AND P6, PT, R0.reuse, R5, PT ;  /* 0x000000050000720c */ /* 0x040fe20003fc4070 */
[----:B------:R-:W-:Y:S01]  /*0ef0*/  @!P3 IMAD.MOV R18, RZ, RZ, -R18 ;  /* 0x000000ffff12b224 */ /* 0x000fe200078e0a12 */
[----:B------:R-:W-:Y:S01]  /*0f00*/  ISETP.GT.U32.AND P3, PT, R0, R9, PT ;  /* 0x000000090000720c */ /* 0x000fe20003f64070 */
[----:B------:R-:W-:Y:S01]  /*0f10*/  IMAD.MOV.U32 R4, RZ, RZ, R16 ;  /* 0x000000ffff047224 */ /* 0x000fe200078e0010 */
[----:B------:R-:W-:Y:S01]  /*0f20*/  IABS R16, R2 ;  /* 0x0000000200107213 */ /* 0x000fe20000000000 */
[----:B------:R-:W-:Y:S01]  /*0f30*/  IMAD.MOV.U32 R12, RZ, RZ, R13 ;  /* 0x000000ffff0c7224 */ /* 0x000fe200078e000d */
[----:B------:R-:W-:Y:S01]  /*0f40*/  STL [R1+0xcc], R18 ;  /* 0x0000cc1201007387 */ /* 0x000fe20000100800 */
[----:B------:R-:W-:Y:S01]  /*0f50*/  @!P5 IMAD.MOV R14, RZ, RZ, -R14 ;  /* 0x000000ffff0ed224 */ /* 0x000fe200078e0a0e */
[----:B------:R-:W-:Y:S01]  /*0f60*/  ISETP.GE.AND P5, PT, R6, RZ, PT ;  /* 0x000000ff0600720c */ /* 0x000fe20003fa6270 */
[----:B------:R-:W-:Y:S01]  /*0f70*/  @!P4 IMAD.IADD R7, R7, 0x1, -R0 ;  /* 0x000000010707c824 */ /* 0x000fe200078e0a00 */
[----:B------:R-:W-:Y:S01]  /*0f80*/  ISETP.GE.AND P4, PT, R2, RZ, PT ;  /* 0x000000ff0200720c */ /* 0x000fe20003f86270 */
[----:B------:R-:W-:Y:S01]  /*0f90*/  IMAD.HI.U32 R6, R3, R4, RZ ;  /* 0x0000000403067227 */ /* 0x000fe200078e00ff */
[----:B------:R0:W-:Y:S01]  /*0fa0*/  STL [R1+0xbc], R14 ;  /* 0x0000bc0e01007387 */ /* 0x0001e20000100800 */
[----:B------:R-:W-:-:S02]  /*0fb0*/  IADD3 R2, R28, 0x190, RZ ;  /* 0x000001901c027810 */ /* 0x000fc40007ffe0ff */
[----:B------:R-:W-:Y:S01]  /*0fc0*/  @!P1 IMAD.MOV R12, RZ, RZ, -R12 ;  /* 0x000000ffff0c9224 */ /* 0x000fe200078e0a0c */
[----:B------:R-:W-:Y:S01]  /*0fd0*/  ISETP.GE.AND P1, PT, R8, RZ, PT ;  /* 0x000000ff0800720c */ /* 0x000fe20003f26270 */
[--C-:B------:R-:W-:Y:S01]  /*0fe0*/  @!P6 IMAD.IADD R5, R5, 0x1, -R0.reuse ;  /* 0x000000010505e824 */ /* 0x100fe200078e0a00 */
[----:B------:R-:W-:Y:S01]  /*0ff0*/  ISETP.GT.U32.AND P6, PT, R0, R7, PT ;  /* 0x000000070000720c */ /* 0x000fe20003fc4070 */
[----:B------:R-:W-:Y:S01]  /*1000*/  @!P3 IMAD.IADD R9, R9, 0x1, -R0 ;  /* 0x000000010909b824 */ /* 0x000fe200078e0a00 */
[----:B------:R-:W-:Y:S01]  /*1010*/  ISETP.GE.AND P3, PT, R10, RZ, PT ;  /* 0x000000ff0a00720c */ /* 0x000fe20003f66270 */
[----:B------:R-:W-:Y:S01]  /*1020*/  IMAD.MOV R17, RZ, RZ, -R6 ;  /* 0x000000ffff117224 */ /* 0x000fe200078e0a06 */
[----:B------:R1:W-:Y:S01]  /*1030*/  STL [R1+0xb8], R12 ;  /* 0x0000b80c01007387 */ /* 0x0003e20000100800 */
[----:B------:R-:W-:Y:S01]  /*1040*/  IMAD.HI.U32 R8, R3, R16, RZ ;  /* 0x0000001003087227 */ /* 0x000fe200078e00ff */
[C---:B------:R-:W-:Y:S02]  /*1050*/  IADD3 R6, R28.reuse, 0x198, RZ ;  /* 0x000001981c067810 */ /* 0x040fe40007ffe0ff */
[----:B0-----:R-:W-:Y:S01]  /*1060*/  IABS R14, R2 ;  /* 0x00000002000e7213 */ /* 0x001fe20000000000 */
[----:B------:R-:W-:Y:S01]  /*1070*/  IMAD.MOV.U32 R10, RZ, RZ, R9 ;  /* 0x000000ffff0a7224 */ /* 0x000fe200078e0009 */
[----:B------:R-:W-:Y:S01]  /*1080*/  IADD3 R13, R28, 0x178, RZ ;  /* 0x000001781c0d7810 */ /* 0x000fe20007ffe0ff */
[----:B------:R-:W-:Y:S01]  /*1090*/  IMAD R17, R0, R17, R4 ;  /* 0x0000001100117224 */ /* 0x000fe200078e0204 */
[----:B------:R-:W-:Y:S01]  /*10a0*/  IADD3 R4, R28, 0x1a0, RZ ;  /* 0x000001a01c047810 */ /* 0x000fe20007ffe0ff */
[----:B------:R-:W-:-:S02]  /*10b0*/  IMAD.MOV R9, RZ, RZ, -R8 ;  /* 0x000000ffff097224 */ /* 0x000fc400078e0a08 */
[----:B------:R-:W-:Y:S01]  /*10c0*/  @!P0 IMAD.MOV R10, RZ, RZ, -R10 ;  /* 0x000000ffff0a8224 */ /* 0x000fe200078e0a0a */
[C---:B------:R-:W-:Y:S01]  /*10d0*/  ISETP.GT.U32.AND P0, PT, R0.reuse, R17, PT ;  /* 0x000000110000720c */ /* 0x040fe20003f04070 */
[C---:B------:R-:W-:Y:S01]  /*10e0*/  IMAD R16, R0.reuse, R9, R16 ;  /* 0x0000000900107224 */ /* 0x040fe200078e0210 */
[----:B------:R-:W-:Y:S01]  /*10f0*/  IABS R15, R4 ;  /* 0x00000004000f7213 */ /* 0x000fe20000000000 */
[----:B------:R-:W-:Y:S02]  /*1100*/  @!P6 IMAD.IADD R7, R7, 0x1, -R0 ;  /* 0x000000010707e824 */ /* 0x000fe400078e0a00 */
[----:B-1----:R-:W-:Y:S01]  /*1110*/  IMAD.MOV.U32 R12, RZ, RZ, R11 ;  /* 0x000000ffff0c7224 */ /* 0x002fe200078e000b */
[----:B------:R-:W-:Y:S01]  /*1120*/  ISETP.GT.U32.AND P6, PT, R0, R16, PT ;  /* 0x000000100000720c */ /* 0x000fe20003fc4070 */
[----:B------:R-:W-:-:S04]  /*1130*/  IMAD.HI.U32 R9, R3, R15, RZ ;  /* 0x0000000f03097227 */ /* 0x000fc800078e00ff */
[----:B------:R-:W-:Y:S01]  /*1140*/  @!P2 IMAD.MOV R12, RZ, RZ, -R12 ;  /* 0x000000ffff0ca224 */ /* 0x000fe200078e0a0c */
[----:B------:R-:W-:Y:S01]  /*1150*/  ISETP.GT.U32.AND P2, PT, R0, R5, PT ;  /* 0x000000050000720c */ /* 0x000fe20003f44070 */
[--C-:B------:R-:W-:Y:S01]  /*1160*/  @!P0 IMAD.IADD R17, R17, 0x1, -R0.reuse ;  /* 0x0000000111118824 */ /* 0x100fe200078e0a00 */
[----:B------:R-:W-:Y:S01]  /*1170*/  ISETP.GE.AND P0, PT, R6, RZ, PT ;  /* 0x000000ff0600720c */ /* 0x000fe20003f06270 */
[----:B------:R-:W-:Y:S01]  /*1180*/  IMAD.MOV.U32 R11, RZ, RZ, R7 ;  /* 0x000000ffff0b7224 */ /* 0x000fe200078e0007 */
[----:B------:R0:W-:Y:S03]  /*1190*/  STL [R1+0xb4], R12 ;  /* 0x0000b40c01007387 */ /* 0x0001e60000100800 */
[----:B------:R-:W-:Y:S01]  /*11a0*/  @!P6 IMAD.IADD R16, R16, 0x1, -R0 ;  /* 0x000000011010e824 */ /* 0x000fe200078e0a00 */
[----:B------:R1:W-:Y:S01]  /*11b0*/  STL [R1+0xb0], R10 ;  /* 0x0000b00a01007387 */ /* 0x0003e20000100800 */
[----:B------:R-:W-:Y:S01]  /*11c0*/  ISETP.GT.U32.AND P6, PT, R0, R17, PT ;  /* 0x000000110000720c */ /* 0x000fe20003fc4070 */
[----:B------:R-:W-:-:S02]  /*11d0*/  @!P5 IMAD.MOV R11, RZ, RZ, -R11 ;  /* 0x000000ffff0bd224 */ /* 0x000fc400078e0a0b */
[----:B------:R-:W-:Y:S01]  /*11e0*/  ISETP.GT.U32.AND P5, PT, R0, R16, PT ;  /* 0x000000100000720c */ /* 0x000fe20003fa4070 */
[----:B------:R-:W-:Y:S01]  /*11f0*/  @!P2 IMAD.IADD R5, R5, 0x1, -R0 ;  /* 0x000000010505a824 */ /* 0x000fe200078e0a00 */
[----:B0-----:R-:W-:Y:S01]  /*1200*/  IABS R12, R6 ;  /* 0x00000006000c7213 */ /* 0x001fe20000000000 */
[----:B------:R-:W-:Y:S01]  /*1210*/  STL [R1+0xac], R11 ;  /* 0x0000ac0b01007387 */ /* 0x000fe20000100800 */
[----:B------:R-:W-:Y:S01]  /*1220*/  ISETP.GE.AND P2, PT, R4, RZ, PT ;  /* 0x000000ff0400720c */ /* 0x000fe20003f46270 */
[----:B------:R-:W-:Y:S01]  /*1230*/  @!P1 IMAD.MOV R5, RZ, RZ, -R5 ;  /* 0x000000ffff059224 */ /* 0x000fe200078e0a05 */
[----:B------:R-:W-:Y:S01]  /*1240*/  IADD3 R6, R28, 0x188, RZ ;  /* 0x000001881c067810 */ /* 0x000fe20007ffe0ff */
[----:B------:R-:W-:-:S03]  /*1250*/  IMAD.HI.U32 R8, R3, R12, RZ ;  /* 0x0000000c03087227 */ /* 0x000fc600078e00ff */
[----:B------:R0:W-:Y:S01]  /*1260*/  STL [R1+0xa8], R5 ;  /* 0x0000a80501007387 */ /* 0x0001e20000100800 */
[----:B-1----:R-:W-:Y:S02]  /*1270*/  IMAD.MOV R10, RZ, RZ, -R9 ;  /* 0x000000ffff0a7224 */ /* 0x002fe400078e0a09 */
[----:B------:R-:W-:Y:S02]  /*1280*/  IMAD.MOV R9, RZ, RZ, -R8 ;  /* 0x000000ffff097224 */ /* 0x000fe400078e0a08 */
[C---:B------:R-:W-:Y:S01]  /*1290*/  IMAD R15, R0.reuse, R10, R15 ;  /* 0x0000000a000f7224 */ /* 0x040fe200078e020f */
[----:B------:R-:W-:Y:S01]  /*12a0*/  IABS R10, R13 ;  /* 0x0000000d000a7213 */ /* 0x000fe20000000000 */
[C---:B------:R-:W-:Y:S01]  /*12b0*/  IMAD R12, R0.reuse, R9, R12 ;  /* 0x00000009000c7224 */ /* 0x040fe200078e020c */
[----:B------:R-:W-:Y:S01]  /*12c0*/  IABS R9, R6 ;  /* 0x0000000600097213 */ /* 0x000fe20000000000 */
[----:B------:R-:W-:Y:S01]  /*12d0*/  @!P6 IMAD.IADD R17, R17, 0x1, -R0 ;  /* 0x000000011111e824 */ /* 0x000fe200078e0a00 */
[C---:B------:R-:W-:Y:S01]  /*12e0*/  ISETP.GT.U32.AND P1, PT, R0.reuse, R15, PT ;  /* 0x0000000f0000720c */ /* 0x040fe20003f24070 */
[----:B------:R-:W-:Y:S01]  /*12f0*/  IMAD.HI.U32 R4, R3, R14, RZ ;  /* 0x0000000e03047227 */ /* 0x000fe200078e00ff */
[----:B------:R-:W-:-:S03]  /*1300*/  ISETP.GT.U32.AND P6, PT, R0, R12, PT ;  /* 0x0000000c0000720c */ /* 0x000fc60003fc4070 */
[----:B------:R-:W-:Y:S01]  /*1310*/  IMAD.MOV R7, RZ, RZ, -R4 ;  /* 0x000000ffff077224 */ /* 0x000fe200078e0a04 */
[----:B------:R-:W-:Y:S01]  /*1320*/  IADD3 R4, R28, 0x180, RZ ;  /* 0x000001801c047810 */ /* 0x000fe20007ffe0ff */
[----:B------:R-:W-:Y:S02]  /*1330*/  @!P5 IMAD.IADD R16, R16, 0x1, -R0 ;  /* 0x000000011010d824 */ /* 0x000fe400078e0a00 */
[----:B------:R-:W-:Y:S01]  /*1340*/  IMAD R14, R0, R7, R14 ;  /* 0x00000007000e7224 */ /* 0x000fe200078e020e */
[----:B0-----:R-:W-:Y:S01]  /*1350*/  IABS R5, R4 ;  /* 0x0000000400057213 */ /* 0x001fe20000000000 */
[----:B------:R-:W-:Y:S01]  /*1360*/  IMAD.MOV.U32 R19, RZ, RZ, R17 ;  /* 0x000000ffff137224 */ /* 0x000fe200078e0011 */
[----:B------:R-:W-:Y:S01]  /*1370*/  IADD3 R7, R28, 0x170, RZ ;  /* 0x000001701c077810 */ /* 0x000fe20007ffe0ff */
[--C-:B------:R-:W-:Y:S01]  /*1380*/  @!P1 IMAD.IADD R15, R15, 0x1, -R0.reuse ;  /* 0x000000010f0f9824 */ /* 0x100fe200078e0a00 */
[----:B------:R-:W-:Y:S01]  /*1390*/  ISETP.GT.U32.AND P5, PT, R0, R14, PT ;  /* 0x0000000e0000720c */ /* 0x000fe20003fa4070 */
[----:B------:R-:W-:Y:S01]  /*13a0*/  @!P6 IMAD.IADD R12, R12, 0x1, -R0 ;  /* 0x000000010c0ce824 */ /* 0x000fe200078e0a00 */
[----:B------:R-:W-:Y:S01]  /*13b0*/  ISETP.GE.AND P1, PT, R2, RZ, PT ;  /* 0x000000ff0200720c */ /* 0x000fe20003f26270 */
[----:B------:R-:W-:Y:S01]  /*13c0*/  IMAD.HI.U32 R11, R3, R9, RZ ;  /* 0x00000009030b7227 */ /* 0x000fe200078e00ff */
[----:B------:R-:W-:-:S02]  /*13d0*/  ISETP.GT.U32.AND P6, PT, R0, R15, PT ;  /* 0x0000000f0000720c */ /* 0x000fc40003fc4070 */
[----:B------:R-:W-:Y:S01]  /*13e0*/  IABS R8, R7 ;  /* 0x0000000700087213 */ /* 0x000fe20000000000 */
[----:B------:R-:W-:Y:S01]  /*13f0*/  IMAD.MOV.U32 R18, RZ, RZ, R16 ;  /* 0x000000ffff127224 */ /* 0x000fe200078e0010 */
[----:B------:R-:W-:Y:S01]  /*1400*/  IADD3 R17, R28, 0x120, RZ ;  /* 0x000001201c117810 */ /* 0x000fe20007ffe0ff */
[----:B------:R-:W-:Y:S01]  /*1410*/  @!P3 IMAD.MOV R19, RZ, RZ, -R19 ;  /* 0x000000ffff13b224 */ /* 0x000fe200078e0a13 */
[----:B------:R-:W-:Y:S01]  /*1420*/  ISETP.GT.U32.AND P3, PT, R0, R12, PT ;  /* 0x0000000c0000720c */ /* 0x000fe20003f64070 */
[----:B------:R-:W-:Y:S02]  /*1430*/  IMAD.MOV.U32 R2, RZ, RZ, R10 ;  /* 0x000000ffff027224 */ /* 0x000fe400078e000a */
[----:B------:R-:W-:Y:S01]  /*1440*/  IMAD.HI.U32 R10, R3, R5, RZ ;  /* 0x00000005030a7227 */ /* 0x000fe200078e00ff */
[----:B------:R-:W-:Y:S03]  /*1450*/  STL [R1+0xa4], R19 ;  /* 0x0000a41301007387 */ /* 0x000fe60000100800 */
[----:B------:R-:W-:-:S02]  /*1460*/  IMAD.MOV R11, RZ, RZ, -R11 ;  /* 0x000000ffff0b7224 */ /* 0x000fc400078e0a0b */
[----:B------:R-:W-:Y:S01]  /*1470*/  @!P4 IMAD.MOV R18, RZ, RZ, -R18 ;  /* 0x000000ffff12c224 */ /* 0x000fe200078e0a12 */
[----:B------:R-:W-:Y:S01]  /*1480*/  ISETP.GE.AND P4, PT, R6, RZ, PT ;  /* 0x000000ff0600720c */ /* 0x000fe20003f86270 */
[----:B------:R-:W-:Y:S02]  /*1490*/  IMAD.MOV R10, RZ, RZ, -R10 ;  /* 0x000000ffff0a7224 */ /* 0x000fe400078e0a0a */
[C---:B------:R-:W-:Y:S01]  /*14a0*/  IMAD R6, R0.reuse, R11, R9 ;  /* 0x0000000b00067224 */ /* 0x040fe200078e0209 */
[----:B------:R-:W-:Y:S01]  /*14b0*/  STL [R1+0xa0], R18 ;  /* 0x0000a01201007387 */ /* 0x000fe20000100800 */
[----:B------:R-:W-:Y:S01]  /*14c0*/  IMAD R5, R0, R10, R5 ;  /* 0x0000000a00057224 */ /* 0x000fe200078e0205 */
[----:B------:R-:W-:Y:S01]  /*14d0*/  IADD3 R10, R28, 0x168, RZ ;  /* 0x000001681c0a7810 */ /* 0x000fe20007ffe0ff */
[--C-:B------:R-:W-:Y:S01]  /*14e0*/  @!P6 IMAD.IADD R15, R15, 0x1, -R0.reuse ;  /* 0x000000010f0fe824 */ /* 0x100fe200078e0a00 */
[----:B------:R-:W-:Y:S01]  /*14f0*/  ISETP.GT.U32.AND P6, PT, R0, R6, PT ;  /* 0x000000060000720c */ /* 0x000fe20003fc4070 */
[----:B------:R-:W-:-:S02]  /*1500*/  @!P5 IMAD.IADD R14, R14, 0x1, -R0 ;  /* 0x000000010e0ed824 */ /* 0x000fc400078e0a00 */
[----:B------:R-:W-:Y:S01]  /*1510*/  @!P3 IMAD.IADD R12, R12, 0x1, -R0 ;  /* 0x000000010c0cb824 */ /* 0x000fe200078e0a00 */
[C---:B------:R-:W-:Y:S01]  /*1520*/  ISETP.GT.U32.AND P3, PT, R0.reuse, R5, PT ;  /* 0x000000050000720c */ /* 0x040fe20003f64070 */
[----:B------:R-:W-:Y:S01]  /*1530*/  IMAD.HI.U32 R11, R3, R2, RZ ;  /* 0x00000002030b7227 */ /* 0x000fe200078e00ff */
[----:B------:R-:W-:-:S03]  /*1540*/  ISETP.GT.U32.AND P5, PT, R0, R14, PT ;  /* 0x0000000e0000720c */ /* 0x000fc60003fa4070 */
[----:B------:R-:W-:Y:S02]  /*1550*/  IMAD.MOV R11, RZ, RZ, -R11 ;  /* 0x000000ffff0b7224 */ /* 0x000fe400078e0a0b */
[----:B------:R-:W-:-:S04]  /*1560*/  IMAD.HI.U32 R9, R3, R8, RZ ;  /* 0x0000000803097227 */ /* 0x000fc800078e00ff */
[----:B------:R-:W-:Y:S02]  /*1570*/  @!P6 IMAD.IADD R6, R6, 0x1, -R0 ;  /* 0x000000010606e824 */ /* 0x000fe400078e0a00 */
[C---:B------:R-:W-:Y:S01]  /*1580*/  IMAD R2, R0.reuse, R11, R2 ;  /* 0x0000000b00027224 */ /* 0x040fe200078e0202 */
[----:B------:R-:W-:Y:S01]  /*1590*/  IABS R11, R10 ;  /* 0x0000000a000b7213 */ /* 0x000fe20000000000 */
[----:B------:R-:W-:Y:S02]  /*15a0*/  IMAD.MOV R9, RZ, RZ, -R9 ;  /* 0x000000ffff097224 */ /* 0x000fe400078e0a09 */
[----:B------:R-:W-:Y:S01]  /*15b0*/  IMAD.MOV.U32 R16, RZ, RZ, R15 ;  /* 0x000000ffff107224 */ /* 0x000fe200078e000f */
[C---:B------:R-:W-:Y:S01]  /*15c0*/  ISETP.GT.U32.AND P6, PT, R0.reuse, R2, PT ;  /* 0x000000020000720c */ /* 0x040fe20003fc4070 */
[--C-:B------:R-:W-:Y:S01]  /*15d0*/  @!P3 IMAD.IADD R5, R5, 0x1, -R0.reuse ;  /* 0x000000010505b824 */ /* 0x100fe200078e0a00 */
[----:B------:R-:W-:Y:S01]  /*15e0*/  ISETP.GT.U32.AND P3, PT, R0, R6, PT ;  /* 0x000000060000720c */ /* 0x000fe20003f64070 */
[----:B------:R-:W-:Y:S01]  /*15f0*/  @!P5 IMAD.IADD R14, R14, 0x1, -R0 ;  /* 0x000000010e0ed824 */ /* 0x000fe200078e0a00 */
[----:B------:R-:W-:Y:S01]  /*1600*/  ISETP.GE.AND P5, PT, R4, RZ, PT ;  /* 0x000000ff0400720c */ /* 0x000fe20003fa6270 */
[----:B------:R-:W-:Y:S01]  /*1610*/  IMAD R8, R0, R9, R8 ;  /* 0x0000000900087224 */ /* 0x000fe200078e0208 */
[----:B------:R-:W-:Y:S01]  /*1620*/  IADD3 R4, R28, 0x160, RZ ;  /* 0x000001601c047810 */ /* 0x000fe20007ffe0ff */
[----:B------:R-:W-:Y:S01]  /*1630*/  @!P2 IMAD.MOV R16, RZ, RZ, -R16 ;  /* 0x000000ffff10a224 */ /* 0x000fe200078e0a10 */
[C---:B------:R-:W-:Y:S01]  /*1640*/  ISETP.GT.U32.AND P2, PT, R0.reuse, R5, PT ;  /* 0x000000050000720c */ /* 0x040fe20003f44070 */
[----:B------:R-:W-:Y:S01]  /*1650*/  IMAD.MOV.U32 R15, RZ, RZ, R12 ;  /* 0x000000ffff0f7224 */ /* 0x000fe200078e000c */
[----:B------:R-:W-:Y:S01]  /*1660*/  IABS R9, R4 ;  /* 0x0000000400097213 */ /* 0x000fe20000000000 */
[----:B------:R-:W-:Y:S01]  /*1670*/  IMAD.HI.U32 R12, R3, R11, RZ ;  /* 0x0000000b030c7227 */ /* 0x000fe200078e00ff */
[----:B------:R0:W-:Y:S03]  /*1680*/  STL [R1+0x9c], R16 ;  /* 0x00009c1001007387 */ /* 0x0001e60000100800 */
[----:B------:R-:W-:Y:S01]  /*1690*/  @!P0 IMAD.MOV R15, RZ, RZ, -R15 ;  /* 0x000000ffff0f8224 */ /* 0x000fe200078e0a0f */
[----:B------:R-:W-:Y:S01]  /*16a0*/  ISETP.GT.U32.AND P0, PT, R0, R8, PT ;  /* 0x000000080000720c */ /* 0x000fe20003f04070 */
[----:B------:R-:W-:Y:S01]  /*16b0*/  @!P1 IMAD.MOV R14, RZ, RZ, -R14 ;  /* 0x000000ffff0e9224 */ /* 0x000fe200078e0a0e */
[----:B------:R-:W-:Y:S01]  /*16c0*/  ISETP.GE.AND P1, PT, R13, RZ, PT ;  /* 0x000000ff0d00720c */ /* 0x000fe20003f26270 */
[----:B------:R-:W-:Y:S01]  /*16d0*/  IMAD.HI.U32 R13, R3, R9, RZ ;  /* 0x00000009030d7227 */ /* 0x000fe200078e00ff */
[----:B------:R1:W-:Y:S01]  /*16e0*/  STL [R1+0x98], R15 ;  /* 0x0000980f01007387 */ /* 0x0003e20000100800 */
[----:B0-----:R-:W-:-:S02]  /*16f0*/  IADD3 R16, R28, 0x118, RZ ;  /* 0x000001181c107810 */ /* 0x001fc40007ffe0ff */
[----:B------:R-:W-:Y:S01]  /*1700*/  IMAD.MOV R12, RZ, RZ, -R12 ;  /* 0x000000ffff0c7224 */ /* 0x000fe200078e0a0c */
[----:B------:R0:W-:Y:S01]  /*1710*/  STL [R1+0x94], R14 ;  /* 0x0000940e01007387 */ /* 0x0001e20000100800 */
[--C-:B------:R-:W-:Y:S01]  /*1720*/  @!P3 IMAD.IADD R6, R6, 0x1, -R0.reuse ;  /* 0x000000010606b824 */ /* 0x100fe200078e0a00 */
[----:B------:R-:W-:Y:S01]  /*1730*/  ISETP.GE.AND P3, PT, R7, RZ, PT ;  /* 0x000000ff0700720c */ /* 0x000fe20003f66270 */
[--C-:B------:R-:W-:Y:S02]  /*1740*/  @!P6 IMAD.IADD R2, R2, 0x1, -R0.reuse ;  /* 0x000000010202e824 */ /* 0x100fe400078e0a00 */
[----:B------:R-:W-:Y:S01]  /*1750*/  IMAD.MOV R13, RZ, RZ, -R13 ;  /* 0x000000ffff0d7224 */ /* 0x000fe200078e0a0d */
[----:B-1----:R-:W-:Y:S01]  /*1760*/  IADD3 R15, R28, 0x138, RZ ;  /* 0x000001381c0f7810 */ /* 0x002fe20007ffe0ff */
[----:B------:R-:W-:Y:S01]  /*1770*/  @!P2 IMAD.IADD R5, R5, 0x1, -R0 ;  /* 0x000000010505a824 */ /* 0x000fe200078e0a00 */
[----:B------:R-:W-:Y:S01]  /*1780*/  ISETP.GE.AND P2, PT, R10, RZ, PT ;  /* 0x000000ff0a00720c */ /* 0x000fe20003f46270 */
[C---:B------:R-:W-:Y:S01]  /*1790*/  IMAD R7, R0.reuse, R12, R11 ;  /* 0x0000000c00077224 */ /* 0x040fe200078e020b */
[----:B------:R-:W-:Y:S01]  /*17a0*/  ISETP.GT.U32.AND P6, PT, R0, R2, PT ;  /* 0x000000020000720c */ /* 0x000fe20003fc4070 */
[----:B0-----:R-:W-:Y:S01]  /*17b0*/  IMAD.MOV.U32 R14, RZ, RZ, R6 ;  /* 0x000000ffff0e7224 */ /* 0x001fe200078e0006 */
[----:B------:R-:W-:Y:S01]  /*17c0*/  IADD3 R6, R28, 0x158, RZ ;  /* 0x000001581c067810 */ /* 0x000fe20007ffe0ff */
[----:B------:R-:W-:-:S02]  /*17d0*/  @!P0 IMAD.IADD R8, R8, 0x1, -R0 ;  /* 0x0000000108088824 */ /* 0x000fc400078e0a00 */
[C---:B------:R-:W-:Y:S02]  /*17e0*/  IMAD R9, R0.reuse, R13, R9 ;  /* 0x0000000d00097224 */ /* 0x040fe400078e0209 */
[----:B------:R-:W-:Y:S01]  /*17f0*/  @!P4 IMAD.MOV R14, RZ, RZ, -R14 ;  /* 0x000000ffff0ec224 */ /* 0x000fe200078e0a0e */
[C---:B------:R-:W-:Y:S01]  /*1800*/  ISETP.GT.U32.AND P4, PT, R0.reuse, R7, PT ;  /* 0x000000070000720c */ /* 0x040fe20003f84070 */
[----:B------:R-:W-:Y:S01]  /*1810*/  IMAD.MOV.U32 R10, RZ, RZ, R5 ;  /* 0x000000ffff0a7224 */ /* 0x000fe200078e0005 */
[C---:B------:R-:W-:Y:S02]  /*1820*/  ISETP.GT.U32.AND P0, PT, R0.reuse, R8, PT ;  /* 0x000000080000720c */ /* 0x040fe40003f04070 */
[----:B------:R-:W-:Y:S01]  /*1830*/  IABS R5, R6 ;  /* 0x0000000600057213 */ /* 0x000fe20000000000 */
[----:B------:R-:W-:Y:S01]  /*1840*/  @!P5 IMAD.MOV R10, RZ, RZ, -R10 ;  /* 0x000000ffff0ad224 */ /* 0x000fe200078e0a0a */
[----:B------:R-:W-:Y:S01]  /*1850*/  ISETP.GT.U32.AND P5, PT, R0, R9, PT ;  /* 0x000000090000720c */ /* 0x000fe20003fa4070 */
[----:B------:R-:W-:Y:S01]  /*1860*/  @!P6 IMAD.IADD R2, R2, 0x1, -R0 ;  /* 0x000000010202e824 */ /* 0x000fe200078e0a00 */
[----:B------:R-:W-:Y:S01]  /*1870*/  STL [R1+0x90], R14 ;  /* 0x0000900e01007387 */ /* 0x000fe20000100800 */
[----:B------:R-:W-:-:S02]  /*1880*/  ISETP.GE.AND P6, PT, R4, RZ, PT ;  /* 0x000000ff0400720c */ /* 0x000fc40003fc6270 */
[----:B------:R-:W-:Y:S01]  /*1890*/  @!P1 IMAD.MOV R2, RZ, RZ, -R2 ;  /* 0x000000ffff029224 */ /* 0x000fe200078e0a02 */
[----:B------:R-:W-:Y:S01]  /*18a0*/  ISETP.GE.AND P1, PT, R6, RZ, PT ;  /* 0x000000ff0600720c */ /* 0x000fe20003f26270 */
[--C-:B------:R-:W-:Y:S01]  /*18b0*/  @!P4 IMAD.IADD R7, R7, 0x1, -R0.reuse ;  /* 0x000000010707c824 */ /* 0x100fe200078e0a00 */
[----:B------:R0:W-:Y:S01]  /*18c0*/  STL [R1+0x78], R10 ;  /* 0x0000780a01007387 */ /* 0x0001e20000100800 */
[--C-:B------:R-:W-:Y:S02]  /*18d0*/  @!P0 IMAD.IADD R8, R8, 0x1, -R0.reuse ;  /* 0x0000000108088824 */ /* 0x100fe400078e0a00 */
[----:B------:R-:W-:Y:S01]  /*18e0*/  IMAD.HI.U32 R6, R3, R5, RZ ;  /* 0x0000000503067227 */ /* 0x000fe200078e00ff */
[----:B------:R-:W-:Y:S01]  /*18f0*/  ISETP.GT.U32.AND P4, PT, R0, R7, PT ;  /* 0x000000070000720c */ /* 0x000fe20003f84070 */
[----:B------:R1:W-:Y:S02]  /*1900*/  STL [R1+0x74], R2 ;  /* 0x0000740201007387 */ /* 0x0003e40000100800 */
[----:B------:R-:W-:-:S02]  /*1910*/  @!P5 IMAD.IADD R9, R9, 0x1, -R0 ;  /* 0x000000010909d824 */ /* 0x000fc400078e0a00 */
[----:B------:R-:W-:Y:S01]  /*1920*/  IMAD.MOV.U32 R11, RZ, RZ, R8 ;  /* 0x000000ffff0b7224 */ /* 0x000fe200078e0008 */
[----:B0-----:R-:W-:Y:S01]  /*1930*/  IADD3 R10, R28, 0x150, RZ ;  /* 0x000001501c0a7810 */ /* 0x001fe20007ffe0ff */
[----:B------:R-:W-:Y:S01]  /*1940*/  IMAD.MOV R6, RZ, RZ, -R6 ;  /* 0x000000ffff067224 */ /* 0x000fe200078e0a06 */
[----:B------:R-:W-:Y:S01]  /*1950*/  ISETP.GT.U32.AND P5, PT, R0, R9, PT ;  /* 0x000000090000720c */ /* 0x000fe20003fa4070 */
[----:B------:R-:W-:Y:S01]  /*1960*/  @!P3 IMAD.MOV R11, RZ, RZ, -R11 ;  /* 0x000000ffff0bb224 */ /* 0x000fe200078e0a0b */
[----:B------:R-:W-:Y:S02]  /*1970*/  ISETP.GE.AND P0, PT, R10, RZ, PT ;  /* 0x000000ff0a00720c */ /* 0x000fe40003f06270 */
[----:B-1----:R-:W-:Y:S01]  /*1980*/  IADD3 R2, R28, 0x148, RZ ;  /* 0x000001481c027810 */ /* 0x002fe20007ffe0ff */
[--C-:B------:R-:W-:Y:S01]  /*1990*/  @!P4 IMAD.IADD R7, R7, 0x1, -R0.reuse ;  /* 0x000000010707c824 */ /* 0x100fe200078e0a00 */
[----:B------:R-:W-:Y:S01]  /*19a0*/  IABS R10, R10 ;  /* 0x0000000a000a7213 */ /* 0x000fe20000000000 */
[----:B------:R0:W-:Y:S01]  /*19b0*/  STL [R1+0x70], R11 ;  /* 0x0000700b01007387 */ /* 0x0001e20000100800 */
[----:B------:R-:W-:Y:S01]  /*19c0*/  IABS R4, R2 ;  /* 0x0000000200047213 */ /* 0x000fe20000000000 */
[----:B------:R-:W-:Y:S01]  /*19d0*/  IMAD.MOV.U32 R13, RZ, RZ, R7 ;  /* 0x000000ffff0d7224 */ /* 0x000fe200078e0007 */
[----:B------:R-:W-:Y:S01]  /*19e0*/  ISETP.GE.AND P3, PT, R2, RZ, PT ;  /* 0x000000ff0200720c */ /* 0x000fe20003f66270 */
[----:B------:R-:W-:Y:S01]  /*19f0*/  IMAD R2, R0, R6, R5 ;  /* 0x0000000600027224 */ /* 0x000fe200078e0205 */
[----:B------:R-:W-:Y:S01]  /*1a00*/  IADD3 R8, R28, 0x140, RZ ;  /* 0x000001401c087810 */ /* 0x000fe20007ffe0ff */
[----:B------:R-:W-:-:S02]  /*1a10*/  @!P5 IMAD.IADD R9, R9, 0x1, -R0 ;  /* 0x000000010909d824 */ /* 0x000fc400078e0a00 */
[----:B------:R-:W-:Y:S01]  /*1a20*/  @!P2 IMAD.MOV R13, RZ, RZ, -R13 ;  /* 0x000000ffff0da224 */ /* 0x000fe200078e0a0d */
[----:B------:R-:W-:Y:S01]  /*1a30*/  ISETP.GT.U32.AND P4, PT, R0, R2, PT ;  /* 0x000000020000720c */ /* 0x000fe20003f84070 */
[C---:B0-----:R-:W-:Y:S01]  /*1a40*/  IMAD.HI.U32 R11, R3.reuse, R10, RZ ;  /* 0x0000000a030b7227 */ /* 0x041fe200078e00ff */
[----:B------:R-:W-:Y:S02]  /*1a50*/  IABS R6, R8 ;  /* 0x0000000800067213 */ /* 0x000fe40000000000 */
[----:B------:R-:W-:Y:S01]  /*1a60*/  ISETP.GE.AND P5, PT, R8, RZ, PT ;  /* 0x000000ff0800720c */ /* 0x000fe20003fa6270 */
[----:B------:R-:W-:Y:S01]  /*1a70*/  IMAD.MOV R11, RZ, RZ, -R11 ;  /* 0x000000ffff0b7224 */ /* 0x000fe200078e0a0b */
[----:B------:R0:W-:Y:S01]  /*1a80*/  STL [R1+0x6c], R13 ;  /* 0x00006c0d01007387 */ /* 0x0001e20000100800 */
[----:B------:R-:W-:Y:S01]  /*1a90*/  IMAD.MOV.U32 R12, RZ, RZ, R9 ;  /* 0x000000ffff0c7224 */ /* 0x000fe200078e0009 */
[----:B------:R-:W-:Y:S01]  /*1aa0*/  IABS R9, R16 ;  /* 0x0000001000097213 */ /* 0x000fe20000000000 */
[----:B------:R-:W-:Y:S01]  /*1ab0*/  IMAD R8, R0, R11, R10 ;  /* 0x0000000b00087224 */ /* 0x000fe200078e020a */
[----:B------:R-:W-:Y:S01]  /*1ac0*/  IADD3 R10, R28, 0x128, RZ ;  /* 0x000001281c0a7810 */ /* 0x000fe20007ffe0ff */
[----:B------:R-:W-:Y:S01]  /*1ad0*/  @!P6 IMAD.MOV R12, RZ, RZ, -R12 ;  /* 0x000000ffff0ce224 */ /* 0x000fe200078e0a0c */
[----:B------:R-:W-:Y:S01]  /*1ae0*/  IABS R11, R17 ;  /* 0x00000011000b7213 */ /* 0x000fe20000000000 */
[----:B------:R-:W-:Y:S01]  /*1af0*/  @!P4 IMAD.IADD R2, R2, 0x1, -R0 ;  /* 0x000000010202c824 */ /* 0x000fe200078e0a00 */
[C---:B------:R-:W-:Y:S01]  /*1b00*/  ISETP.GT.U32.AND P6, PT, R0.reuse, R8, PT ;  /* 0x000000080000720c */ /* 0x040fe20003fc4070 */
[----:B------:R-:W-:Y:S01]  /*1b10*/  IMAD.HI.U32 R5, R3, R4, RZ ;  /* 0x0000000403057227 */ /* 0x000fe200078e00ff */
[----:B------:R-:W-:Y:S01]  /*1b20*/  ISETP.GE.AND P4, PT, R15, RZ, PT ;  /* 0x000000ff0f00720c */ /* 0x000fe20003f86270 */
[----:B------:R1:W-:Y:S01]  /*1b30*/  STL [R1+0x68], R12 ;  /* 0x0000680c01007387 */ /* 0x0003e20000100800 */
[----:B------:R-:W-:Y:S01]  /*1b40*/  ISETP.GT.U32.AND P2, PT, R0, R2, PT ;  /* 0x000000020000720c */ /* 0x000fe20003f44070 */
[----:B------:R-:W-:Y:S01]  /*1b50*/  IMAD.MOV R5, RZ, RZ, -R5 ;  /* 0x000000ffff057224 */ /* 0x000fe200078e0a05 */
[----:B------:R-:W-:Y:S01]  /*1b60*/  IABS R15, R15 ;  /* 0x0000000f000f7213 */ /* 0x000fe20000000000 */
[----:B------:R-:W-:Y:S01]  /*1b70*/  IMAD.HI.U32 R7, R3, R6, RZ ;  /* 0x0000000603077227 */ /* 0x000fe200078e00ff */
[----:B0-----:R-:W-:-:S03]  /*1b80*/  IABS R13, R10 ;  /* 0x0000000a000d7213 */ /* 0x001fc60000000000 */
[----:B------:R-:W-:Y:S01]  /*1b90*/  IMAD R4, R0, R5, R4 ;  /* 0x0000000500047224 */ /* 0x000fe200078e0204 */
[----:B------:R-:W-:Y:S01]  /*1ba0*/  IADD3 R5, R28, 0x130, RZ ;  /* 0x000001301c057810 */ /* 0x000fe20007ffe0ff */
[--C-:B------:R-:W-:Y:S02]  /*1bb0*/  @!P6 IMAD.IADD R8, R8, 0x1, -R0.reuse ;  /* 0x000000010808e824 */ /* 0x100fe400078e0a00 */
[----:B------:R-:W-:Y:S01]  /*1bc0*/  IMAD.MOV R7, RZ, RZ, -R7 ;  /* 0x000000ffff077224 */ /* 0x000fe200078e0a07 */
[----:B------:R-:W-:Y:S01]  /*1bd0*/  IABS R14, R5 ;  /* 0x00000005000e7213 */ /* 0x000fe20000000000 */
[----:B------:R-:W-:Y:S01]  /*1be0*/  @!P2 IMAD.IADD R2, R2, 0x1, -R0 ;  /* 0x000000010202a824 */ /* 0x000fe200078e0a00 */
[C---:B------:R-:W-:Y:S01]  /*1bf0*/  ISETP.GT.U32.AND P6, PT, R0.reuse, R8, PT ;  /* 0x000000080000720c */ /* 0x040fe20003fc4070 */
[C---:B------:R-:W-:Y:S01]  /*1c00*/  IMAD R6, R0.reuse, R7, R6 ;  /* 0x0000000700067224 */ /* 0x040fe200078e0206 */
[----:B------:R-:W-:Y:S01]  /*1c10*/  ISETP.GT.U32.AND P2, PT, R0, R4, PT ;  /* 0x000000040000720c */ /* 0x000fe20003f44070 */
[----:B------:R-:W-:-:S04]  /*1c20*/  IMAD.HI.U32 R7, R3, R15, RZ ;  /* 0x0000000f03077227 */ /* 0x000fc800078e00ff */
[----:B-1----:R-:W-:-:S04]  /*1c30*/  IMAD.HI.U32 R12, R3, R14, RZ ;  /* 0x0000000e030c7227 */ /* 0x002fc800078e00ff */
[----:B------:R-:W-:Y:S02]  /*1c40*/  IMAD.MOV R7, RZ, RZ, -R7 ;  /* 0x000000ffff077224 */ /* 0x000fe400078e0a07 */
[----:B------:R-:W-:Y:S01]  /*1c50*/  @!P6 IMAD.IADD R8, R8, 0x1, -R0 ;  /* 0x000000010808e824 */ /* 0x000fe200078e0a00 */
[C---:B------:R-:W-:Y:S01]  /*1c60*/  ISETP.GT.U32.AND P6, PT, R0.reuse, R6, PT ;  /* 0x000000060000720c */ /* 0x040fe20003fc4070 */
[----:B------:R-:W-:Y:S02]  /*1c70*/  IMAD.MOV R12, RZ, RZ, -R12 ;  /* 0x000000ffff0c7224 */ /* 0x000fe400078e0a0c */
[----:B------:R-:W-:Y:S02]  /*1c80*/  IMAD R15, R0, R7, R15 ;  /* 0x00000007000f7224 */ /* 0x000fe400078e020f */
[----:B------:R-:W-:-:S04]  /*1c90*/  IMAD.HI.U32 R7, R3, R13, RZ ;  /* 0x0000000d03077227 */ /* 0x000fc800078e00ff */
[----:B------:R-:W-:Y:S02]  /*1ca0*/  @!P2 IMAD.IADD R4, R4, 0x1, -R0 ;  /* 0x000000010404a824 */ /* 0x000fe400078e0a00 */
[C---:B------:R-:W-:Y:S02]  /*1cb0*/  IMAD R14, R0.reuse, R12, R14 ;  /* 0x0000000c000e7224 */ /* 0x040fe400078e020e */
[----:B------:R-:W-:Y:S01]  /*1cc0*/  IMAD.MOV R12, RZ, RZ, -R7 ;  /* 0x000000ffff0c7224 */ /* 0x000fe200078e0a07 */
[C---:B------:R-:W-:Y:S01]  /*1cd0*/  ISETP.GT.U32.AND P2, PT, R0.reuse, R4, PT ;  /* 0x000000040000720c */ /* 0x040fe20003f44070 */
[----:B------:R-:W-:Y:S02]  /*1ce0*/  IMAD.MOV.U32 R19, RZ, RZ, R2 ;  /* 0x000000ffff137224 */ /* 0x000fe400078e0002 */
[----:B------:R-:W-:Y:S01]  /*1cf0*/  IMAD R13, R0, R12, R13 ;  /* 0x0000000c000d7224 */ /* 0x000fe200078e020d */
[----:B------:R-:W-:Y:S01]  /*1d00*/  IADD3 R12, R28, 0x100, RZ ;  /* 0x000001001c0c7810 */ /* 0x000fe20007ffe0ff */
[----:B------:R-:W-:-:S02]  /*1d10*/  IMAD.MOV.U32 R18, RZ, RZ, R8 ;  /* 0x000000ffff127224 */ /* 0x000fc400078e0008 */
[----:B------:R-:W-:Y:S01]  /*1d20*/  @!P1 IMAD.MOV R19, RZ, RZ, -R19 ;  /* 0x000000ffff139224 */ /* 0x000fe200078e0a13 */
[----:B------:R-:W-:Y:S01]  /*1d30*/  ISETP.GT.U32.AND P1, PT, R0, R15, PT ;  /* 0x0000000f0000720c */ /* 0x000fe20003f24070 */
[----:B------:R-:W-:Y:S01]  /*1d40*/  @!P6 IMAD.IADD R6, R6, 0x1, -R0 ;  /* 0x000000010606e824 */ /* 0x000fe200078e0a00 */
[C---:B------:R-:W-:Y:S01]  /*1d50*/  ISETP.GT.U32.AND P6, PT, R0.reuse, R13, PT ;  /* 0x0000000d0000720c */ /* 0x040fe20003fc4070 */
[----:B------:R-:W-:Y:S01]  /*1d60*/  IMAD.HI.U32 R2, R3, R9, RZ ;  /* 0x0000000903027227 */ /* 0x000fe200078e00ff */
[----:B------:R-:W-:Y:S03]  /*1d70*/  STL [R1+0x64], R19 ;  /* 0x0000641301007387 */ /* 0x000fe60000100800 */
[----:B------:R-:W-:Y:S01]  /*1d80*/  @!P0 IMAD.MOV R18, RZ, RZ, -R18 ;  /* 0x000000ffff128224 */ /* 0x000fe200078e0a12 */
[----:B------:R-:W-:Y:S01]  /*1d90*/  ISETP.GT.U32.AND P0, PT, R0, R14, PT ;  /* 0x0000000e0000720c */ /* 0x000fe20003f04070 */
[----:B------:R-:W-:-:S02]  /*1da0*/  IMAD.MOV R2, RZ, RZ, -R2 ;  /* 0x000000ffff027224 */ /* 0x000fc400078e0a02 */
[--C-:B------:R-:W-:Y:S01]  /*1db0*/  @!P2 IMAD.IADD R4, R4, 0x1, -R0.reuse ;  /* 0x000000010404a824 */ /* 0x100fe200078e0a00 */
[----:B------:R0:W-:Y:S01]  /*1dc0*/  STL [R1+0x60], R18 ;  /* 0x0000601201007387 */ /* 0x0001e20000100800 */
[----:B------:R-:W-:Y:S01]  /*1dd0*/  IMAD R9, R0, R2, R9 ;  /* 0x0000000200097224 */ /* 0x000fe200078e0209 */
[----:B------:R-:W-:Y:S01]  /*1de0*/  IADD3 R2, R28, 0x110, RZ ;  /* 0x000001101c027810 */ /* 0x000fe20007ffe0ff */
[--C-:B------:R-:W-:Y:S01]  /*1df0*/  @!P1 IMAD.IADD R15, R15, 0x1, -R0.reuse ;  /* 0x000000010f0f9824 */ /* 0x100fe200078e0a00 */
[C---:B------:R-:W-:Y:S01]  /*1e00*/  ISETP.GT.U32.AND P1, PT, R0.reuse, R6, PT ;  /* 0x000000060000720c */ /* 0x040fe20003f24070 */
[----:B------:R-:W-:Y:S01]  /*1e10*/  @!P6 IMAD.IADD R13, R13, 0x1, -R0 ;  /* 0x000000010d0de824 */ /* 0x000fe200078e0a00 */
[----:B------:R-:W-:Y:S01]  /*1e20*/  IABS R8, R2 ;  /* 0x0000000200087213 */ /* 0x000fe20000000000 */
[----:B------:R-:W-:Y:S01]  /*1e30*/  IMAD.HI.U32 R7, R3, R11, RZ ;  /* 0x0000000b03077227 */ /* 0x000fe200078e00ff */
[----:B------:R-:W-:Y:S02]  /*1e40*/  ISETP.GE.AND P2, PT, R5, RZ, PT ;  /* 0x000000ff0500720c */ /* 0x000fe40003f46270 */
[----:B------:R-:W-:Y:S01]  /*1e50*/  ISETP.GT.U32.AND P6, PT, R0, R13, PT ;  /* 0x0000000d0000720c */ /* 0x000fe20003fc4070 */
[----:B0-----:R-:W-:Y:S01]  /*1e60*/  IMAD.MOV.U32 R18, RZ, RZ, R4 ;  /* 0x000000ffff127224 */ /* 0x001fe200078e0004 */
[----:B------:R-:W-:Y:S01]  /*1e70*/  IADD3 R5, R28, 0x108, RZ ;  /* 0x000001081c057810 */ /* 0x000fe20007ffe0ff */
[----:B------:R-:W-:-:S02]  /*1e80*/  IMAD.MOV R7, RZ, RZ, -R7 ;  /* 0x000000ffff077224 */ /* 0x000fc400078e0a07 */
[----:B------:R-:W-:Y:S01]  /*1e90*/  @!P3 IMAD.MOV R18, RZ, RZ, -R18 ;  /* 0x000000ffff12b224 */ /* 0x000fe200078e0a12 */
[----:B------:R-:W-:Y:S01]  /*1ea0*/  IABS R4, R5 ;  /* 0x0000000500047213 */ /* 0x000fe20000000000 */
[--C-:B------:R-:W-:Y:S01]  /*1eb0*/  @!P0 IMAD.IADD R14, R14, 0x1, -R0.reuse ;  /* 0x000000010e0e8824 */ /* 0x100fe200078e0a00 */
[C---:B------:R-:W-:Y:S01]  /*1ec0*/  ISETP.GT.U32.AND P0, PT, R0.reuse, R15, PT ;  /* 0x0000000f0000720c */ /* 0x040fe20003f04070 */
[----:B------:R-:W-:Y:S01]  /*1ed0*/  IMAD R11, R0, R7, R11 ;  /* 0x00000007000b7224 */ /* 0x000fe200078e020b */
[----:B------:R0:W-:Y:S01]  /*1ee0*/  STL [R1+0x5c], R18 ;  /* 0x00005c1201007387 */ /* 0x0001e20000100800 */
[--C-:B------:R-:W-:Y:S01]  /*1ef0*/  @!P1 IMAD.IADD R6, R6, 0x1, -R0.reuse ;  /* 0x0000000106069824 */ /* 0x100fe200078e0a00 */
[C---:B------:R-:W-:Y:S01]  /*1f00*/  ISETP.GT.U32.AND P3, PT, R0.reuse, R14, PT ;  /* 0x0000000e0000720c */ /* 0x040fe20003f64070 */
[----:B------:R-:W-:Y:S01]  /*1f10*/  @!P6 IMAD.IADD R13, R13, 0x1, -R0 ;  /* 0x000000010d0de824 */ /* 0x000fe200078e0a00 */
[----:B------:R-:W-:Y:S01]  /*1f20*/  ISETP.GT.U32.AND P1, PT, R0, R11, PT ;  /* 0x0000000b0000720c */ /* 0x000fe20003f24070 */
[----:B------:R-:W-:Y:S01]  /*1f30*/  IMAD.MOV.U32 R20, RZ, RZ, R6 ;  /* 0x000000ffff147224 */ /* 0x000fe200078e0006 */
[----:B------:R-:W-:-:S03]  /*1f40*/  IABS R7, R12 ;  /* 0x0000000c00077213 */ /* 0x000fc60000000000 */
[----:B------:R-:W-:Y:S02]  /*1f50*/  @!P5 IMAD.MOV R20, RZ, RZ, -R20 ;  /* 0x000000ffff14d224 */ /* 0x000fe400078e0a14 */
[----:B0-----:R-:W-:-:S03]  /*1f60*/  IMAD.HI.U32 R18, R3, R8, RZ ;  /* 0x0000000803127227 */ /* 0x001fc600078e00ff */
[----:B------:R-:W-:Y:S01]  /*1f70*/  STL [R1+0x58], R20 ;  /* 0x0000581401007387 */ /* 0x000fe20000100800 */
[----:B------:R-:W-:Y:S02]  /*1f80*/  IMAD.MOV R18, RZ, RZ, -R18 ;  /* 0x000000ffff127224 */ /* 0x000fe400078e0a12 */
[----:B------:R-:W-:Y:S01]  /*1f90*/  @!P0 IMAD.IADD R15, R15, 0x1, -R0 ;  /* 0x000000010f0f8824 */ /* 0x000fe200078e0a00 */
[C---:B------:R-:W-:Y:S01]  /*1fa0*/  ISETP.GT.U32.AND P0, PT, R0.reuse, R9, PT ;  /* 0x000000090000720c */ /* 0x040fe20003f04070 */
[C---:B------:R-:W-:Y:S02]  /*1fb0*/  IMAD R8, R0.reuse, R18, R8 ;  /* 0x0000001200087224 */ /* 0x040fe400078e0208 */
[----:B------:R-:W-:Y:S01]  /*1fc0*/  @!P1 IMAD.IADD R11, R11, 0x1, -R0 ;  /* 0x000000010b0b9824 */ /* 0x000fe200078e0a00 */
[----:B------:R-:W-:Y:S01]  /*1fd0*/  ISETP.GE.AND P1, PT, R17, RZ, PT ;  /* 0x000000ff1100720c */ /* 0x000fe20003f26270 */
[----:B------:R-:W-:Y:S01]  /*1fe0*/  IMAD.HI.U32 R18, R3, R4, RZ ;  /* 0x0000000403127227 */ /* 0x000fe200078e00ff */
[----:B------:R-:W-:-:S03]  /*1ff0*/  ISETP.GT.U32.AND P6, PT, R0, R8, PT ;  /* 0x000000080000720c */ /* 0x000fc60003fc4070 */
[----:B------:R-:W-:Y:S01]  /*2000*/  @!P3 IMAD.IADD R14, R14, 0x1, -R0 ;  /* 0x000000010e0eb824 */ /* 0x000fe200078e0a00 */
[----:B------:R-:W-:Y:S01]  /*2010*/  ISETP.GE.AND P3, PT, R10, RZ, PT ;  /* 0x000000ff0a00720c */ /* 0x000fe20003f66270 */
[----:B------:R-:W-:-:S04]  /*2020*/  IMAD.HI.U32 R10, R3, R7, RZ ;  /* 0x00000007030a7227 */ /* 0x000fc800078e00ff */
[----:B------:R-:W-:Y:S02]  /*2030*/  IMAD.MOV R18, RZ, RZ, -R18 ;  /* 0x000000ffff127224 */ /* 0x000fe400078e0a12 */
[--C-:B------:R-:W-:Y:S01]  /*2040*/  @!P0 IMAD.IADD R9, R9, 0x1, -R0.reuse ;  /* 0x0000000109098824 */ /* 0x100fe200078e0a00 */
[----:B------:R-:W-:Y:S01]  /*2050*/  ISETP.GE.AND P0, PT, R16, RZ, PT ;  /* 0x000000ff1000720c */ /* 0x000fe20003f06270 */
[----:B------:R-:W-:Y:S01]  /*2060*/  @!P6 IMAD.IADD R8, R8, 0x1, -R0 ;  /* 0x000000010808e824 */ /* 0x000fe200078e0a00 */
[C---:B------:R-:W-:Y:S01]  /*2070*/  ISETP.GT.U32.AND P6, PT, R0.reuse, R11, PT ;  /* 0x0000000b0000720c */ /* 0x040fe20003fc4070 */
[----:B------:R-:W-:Y:S01]  /*2080*/  IMAD.MOV R17, RZ, RZ, -R10 ;  /* 0x000000ffff117224 */ /* 0x000fe200078e0a0a */
[C---:B------:R-:W-:Y:S01]  /*2090*/  ISETP.GT.U32.AND P5, PT, R0.reuse, R9, PT ;  /* 0x000000090000720c */ /* 0x040fe20003fa4070 */
[----:B------:R-:W-:Y:S01]  /*20a0*/  IMAD R4, R0, R18, R4 ;  /* 0x0000001200047224 */ /* 0x000fe200078e0204 */
[----:B------:R-:W-:Y:S01]  /*20b0*/  IADD3 R10, R28, 0xf8, RZ ;  /* 0x000000f81c0a7810 */ /* 0x000fe20007ffe0ff */
[----:B------:R-:W-:Y:S01]  /*20c0*/  IMAD R7, R0, R17, R7 ;  /* 0x0000001100077224 */ /* 0x000fe200078e0207 */
[----:B------:R-:W-:Y:S01]  /*20d0*/  IADD3 R16, R28, 0xb8, RZ ;  /* 0x000000b81c107810 */ /* 0x000fe20007ffe0ff */
[----:B------:R-:W-:Y:S01]  /*20e0*/  @!P2 IMAD.MOV R14, RZ, RZ, -R14 ;  /* 0x000000ffff0ea224 */ /* 0x000fe200078e0a0e */
[----:B------:R-:W-:Y:S01]  /*20f0*/  ISETP.GT.U32.AND P2, PT, R0, R4, PT ;  /* 0x000000040000720c */ /* 0x000fe20003f44070 */
[----:B------:R-:W-:Y:S01]  /*2100*/  @!P3 IMAD.MOV R13, RZ, RZ, -R13 ;  /* 0x000000ffff0db224 */ /* 0x000fe200078e0a0d */
[----:B------:R-:W-:Y:S01]  /*2110*/  ISETP.GE.AND P3, PT, R2, RZ, PT ;  /* 0x000000ff0200720c */ /* 0x000fe20003f66270 */
[----:B------:R-:W-:Y:S01]  /*2120*/  IMAD.MOV.U32 R19, RZ, RZ, R15 ;  /* 0x000000ffff137224 */ /* 0x000fe200078e000f */
[----:B------:R-:W-:Y:S01]  /*2130*/  IADD3 R2, R28, 0xf0, RZ ;  /* 0x000000f01c027810 */ /* 0x000fe20007ffe0ff */
[--C-:B------:R-:W-:Y:S01]  /*2140*/  @!P6 IMAD.IADD R11, R11, 0x1, -R0.reuse ;  /* 0x000000010b0be824 */ /* 0x100fe200078e0a00 */
[----:B------:R-:W-:Y:S01]  /*2150*/  ISETP.GT.U32.AND P6, PT, R0, R7, PT ;  /* 0x000000070000720c */ /* 0x000fe20003fc4070 */
[--C-:B------:R-:W-:Y:S01]  /*2160*/  @!P5 IMAD.IADD R9, R9, 0x1, -R0.reuse ;  /* 0x000000010909d824 */ /* 0x100fe200078e0a00 */
[----:B------:R-:W-:Y:S01]  /*2170*/  ISETP.GE.AND P5, PT, R5, RZ, PT ;  /* 0x000000ff0500720c */ /* 0x000fe20003fa6270 */
[----:B------:R-:W-:Y:S01]  /*2180*/  @!P4 IMAD.MOV R19, RZ, RZ, -R19 ;  /* 0x000000ffff13c224 */ /* 0x000fe200078e0a13 */
[----:B------:R-:W-:Y:S01]  /*2190*/  IABS R5, R2 ;  /* 0x0000000200057213 */ /* 0x000fe20000000000 */
[----:B------:R-:W-:Y:S01]  /*21a0*/  @!P0 IMAD.MOV R9, RZ, RZ, -R9 ;  /* 0x000000ffff098224 */ /* 0x000fe200078e0a09 */
[----:B------:R-:W-:Y:S01]  /*21b0*/  IABS R6, R10 ;  /* 0x0000000a00067213 */ /* 0x000fe20000000000 */
[--C-:B------:R-:W-:Y:S01]  /*21c0*/  @!P2 IMAD.IADD R4, R4, 0x1, -R0.reuse ;  /* 0x000000010404a824 */ /* 0x100fe200078e0a00 */
[----:B------:R-:W-:Y:S01]  /*21d0*/  ISETP.GT.U32.AND P4, PT, R0, R8, PT ;  /* 0x000000080000720c */ /* 0x000fe20003f84070 */
[----:B------:R0:W-:Y:S01]  /*21e0*/  STL [R1+0x48], R19 ;  /* 0x0000481301007387 */ /* 0x0001e20000100800 */
[----:B------:R-:W-:Y:S01]  /*21f0*/  ISETP.GE.AND P2, PT, R10, RZ, PT ;  /* 0x000000ff0a00720c */ /* 0x000fe20003f46270 */
[----:B------:R-:W-:Y:S01]  /*2200*/  IMAD.HI.U32 R10, R3, R5, RZ ;  /* 0x00000005030a7227 */ /* 0x000fe200078e00ff */
[----:B------:R-:W-:Y:S01]  /*2210*/  ISETP.GE.AND P0, PT, R2, RZ, PT ;  /* 0x000000ff0200720c */ /* 0x000fe20003f06270 */
[----:B------:R1:W-:Y:S02]  /*2220*/  STL [R1+0x44], R14 ;  /* 0x0000440e01007387 */ /* 0x0003e40000100800 */
[----:B------:R-:W-:Y:S01]  /*2230*/  @!P6 IMAD.IADD R7, R7, 0x1, -R0 ;  /* 0x000000010707e824 */ /* 0x000fe200078e0a00 */
[----:B------:R-:W-:Y:S01]  /*2240*/  ISETP.GT.U32.AND P6, PT, R0, R4, PT ;  /* 0x000000040000720c */ /* 0x000fe20003fc4070 */
[----:B------:R2:W-:Y:S01]  /*2250*/  STL [R1+0x40], R13 ;  /* 0x0000400d01007387 */ /* 0x0005e20000100800 */
[----:B------:R-:W-:Y:S01]  /*2260*/  IMAD.MOV R10, RZ, RZ, -R10 ;  /* 0x000000ffff0a7224 */ /* 0x000fe200078e0a0a */
[----:B0-----:R-:W-:-:S02]  /*2270*/  IABS R19, c[0x0][0x178] ;  /* 0x00005e0000137a13 */ /* 0x001fc40000000000 */
[----:B------:R-:W-:Y:S01]  /*2280*/  @!P4 IMAD.IADD R8, R8, 0x1, -R0 ;  /* 0x000000010808c824 */ /* 0x000fe200078e0a00 */
[----:B------:R-:W-:Y:S01]  /*2290*/  ISETP.GE.AND P4, PT, R12, RZ, PT ;  /* 0x000000ff0c00720c */ /* 0x000fe20003f86270 */
[----:B------:R-:W-:Y:S01]  /*22a0*/  IMAD R2, R0, R10, R5 ;  /* 0x0000000a00027224 */ /* 0x000fe200078e0205 */
[C---:B------:R-:W-:Y:S01]  /*22b0*/  IADD3 R10, R28.reuse, 0xe0, RZ ;  /* 0x000000e01c0a7810 */ /* 0x040fe20007ffe0ff */
[----:B-1----:R-:W-:Y:S01]  /*22c0*/  IMAD.MOV.U32 R14, RZ, RZ, R11 ;  /* 0x000000ffff0e7224 */ /* 0x002fe200078e000b */
[C---:B------:R-:W-:Y:S01]  /*22d0*/  IADD3 R5, R28.reuse, 0xd8, RZ ;  /* 0x000000d81c057810 */ /* 0x040fe20007ffe0ff */
[----:B--2---:R-:W-:Y:S01]  /*22e0*/  IMAD.HI.U32 R13, R3, R6, RZ ;  /* 0x00000006030d7227 */ /* 0x004fe200078e00ff */
[----:B------:R-:W-:-:S03]  /*22f0*/  IADD3 R12, R28, 0xc0, RZ ;  /* 0x000000c01c0c7810 */ /* 0x000fc60007ffe0ff */
[----:B------:R-:W-:Y:S02]  /*2300*/  IMAD.MOV R13, RZ, RZ, -R13 ;  /* 0x000000ffff0d7224 */ /* 0x000fe400078e0a0d */
[----:B------:R-:W-:Y:S01]  /*2310*/  @!P6 IMAD.IADD R4, R4, 0x1, -R0 ;  /* 0x000000010404e824 */ /* 0x000fe200078e0a00 */
[C---:B------:R-:W-:Y:S01]  /*2320*/  ISETP.GT.U32.AND P6, PT, R0.reuse, R2, PT ;  /* 0x000000020000720c */ /* 0x040fe20003fc4070 */
[C---:B------:R-:W-:Y:S01]  /*2330*/  IMAD R6, R0.reuse, R13, R6 ;  /* 0x0000000d00067224 */ /* 0x040fe200078e0206 */
[----:B------:R-:W-:Y:S01]  /*2340*/  IABS R13, R10 ;  /* 0x0000000a000d7213 */ /* 0x000fe20000000000 */
[----:B------:R-:W-:Y:S01]  /*2350*/  @!P1 IMAD.MOV R14, RZ, RZ, -R14 ;  /* 0x000000ffff0e9224 */ /* 0x000fe200078e0a0e */
[C---:B------:R-:W-:Y:S01]  /*2360*/  ISETP.GT.U32.AND P1, PT, R0.reuse, R7, PT ;  /* 0x000000070000720c */ /* 0x040fe20003f24070 */
[----:B------:R-:W-:Y:S01]  /*2370*/  @!P3 IMAD.MOV R8, RZ, RZ, -R8 ;  /* 0x000000ffff08b224 */ /* 0x000fe200078e0a08 */
[----:B------:R-:W-:Y:S01]  /*2380*/  ISETP.GT.U32.AND P3, PT, R0, R6, PT ;  /* 0x000000060000720c */ /* 0x000fe20003f64070 */
[----:B------:R-:W-:Y:S01]  /*2390*/  IMAD.MOV.U32 R11, RZ, RZ, R4 ;  /* 0x000000ffff0b7224 */ /* 0x000fe200078e0004 */
[----:B------:R-:W-:Y:S01]  /*23a0*/  STL [R1+0x3c], R14 ;  /* 0x00003c0e01007387 */ /* 0x000fe20000100800 */
[----:B------:R-:W-:-:S02]  /*23b0*/  IMAD.MOV.U32 R22, RZ, RZ, R19 ;  /* 0x000000ffff167224 */ /* 0x000fc400078e0013 */
[----:B------:R-:W-:Y:S01]  /*23c0*/  @!P5 IMAD.MOV R11, RZ, RZ, -R11 ;  /* 0x000000ffff0bd224 */ /* 0x000fe200078e0a0b */
[----:B------:R-:W-:Y:S01]  /*23d0*/  STL [R1+0x34], R9 ;  /* 0x0000340901007387 */ /* 0x000fe20000100800 */
[----:B------:R-:W-:-:S03]  /*23e0*/  @!P6 IMAD.IADD R2, R2, 0x1, -R0 ;  /* 0x000000010202e824 */ /* 0x000fc600078e0a00 */
[----:B------:R0:W-:Y:S01]  /*23f0*/  STL [R1+0x30], R8 ;  /* 0x0000300801007387 */ /* 0x0001e20000100800 */
[--C-:B------:R-:W-:Y:S01]  /*2400*/  @!P1 IMAD.IADD R7, R7, 0x1, -R0.reuse ;  /* 0x0000000107079824 */ /* 0x100fe200078e0a00 */
[----:B------:R-:W-:Y:S01]  /*2410*/  ISETP.GT.U32.AND P5, PT, R0, R2, PT ;  /* 0x000000020000720c */ /* 0x000fe20003fa4070 */
[----:B------:R-:W-:Y:S01]  /*2420*/  @!P3 IMAD.IADD R6, R6, 0x1, -R0 ;  /* 0x000000010606b824 */ /* 0x000fe200078e0a00 */
[----:B------:R-:W-:Y:S01]  /*2430*/  ISETP.GE.AND P3, PT, R10, RZ, PT ;  /* 0x000000ff0a00720c */ /* 0x000fe20003f66270 */
[----:B------:R1:W-:Y:S03]  /*2440*/  STL [R1+0x2c], R11 ;  /* 0x00002c0b01007387 */ /* 0x0003e60000100800 */
[----:B------:R-:W-:Y:S02]  /*2450*/  ISETP.GT.U32.AND P6, PT, R0, R6, PT ;  /* 0x000000060000720c */ /* 0x000fe40003fc4070 */
[----:B0-----:R-:W-:-:S04]  /*2460*/  IADD3 R8, R28, 0xe8, RZ ;  /* 0x000000e81c087810 */ /* 0x001fc80007ffe0ff */
[----:B------:R-:W-:Y:S01]  /*2470*/  IABS R9, R8 ;  /* 0x0000000800097213 */ /* 0x000fe20000000000 */
[----:B-1----:R-:W-:Y:S01]  /*2480*/  IMAD.MOV.U32 R11, RZ, RZ, R7 ;  /* 0x000000ffff0b7224 */ /* 0x002fe200078e0007 */
[----:B------:R-:W-:Y:S01]  /*2490*/  ISETP.GE.AND P1, PT, R8, RZ, PT ;  /* 0x000000ff0800720c */ /* 0x000fe20003f26270 */
[----:B------:R-:W-:Y:S01]  /*24a0*/  @!P5 IMAD.IADD R2, R2, 0x1, -R0 ;  /* 0x000000010202d824 */ /* 0x000fe200078e0a00 */
[----:B------:R-:W-:Y:S01]  /*24b0*/  IABS R8, R5 ;  /* 0x0000000500087213 */ /* 0x000fe20000000000 */
[----:B------:R-:W-:-:S04]  /*24c0*/  IMAD.HI.U32 R10, R3, R9, RZ ;  /* 0x00000009030a7227 */ /* 0x000fc800078e00ff */
[----:B------:R-:W-:Y:S02]  /*24d0*/  IMAD.MOV R10, RZ, RZ, -R10 ;  /* 0x000000ffff0a7224 */ /* 0x000fe400078e0a0a */
[----:B------:R-:W-:Y:S01]  /*24e0*/  @!P4 IMAD.MOV R11, RZ, RZ, -R11 ;  /* 0x000000ffff0bc224 */ /* 0x000fe200078e0a0b */
[----:B------:R-:W-:Y:S01]  /*24f0*/  ISETP.GE.AND P4, PT, R5, RZ, PT ;  /* 0x000000ff0500720c */ /* 0x000fe20003f86270 */
[----:B------:R-:W-:Y:S01]  /*2500*/  IMAD R5, R0, R10, R9 ;  /* 0x0000000a00057224 */ /* 0x000fe200078e0209 */
[----:B------:R-:W-:Y:S01]  /*2510*/  IADD3 R9, R28, 0xd0, RZ ;  /* 0x000000d01c097810 */ /* 0x000fe20007ffe0ff */
[----:B------:R-:W-:Y:S01]  /*2520*/  IMAD.MOV.U32 R4, RZ, RZ, R8 ;  /* 0x000000ffff047224 */ /* 0x000fe200078e0008 */
[----:B------:R0:W-:Y:S01]  /*2530*/  STL [R1+0x28], R11 ;  /* 0x0000280b01007387 */ /* 0x0001e20000100800 */
[----:B------:R-:W-:Y:S01]  /*2540*/  IMAD.HI.U32 R8, R3, R13, RZ ;  /* 0x0000000d03087227 */ /* 0x000fe200078e00ff */
[----:B------:R-:W-:Y:S02]  /*2550*/  ISETP.GT.U32.AND P5, PT, R0, R5, PT ;  /* 0x000000050000720c */ /* 0x000fe40003fa4070 */
[----:B------:R-:W-:Y:S01]  /*2560*/  IABS R14, R9 ;  /* 0x00000009000e7213 */ /* 0x000fe20000000000 */
[----:B------:R-:W-:-:S02]  /*2570*/  IMAD.MOV R8, RZ, RZ, -R8 ;  /* 0x000000ffff087224 */ /* 0x000fc400078e0a08 */
[----:B------:R-:W-:-:S04]  /*2580*/  IMAD.HI.U32 R7, R3, R4, RZ ;  /* 0x0000000403077227 */ /* 0x000fc800078e00ff */
[C---:B------:R-:W-:Y:S01]  /*2590*/  IMAD R13, R0.reuse, R8, R13 ;  /* 0x00000008000d7224 */ /* 0x040fe200078e020d */
[----:B------:R-:W-:Y:S01]  /*25a0*/  IABS R8, R12 ;  /* 0x0000000c00087213 */ /* 0x000fe20000000000 */
[----:B0-----:R-:W-:Y:S02]  /*25b0*/  IMAD.MOV.U32 R11, RZ, RZ, R2 ;  /* 0x000000ffff0b7224 */ /* 0x001fe400078e0002 */
[----:B------:R-:W-:Y:S02]  /*25c0*/  @!P5 IMAD.IADD R5, R5, 0x1, -R0 ;  /* 0x000000010505d824 */ /* 0x000fe400078e0a00 */
[----:B------:R-:W-:Y:S02]  /*25d0*/  IMAD.MOV R7, RZ, RZ, -R7 ;  /* 0x000000ffff077224 */ /* 0x000fe400078e0a07 */
[----:B------:R-:W-:Y:S01]  /*25e0*/  @!P0 IMAD.MOV R11, RZ, RZ, -R11 ;  /* 0x000000ffff0b8224 */ /* 0x000fe200078e0a0b */
[C---:B------:R-:W-:Y:S01]  /*25f0*/  ISETP.GT.U32.AND P5, PT, R0.reuse, R5, PT ;  /* 0x000000050000720c */ /* 0x040fe20003fa4070 */
[----:B------:R-:W-:Y:S01]  /*2600*/  IMAD.HI.U32 R2, R3, R14, RZ ;  /* 0x0000000e03027227 */ /* 0x000fe200078e00ff */
[----:B------:R-:W-:-:S03]  /*2610*/  ISETP.GT.U32.AND P0, PT, R0, R13, PT ;  /* 0x0000000d0000720c */ /* 0x000fc60003f04070 */
[----:B------:R-:W-:Y:S01]  /*2620*/  @!P6 IMAD.IADD R6, R6, 0x1, -R0 ;  /* 0x000000010606e824 */ /* 0x000fe200078e0a00 */
[----:B------:R-:W-:Y:S01]  /*2630*/  ISETP.GE.AND P6, PT, R9, RZ, PT ;  /* 0x000000ff0900720c */ /* 0x000fe20003fc6270 */
[----:B------:R-:W-:Y:S01]  /*2640*/  IMAD R4, R0, R7, R4 ;  /* 0x0000000700047224 */ /* 0x000fe200078e0204 */
[----:B------:R-:W-:Y:S01]  /*2650*/  IADD3 R7, R28, 0xc8, RZ ;  /* 0x000000c81c077810 */ /* 0x000fe20007ffe0ff */
[----:B------:R-:W-:Y:S01]  /*2660*/  IMAD.MOV R2, RZ, RZ, -R2 ;  /* 0x000000ffff027224 */ /* 0x000fe200078e0a02 */
[----:B------:R-:W-:Y:S01]  /*2670*/  IABS R9, R16 ;  /* 0x0000001000097213 */ /* 0x000fe20000000000 */
[----:B------:R-:W-:Y:S02]  /*2680*/  IMAD.MOV.U32 R15, RZ, RZ, R6 ;  /* 0x000000ffff0f7224 */ /* 0x000fe400078e0006 */
[----:B------:R-:W-:Y:S01]  /*2690*/  @!P5 IMAD.IADD R5, R5, 0x1, -R0 ;  /* 0x000000010505d824 */ /* 0x000fe200078e0a00 */
[C---:B------:R-:W-:Y:S01]  /*26a0*/  ISETP.GT.U32.AND P5, PT, R0.reuse, R4, PT ;  /* 0x000000040000720c */ /* 0x040fe20003fa4070 */
[----:B------:R-:W-:-:S02]  /*26b0*/  IMAD R14, R0, R2, R14 ;  /* 0x00000002000e7224 */ /* 0x000fc400078e020e */
[----:B------:R-:W-:-:S04]  /*26c0*/  IMAD.HI.U32 R2, R3, R8, RZ ;  /* 0x0000000803027227 */ /* 0x000fc800078e00ff */
[----:B------:R-:W-:Y:S01]  /*26d0*/  @!P2 IMAD.MOV R15, RZ, RZ, -R15 ;  /* 0x000000ffff0fa224 */ /* 0x000fe200078e0a0f */
[----:B------:R-:W-:Y:S01]  /*26e0*/  ISETP.GE.AND P2, PT, R7, RZ, PT ;  /* 0x000000ff0700720c */ /* 0x000fe20003f46270 */
[----:B------:R-:W-:Y:S01]  /*26f0*/  @!P0 IMAD.IADD R13, R13, 0x1, -R0 ;  /* 0x000000010d0d8824 */ /* 0x000fe200078e0a00 */
[----:B------:R-:W-:Y:S01]  /*2700*/  IABS R7, R7 ;  /* 0x0000000700077213 */ /* 0x000fe20000000000 */
[----:B------:R-:W-:Y:S01]  /*2710*/  IMAD.MOV R2, RZ, RZ, -R2 ;  /* 0x000000ffff027224 */ /* 0x000fe200078e0a02 */
[----:B------:R0:W-:Y:S01]  /*2720*/  STL [R1+0x24], R15 ;  /* 0x0000240f01007387 */ /* 0x0001e20000100800 */
[----:B------:R-:W-:Y:S01]  /*2730*/  @!P5 IMAD.IADD R4, R4, 0x1, -R0 ;  /* 0x000000010404d824 */ /* 0x000fe200078e0a00 */
[C---:B------:R-:W-:Y:S01]  /*2740*/  ISETP.GT.U32.AND P0, PT, R0.reuse, R13, PT ;  /* 0x0000000d0000720c */ /* 0x040fe20003f04070 */
[----:B------:R-:W-:Y:S01]  /*2750*/  IMAD R8, R0, R2, R8 ;  /* 0x0000000200087224 */ /* 0x000fe200078e0208 */
[----:B------:R1:W-:Y:S01]  /*2760*/  STL [R1+0x20], R11 ;  /* 0x0000200b01007387 */ /* 0x0003e20000100800 */
[----:B------:R-:W-:Y:S01]  /*2770*/  IMAD.HI.U32 R6, R3, R7, RZ ;  /* 0x0000000703067227 */ /* 0x000fe200078e00ff */
[----:B------:R-:W-:-:S02]  /*2780*/  IADD3 R2, R28, 0xa8, RZ ;  /* 0x000000a81c027810 */ /* 0x000fc40007ffe0ff */
[----:B------:R-:W-:Y:S01]  /*2790*/  ISETP.GT.U32.AND P5, PT, R0, R8, PT ;  /* 0x000000080000720c */ /* 0x000fe20003fa4070 */
[----:B------:R-:W-:Y:S01]  /*27a0*/  IMAD.MOV R6, RZ, RZ, -R6 ;  /* 0x000000ffff067224 */ /* 0x000fe200078e0a06 */
[----:B0-----:R-:W-:-:S03]  /*27b0*/  IADD3 R15, R28, 0xb0, RZ ;  /* 0x000000b01c0f7810 */ /* 0x001fc60007ffe0ff */
[C---:B------:R-:W-:Y:S01]  /*27c0*/  IMAD R7, R0.reuse, R6, R7 ;  /* 0x0000000600077224 */ /* 0x040fe200078e0207 */
[----:B------:R-:W-:Y:S01]  /*27d0*/  IABS R10, R15 ;  /* 0x0000000f000a7213 */ /* 0x000fe20000000000 */
[----:B-1----:R-:W-:Y:S02]  /*27e0*/  IMAD.MOV.U32 R11, RZ, RZ, R5 ;  /* 0x000000ffff0b7224 */ /* 0x002fe400078e0005 */
[--C-:B------:R-:W-:Y:S01]  /*27f0*/  @!P0 IMAD.IADD R13, R13, 0x1, -R0.reuse ;  /* 0x000000010d0d8824 */ /* 0x100fe200078e0a00 */
[C---:B------:R-:W-:Y:S01]  /*2800*/  ISETP.GT.U32.AND P0, PT, R0.reuse, R7, PT ;  /* 0x000000070000720c */ /* 0x040fe20003f04070 */
[----:B------:R-:W-:Y:S01]  /*2810*/  @!P1 IMAD.MOV R11, RZ, RZ, -R11 ;  /* 0x000000ffff0b9224 */ /* 0x000fe200078e0a0b */
[----:B------:R-:W-:Y:S01]  /*2820*/  ISETP.GT.U32.AND P1, PT, R0, R14, PT ;  /* 0x0000000e0000720c */ /* 0x000fe20003f24070 */
[----:B------:R-:W-:Y:S02]  /*2830*/  IMAD.MOV.U32 R17, RZ, RZ, R13 ;  /* 0x000000ffff117224 */ /* 0x000fe400078e000d */
[----:B------:R-:W-:Y:S01]  /*2840*/  @!P5 IMAD.IADD R8, R8, 0x1, -R0 ;  /* 0x000000010808d824 */ /* 0x000fe200078e0a00 */
[----:B------:R0:W-:Y:S01]  /*2850*/  STL [R1+0x10], R11 ;  /* 0x0000100b01007387 */ /* 0x0001e20000100800 */
[----:B------:R-:W-:-:S04]  /*2860*/  IMAD.HI.U32 R6, R3, R9, RZ ;  /* 0x0000000903067227 */ /* 0x000fc800078e00ff */
[----:B------:R-:W-:Y:S01]  /*2870*/  @!P3 IMAD.MOV R17, RZ, RZ, -R17 ;  /* 0x000000ffff11b224 */ /* 0x000fe200078e0a11 */
[----:B------:R-:W-:Y:S01]  /*2880*/  ISETP.GT.U32.AND P3, PT, R0, R8, PT ;  /* 0x000000080000720c */ /* 0x000fe20003f64070 */
[----:B------:R-:W-:Y:S02]  /*2890*/  IMAD.MOV R6, RZ, RZ, -R6 ;  /* 0x000000ffff067224 */ /* 0x000fe400078e0a06 */
[--C-:B------:R-:W-:Y:S01]  /*28a0*/  @!P1 IMAD.IADD R14, R14, 0x1, -R0.reuse ;  /* 0x000000010e0e9824 */ /* 0x100fe200078e0a00 */
[----:B0-----:R-:W-:Y:S01]  /*28b0*/  IABS R11, R2 ;  /* 0x00000002000b7213 */ /* 0x001fe20000000000 */
[C---:B------:R-:W-:Y:S01]  /*28c0*/  IMAD R9, R0.reuse, R6, R9 ;  /* 0x0000000600097224 */ /* 0x040fe200078e0209 */
[C---:B------:R-:W-:Y:S01]  /*28d0*/  ISETP.GT.U32.AND P1, PT, R0.reuse, R4, PT ;  /* 0x000000040000720c */ /* 0x040fe20003f24070 */
[----:B------:R-:W-:Y:S01]  /*28e0*/  @!P0 IMAD.IADD R7, R7, 0x1, -R0 ;  /* 0x0000000107078824 */ /* 0x000fe200078e0a00 */
[----:B------:R-:W-:Y:S01]  /*28f0*/  ISETP.GT.U32.AND P0, PT, R0, R14, PT ;  /* 0x0000000e0000720c */ /* 0x000fe20003f04070 */
[----:B------:R-:W-:Y:S01]  /*2900*/  IMAD.HI.U32 R18, R3, R11, RZ ;  /* 0x0000000b03127227 */ /* 0x000fe200078e00ff */
[----:B------:R-:W-:Y:S01]  /*2910*/  IADD3 R6, R28, 0xa0, RZ ;  /* 0x000000a01c067810 */ /* 0x000fe20007ffe0ff */
[----:B------:R0:W-:Y:S01]  /*2920*/  STL [R1+0xc], R17 ;  /* 0x00000c1101007387 */ /* 0x0001e20000100800 */
[----:B------:R-:W-:Y:S01]  /*2930*/  ISETP.GT.U32.AND P5, PT, R0, R7, PT ;  /* 0x000000070000720c */ /* 0x000fe20003fa4070 */
[----:B------:R-:W-:-:S02]  /*2940*/  IMAD.MOV R18, RZ, RZ, -R18 ;  /* 0x000000ffff127224 */ /* 0x000fc400078e0a12 */
[----:B------:R-:W-:-:S04]  /*2950*/  IMAD.HI.U32 R5, R3, R10, RZ ;  /* 0x0000000a03057227 */ /* 0x000fc800078e00ff */
[--C-:B------:R-:W-:Y:S01]  /*2960*/  @!P1 IMAD.IADD R4, R4, 0x1, -R0.reuse ;  /* 0x0000000104049824 */ /* 0x100fe200078e0a00 */
[C---:B------:R-:W-:Y:S01]  /*2970*/  ISETP.GT.U32.AND P1, PT, R0.reuse, R9, PT ;  /* 0x000000090000720c */ /* 0x040fe20003f24070 */
[----:B------:R-:W-:Y:S01]  /*2980*/  IMAD R11, R0, R18, R11 ;  /* 0x00000012000b7224 */ /* 0x000fe200078e020b */
[----:B0-----:R-:W-:Y:S01]  /*2990*/  IABS R17, R6 ;  /* 0x0000000600117213 */ /* 0x001fe20000000000 */
[--C-:B------:R-:W-:Y:S02]  /*29a0*/  @!P3 IMAD.IADD R8, R8, 0x1, -R0.reuse ;  /* 0x000000010808b824 */ /* 0x100fe400078e0a00 */
[----:B------:R-:W-:Y:S01]  /*29b0*/  IMAD.MOV R5, RZ, RZ, -R5 ;  /* 0x000000ffff057224 */ /* 0x000fe200078e0a05 */
[----:B------:R-:W-:Y:S01]  /*29c0*/  ISETP.GT.U32.AND P3, PT, R0, R11, PT ;  /* 0x0000000b0000720c */ /* 0x000fe20003f64070 */
[----:B------:R-:W-:Y:S02]  /*29d0*/  @!P0 IMAD.IADD R14, R14, 0x1, -R0 ;  /* 0x000000010e0e8824 */ /* 0x000fe400078e0a00 */
[----:B------:R-:W-:Y:S01]  /*29e0*/  IMAD R10, R0, R5, R10 ;  /* 0x00000005000a7224 */ /* 0x000fe200078e020a */
[----:B------:R-:W-:Y:S01]  /*29f0*/  IADD3 R5, R28, 0x98, RZ ;  /* 0x000000981c057810 */ /* 0x000fe20007ffe0ff */
[--C-:B------:R-:W-:Y:S01]  /*2a00*/  @!P5 IMAD.IADD R7, R7, 0x1, -R0.reuse ;  /* 0x000000010707d824 */ /* 0x100fe200078e0a00 */
[----:B------:R-:W-:Y:S01]  /*2a10*/  ISETP.GE.AND P5, PT, R12, RZ, PT ;  /* 0x000000ff0c00720c */ /* 0x000fe20003fa6270 */
[----:B------:R-:W-:Y:S01]  /*2a20*/  @!P1 IMAD.IADD R9, R9, 0x1, -R0 ;  /* 0x0000000109099824 */ /* 0x000fe200078e0a00 */
[----:B------:R-:W-:Y:S01]  /*2a30*/  IABS R13, R5 ;  /* 0x00000005000d7213 */ /* 0x000fe20000000000 */
[----:B------:R-:W-:Y:S01]  /*2a40*/  IMAD.MOV.U32 R20, RZ, RZ, R14 ;  /* 0x000000ffff147224 */ /* 0x000fe200078e000e */
[----:B------:R-:W-:Y:S01]  /*2a50*/  ISETP.GT.U32.AND P0, PT, R0, R10, PT ;  /* 0x0000000a0000720c */ /* 0x000fe20003f04070 */
[----:B------:R-:W-:Y:S01]  /*2a60*/  IMAD.HI.U32 R18, R3, R17, RZ ;  /* 0x0000001103127227 */ /* 0x000fe200078e00ff */
[----:B------:R-:W-:-:S03]  /*2a70*/  ISETP.GE.AND P1, PT, R16, RZ, PT ;  /* 0x000000ff1000720c */ /* 0x000fc60003f26270 */
[----:B------:R-:W-:Y:S01]  /*2a80*/  @!P3 IMAD.IADD R11, R11, 0x1, -R0 ;  /* 0x000000010b0bb824 */ /* 0x000fe200078e0a00 */
[----:B------:R-:W-:Y:S01]  /*2a90*/  ISETP.GT.U32.AND P3, PT, R0, R9, PT ;  /* 0x000000090000720c */ /* 0x000fe20003f64070 */
[----:B------:R-:W-:-:S04]  /*2aa0*/  IMAD.HI.U32 R12, R3, R13, RZ ;  /* 0x0000000d030c7227 */ /* 0x000fc800078e00ff */
[----:B------:R-:W-:Y:S02]  /*2ab0*/  IMAD.MOV R16, RZ, RZ, -R12 ;  /* 0x000000ffff107224 */ /* 0x000fe400078e0a0c */
[----:B------:R-:W-:Y:S01]  /*2ac0*/  @!P0 IMAD.IADD R10, R10, 0x1, -R0 ;  /* 0x000000010a0a8824 */ /* 0x000fe200078e0a00 */
[----:B------:R-:W-:Y:S01]  /*2ad0*/  ISETP.GE.AND P0, PT, R15, RZ, PT ;  /* 0x000000ff0f00720c */ /* 0x000fe20003f06270 */
[----:B------:R-:W-:Y:S02]  /*2ae0*/  IMAD R13, R0, R16, R13 ;  /* 0x00000010000d7224 */ /* 0x000fe400078e020d */
[----:B------:R-:W-:Y:S01]  /*2af0*/  IMAD.MOV.U32 R21, RZ, RZ, R4 ;  /* 0x000000ffff157224 */ /* 0x000fe200078e0004 */
[----:B------:R-:W-:Y:S01]  /*2b00*/  IADD3 R4, R28, 0x90, RZ ;  /* 0x000000901c047810 */ /* 0x000fe20007ffe0ff */
[----:B------:R-:W-:Y:S01]  /*2b10*/  @!P6 IMAD.MOV R20, RZ, RZ, -R20 ;  /* 0x000000ffff14e224 */ /* 0x000fe200078e0a14 */
[C---:B------:R-:W-:Y:S01]  /*2b20*/  ISETP.GT.U32.AND P6, PT, R0.reuse, R10, PT ;  /* 0x0000000a0000720c */ /* 0x040fe20003fc4070 */
[----:B------:R-:W-:Y:S01]  /*2b30*/  @!P3 IMAD.IADD R9, R9, 0x1, -R0 ;  /* 0x000000010909b824 */ /* 0x000fe200078e0a00 */
[C---:B------:R-:W-:Y:S01]  /*2b40*/  ISETP.GT.U32.AND P3, PT, R0.reuse, R13, PT ;  /* 0x0000000d0000720c */ /* 0x040fe20003f64070 */
[----:B------:R-:W-:Y:S01]  /*2b50*/  IMAD.MOV R18, RZ, RZ, -R18 ;  /* 0x000000ffff127224 */ /* 0x000fe200078e0a12 */
[----:B------:R-:W0:Y:S01]  /*2b60*/  I2F.RP R16, R22 ;  /* 0x0000001600107306 */ /* 0x000e220000209400 */
[----:B------:R-:W-:Y:S01]  /*2b70*/  @!P4 IMAD.MOV R21, RZ, RZ, -R21 ;  /* 0x000000ffff15c224 */ /* 0x000fe200078e0a15 */
[C---:B------:R-:W-:Y:S01]  /*2b80*/  ISETP.GT.U32.AND P4, PT, R0.reuse, R11, PT ;  /* 0x0000000b0000720c */ /* 0x040fe20003f84070 */
[----:B------:R-:W-:Y:S01]  /*2b90*/  IMAD R12, R0, R18, R17 ;  /* 0x00000012000c7224 */ /* 0x000fe200078e0211 */
[----:B------:R-:W-:Y:S01]  /*2ba0*/  IABS R14, R4 ;  /* 0x00000004000e7213 */ /* 0x000fe20000000000 */
[----:B------:R-:W-:Y:S01]  /*2bb0*/  @!P2 IMAD.MOV R7, RZ, RZ, -R7 ;  /* 0x000000ffff07a224 */ /* 0x000fe200078e0a07 */
[----:B------:R-:W-:Y:S01]  /*2bc0*/  IADD3 R17, R28, 0x78, RZ ;  /* 0x000000781c117810 */ /* 0x000fe20007ffe0ff */
[----:B------:R-:W-:Y:S01]  /*2bd0*/  @!P5 IMAD.MOV R8, RZ, RZ, -R8 ;  /* 0x000000ffff08d224 */ /* 0x000fe200078e0a08 */
[----:B------:R-:W-:Y:S01]  /*2be0*/  ISETP.GT.U32.AND P2, PT, R0, R12, PT ;  /* 0x0000000c0000720c */ /* 0x000fe20003f44070 */
[--C-:B------:R-:W-:Y:S01]  /*2bf0*/  @!P6 IMAD.IADD R10, R10, 0x1, -R0.reuse ;  /* 0x000000010a0ae824 */ /* 0x100fe200078e0a00 */
[----:B------:R-:W-:Y:S01]  /*2c00*/  ISETP.GE.AND P5, PT, R2, RZ, PT ;  /* 0x000000ff0200720c */ /* 0x000fe20003fa6270 */
[--C-:B------:R-:W-:Y:S01]  /*2c10*/  @!P3 IMAD.IADD R13, R13, 0x1, -R0.reuse ;  /* 0x000000010d0db824 */ /* 0x100fe200078e0a00 */
[----:B------:R-:W-:Y:S01]  /*2c20*/  IADD3 R2, R28, 0x88, RZ ;  /* 0x000000881c027810 */ /* 0x000fe20007ffe0ff */
[----:B------:R-:W-:Y:S01]  /*2c30*/  @!P1 IMAD.MOV R9, RZ, RZ, -R9 ;  /* 0x000000ffff099224 */ /* 0x000fe200078e0a09 */
[----:B------:R-:W-:Y:S01]  /*2c40*/  ISETP.GE.AND P6, PT, R6, RZ, PT ;  /* 0x000000ff0600720c */ /* 0x000fe20003fc6270 */
[----:B------:R-:W-:Y:S01]  /*2c50*/  IMAD.HI.U32 R6, R3, R14, RZ ;  /* 0x0000000e03067227 */ /* 0x000fe200078e00ff */
[----:B------:R-:W-:Y:S01]  /*2c60*/  IABS R15, R2 ;  /* 0x00000002000f7213 */ /* 0x000fe20000000000 */
[----:B------:R-:W-:Y:S01]  /*2c70*/  STL [R1+0x8], R21 ;  /* 0x0000081501007387 */ /* 0x000fe20000100800 */
[----:B------:R-:W-:Y:S01]  /*2c80*/  ISETP.GT.U32.AND P3, PT, R0, R13, PT ;  /* 0x0000000d0000720c */ /* 0x000fe20003f64070 */
[----:B------:R-:W-:Y:S01]  /*2c90*/  @!P4 IMAD.IADD R11, R11, 0x1, -R0 ;  /* 0x000000010b0bc824 */ /* 0x000fe200078e0a00 */
[----:B------:R-:W-:Y:S01]  /*2ca0*/  ISETP.GE.AND P4, PT, R5, RZ, PT ;  /* 0x000000ff0500720c */ /* 0x000fe20003f86270 */
[----:B------:R-:W-:Y:S01]  /*2cb0*/  IMAD.HI.U32 R5, R3, R15, RZ ;  /* 0x0000000f03057227 */ /* 0x000fe200078e00ff */
[----:B------:R-:W-:Y:S01]  /*2cc0*/  STL [R1+0x4], R20 ;  /* 0x0000041401007387 */ /* 0x000fe20000100800 */
[----:B------:R-:W-:-:S02]  /*2cd0*/  IADD3 R18, R28, 0x70, RZ ;  /* 0x000000701c127810 */ /* 0x000fc40007ffe0ff */
[----:B------:R-:W-:Y:S01]  /*2ce0*/  IMAD.MOV R6, RZ, RZ, -R6 ;  /* 0x000000ffff067224 */ /* 0x000fe200078e0a06 */
[----:B------:R1:W-:Y:S01]  /*2cf0*/  STL [R1+0x644], R7 ;  /* 0x0006440701007387 */ /* 0x0003e20000100800 */
[----:B------:R-:W-:Y:S01]  /*2d00*/  @!P2 IMAD.IADD R12, R12, 0x1, -R0 ;  /* 0x000000010c0ca824 */ /* 0x000fe200078e0a00 */
[----:B------:R-:W-:Y:S01]  /*2d10*/  ISETP.GE.AND P2, PT, R4, RZ, PT ;  /* 0x000000ff0400720c */ /* 0x000fe20003f46270 */
[C---:B------:R-:W-:Y:S01]  /*2d20*/  IMAD R14, R0.reuse, R6, R14 ;  /* 0x00000006000e7224 */ /* 0x040fe200078e020e */
[----:B0-----:R0:W2:Y:S01]  /*2d30*/  MUFU.RCP R4, R16 ;  /* 0x0000001000047308 */ /* 0x0010a20000001000 */
[----:B------:R-:W-:Y:S01]  /*2d40*/  IMAD.MOV R5, RZ, RZ, -R5 ;  /* 0x000000ffff057224 */ /* 0x000fe200078e0a05 */
[C---:B------:R-:W-:Y:S01]  /*2d50*/  ISETP.GT.U32.AND P1, PT, R0.reuse, R12, PT ;  /* 0x0000000c0000720c */ /* 0x040fe20003f24070 */
[----:B------:R-:W-:Y:S01]  /*2d60*/  @!P5 IMAD.MOV R11, RZ, RZ, -R11 ;  /* 0x000000ffff0bd224 */ /* 0x000fe200078e0a0b */
[C---:B------:R-:W-:Y:S01]  /*2d70*/  ISETP.GT.U32.AND P5, PT, R0.reuse, R14, PT ;  /* 0x0000000e0000720c */ /* 0x040fe20003fa4070 */
[----:B------:R-:W-:Y:S01]  /*2d80*/  IMAD R15, R0, R5, R15 ;  /* 0x00000005000f7224 */ /* 0x000fe200078e020f */
[----:B------:R3:W-:Y:S01]  /*2d90*/  STL [R1+0x648], R8 ;  /* 0x0006480801007387 */ /* 0x0007e20000100800 */
[----:B------:R-:W-:Y:S01]  /*2da0*/  @!P3 IMAD.IADD R13, R13, 0x1, -R0 ;  /* 0x000000010d0db824 */ /* 0x000fe200078e0a00 */
[----:B-1----:R-:W-:Y:S01]  /*2db0*/  IADD3 R7, R28, 0x48, RZ ;  /* 0x000000481c077810 */ /* 0x002fe20007ffe0ff */
[----:B------:R-:W-:Y:S01]  /*2dc0*/  @!P0 IMAD.MOV R10, RZ, RZ, -R10 ;  /* 0x000000ffff0a8224 */ /* 0x000fe200078e0a0a */
[----:B------:R-:W-:Y:S01]  /*2dd0*/  ISETP.GT.U32.AND P3, PT, R0, R15, PT ;  /* 0x0000000f0000720c */ /* 0x000fe20003f64070 */
[----:B------:R-:W-:Y:S01]  /*2de0*/  @!P4 IMAD.MOV R13, RZ, RZ, -R13 ;  /* 0x000000ffff0dc224 */ /* 0x000fe200078e0a0d */
[----:B0-----:R-:W-:Y:S01]  /*2df0*/  IADD3 R16, R28, 0x80, RZ ;  /* 0x000000801c107810 */ /* 0x001fe20007ffe0ff */
[----:B------:R0:W-:Y:S01]  /*2e00*/  STL [R1+0x64c], R9 ;  /* 0x00064c0901007387 */ /* 0x0001e20000100800 */
[----:B------:R-:W-:Y:S01]  /*2e10*/  ISETP.GE.AND P0, PT, R2, RZ, PT ;  /* 0x000000ff0200720c */ /* 0x000fe20003f06270 */
[--C-:B------:R-:W-:Y:S01]  /*2e20*/  @!P1 IMAD.IADD R12, R12, 0x1, -R0.reuse ;  /* 0x000000010c0c9824 */ /* 0x100fe200078e0a00 */
[----:B------:R-:W-:Y:S01]  /*2e30*/  ISETP.GE.AND P1, PT, R16, RZ, PT ;  /* 0x000000ff1000720c */ /* 0x000fe20003f26270 */
[----:B------:R-:W-:Y:S01]  /*2e40*/  @!P5 IMAD.IADD R14, R14, 0x1, -R0 ;  /* 0x000000010e0ed824 */ /* 0x000fe200078e0a00 */
[----:B------:R-:W-:Y:S01]  /*2e50*/  IABS R16, R16 ;  /* 0x0000001000107213 */ /* 0x000fe20000000000 */
[----:B------:R-:W-:Y:S01]  /*2e60*/  @!P6 IMAD.MOV R12, RZ, RZ, -R12 ;  /* 0x000000ffff0ce224 */ /* 0x000fe200078e0a0c */
[----:B--2---:R-:W-:Y:S01]  /*2e70*/  IADD3 R4, R4, 0xffffffe, RZ ;  /* 0x0ffffffe04047810 */ /* 0x004fe20007ffe0ff */
[----:B------:R-:W-:Y:S01]  /*2e80*/  STL [R1+0x650], R10 ;  /* 0x0006500a01007387 */ /* 0x000fe20000100800 */
[----:B------:R-:W-:Y:S01]  /*2e90*/  ISETP.GE.AND P5, PT, R17, RZ, PT ;  /* 0x000000ff1100720c */ /* 0x000fe20003fa6270 */
[----:B------:R-:W-:Y:S01]  /*2ea0*/  @!P3 IMAD.IADD R15, R15, 0x1, -R0 ;  /* 0x000000010f0fb824 */ /* 0x000fe200078e0a00 */
[----:B------:R1:W2:Y:S01]  /*2eb0*/  F2I.FTZ.U32.TRUNC.NTZ R5, R4 ;  /* 0x0000000400057305 */ /* 0x0002a2000021f000 */
[----:B------:R-:W-:Y:S01]  /*2ec0*/  ISETP.GT.U32.AND P3, PT, R0, R14, PT ;  /* 0x0000000e0000720c */ /* 0x000fe20003f64070 */
[----:B------:R-:W-:Y:S01]  /*2ed0*/  STL [R1+0x654], R11 ;  /* 0x0006540b01007387 */ /* 0x000fe20000100800 */
[----:B------:R-:W-:-:S02]  /*2ee0*/  IABS R17, R17 ;  /* 0x0000001100117213 */ /* 0x000fc40000000000 */
[----:B------:R-:W-:Y:S01]  /*2ef0*/  ISETP.GT.U32.AND P6, PT, R0, R15, PT ;  /* 0x0000000f0000720c */ /* 0x000fe20003fc4070 */
[----:B------:R-:W-:Y:S01]  /*2f00*/  STL [R1+0x658], R12 ;  /* 0x0006580c01007387 */ /* 0x000fe20000100800 */
[----:B------:R-:W-:Y:S01]  /*2f10*/  IADD3 R2, R28, 0x68, RZ ;  /* 0x000000681c027810 */ /* 0x000fe20007ffe0ff */
[C---:B------:R-:W-:Y:S01]  /*2f20*/  IMAD.HI.U32 R21, R3.reuse, R17, RZ ;  /* 0x0000001103157227 */ /* 0x040fe200078e00ff */
[----:B------:R-:W-:Y:S01]  /*2f30*/  ISETP.GE.AND P4, PT, R18, RZ, PT ;  /* 0x000000ff1200720c */ /* 0x000fe20003f86270 */
[----:B------:R4:W-:Y:S01]  /*2f40*/  STL [R1+0x65c], R13 ;  /* 0x00065c0d01007387 */ /* 0x0009e20000100800 */
[----:B------:R-:W-:Y:S01]  /*2f50*/  IABS R18, R18 ;  /* 0x0000001200127213 */ /* 0x000fe20000000000 */
[----:B-1----:R-:W-:Y:S01]  /*2f60*/  IMAD.HI.U32 R4, R3, R16, RZ ;  /* 0x0000001003047227 */ /* 0x002fe200078e00ff */
[----:B------:R-:W-:Y:S02]  /*2f70*/  IABS R19, R2 ;  /* 0x0000000200137213 */ /* 0x000fe40000000000 */
[C---:B---3--:R-:W-:Y:S01]  /*2f80*/  IADD3 R8, R28.reuse, 0x50, RZ ;  /* 0x000000501c087810 */ /* 0x048fe20007ffe0ff */
[----:B------:R-:W-:Y:S01]  /*2f90*/  IMAD.MOV R4, RZ, RZ, -R4 ;  /* 0x000000ffff047224 */ /* 0x000fe200078e0a04 */
[----:B0-----:R-:W-:Y:S01]  /*2fa0*/  IADD3 R9, R28, 0x58, RZ ;  /* 0x000000581c097810 */ /* 0x001fe20007ffe0ff */
[----:B------:R-:W-:Y:S01]  /*2fb0*/  @!P3 IMAD.IADD R14, R14, 0x1, -R0 ;  /* 0x000000010e0eb824 */ /* 0x000fe200078e0a00 */
[----:B------:R-:W-:Y:S01]  /*2fc0*/  IABS R23, R7 ;  /* 0x0000000700177213 */ /* 0x000fe20000000000 */
[----:B------:R-:W-:Y:S01]  /*2fd0*/  IMAD R16, R0, R4, R16 ;  /* 0x0000000400107224 */ /* 0x000fe200078e0210 */
[C---:B----4-:R-:W-:Y:S01]  /*2fe0*/  IADD3 R13, R28.reuse, 0x30, RZ ;  /* 0x000000301c0d7810 */ /* 0x050fe20007ffe0ff */
[----:B------:R-:W-:Y:S01]  /*2ff0*/  IMAD.MOV R21, RZ, RZ, -R21 ;  /* 0x000000ffff157224 */ /* 0x000fe200078e0a15 */
[----:B------:R-:W-:Y:S01]  /*3000*/  IADD3 R11, R28, 0x28, RZ ;  /* 0x000000281c0b7810 */ /* 0x000fe20007ffe0ff */
[----:B--2---:R-:W-:Y:S01]  /*3010*/  IMAD.MOV R20, RZ, RZ, -R5 ;  /* 0x000000ffff147224 */ /* 0x004fe200078e0a05 */
[C---:B------:R-:W-:Y:S01]  /*3020*/  ISETP.GT.U32.AND P3, PT, R0.reuse, R16, PT ;  /* 0x000000100000720c */ /* 0x040fe20003f64070 */
[----:B------:R-:W-:Y:S01]  /*3030*/  IMAD R17, R0, R21, R17 ;  /* 0x0000001500117224 */ /* 0x000fe200078e0211 */
[----:B------:R-:W-:Y:S01]  /*3040*/  IABS R21, R9 ;  /* 0x0000000900157213 */ /* 0x000fe20000000000 */
[----:B------:R-:W-:Y:S01]  /*3050*/  IMAD R20, R20, R22, RZ ;  /* 0x0000001614147224 */ /* 0x000fe200078e02ff */
[----:B------:R-:W-:Y:S01]  /*3060*/  IABS R22, R8 ;  /* 0x0000000800167213 */ /* 0x000fe20000000000 */
[----:B------:R-:W-:Y:S01]  /*3070*/  IMAD.MOV.U32 R4, RZ, RZ, RZ ;  /* 0x000000ffff047224 */ /* 0x000fe200078e00ff */
[----:B------:R-:W-:Y:S01]  /*3080*/  IABS R26, R13 ;  /* 0x0000000d001a7213 */ /* 0x000fe20000000000 */
[----:B------:R-:W-:Y:S01]  /*3090*/  @!P2 IMAD.MOV R14, RZ, RZ, -R14 ;  /* 0x000000ffff0ea224 */ /* 0x000fe200078e0a0e */
[----:B------:R-:W-:Y:S01]  /*30a0*/  ISETP.GT.U32.AND P2, PT, R0, R17, PT ;  /* 0x000000110000720c */ /* 0x000fe20003f44070 */
[----:B------:R-:W-:Y:S01]  /*30b0*/  @!P6 IMAD.IADD R15, R15, 0x1, -R0 ;  /* 0x000000010f0fe824 */ /* 0x000fe200078e0a00 */
[----:B------:R-:W-:Y:S01]  /*30c0*/  ISETP.GE.AND P6, PT, R2, RZ, PT ;  /* 0x000000ff0200720c */ /* 0x000fe20003fc6270 */
[----:B------:R-:W-:Y:S01]  /*30d0*/  IMAD.HI.U32 R12, R5, R20, R4 ;  /* 0x00000014050c7227 */ /* 0x000fe200078e0004 */
[----:B------:R-:W-:-:S02]  /*30e0*/  IADD3 R20, R28, 0x60, RZ ;  /* 0x000000601c147810 */ /* 0x000fc40007ffe0ff */
[----:B------:R-:W-:Y:S01]  /*30f0*/  IABS R27, R11 ;  /* 0x0000000b001b7213 */ /* 0x000fe20000000000 */
[----:B------:R-:W-:Y:S01]  /*3100*/  @!P3 IMAD.IADD R16, R16, 0x1, -R0 ;  /* 0x000000011010b824 */ /* 0x000fe200078e0a00 */
[----:B------:R-:W-:Y:S01]  /*3110*/  STL [R1+0x6b8], R12 ;  /* 0x0006b80c01007387 */ /* 0x000fe20000100800 */
[C---:B------:R-:W-:Y:S01]  /*3120*/  IMAD.HI.U32 R6, R3.reuse, R18, RZ ;  /* 0x0000001203067227 */ /* 0x040fe200078e00ff */
[----:B------:R-:W-:Y:S02]  /*3130*/  IADD3 R9, R28, 0x18, RZ ;  /* 0x000000181c097810 */ /* 0x000fe40007ffe0ff */
[----:B------:R-:W-:Y:S01]  /*3140*/  ISETP.GT.U32.AND P3, PT, R0, R16, PT ;  /* 0x000000100000720c */ /* 0x000fe20003f64070 */
[C---:B------:R-:W-:Y:S01]  /*3150*/  IMAD.HI.U32 R2, R3.reuse, R19, RZ ;  /* 0x0000001303027227 */ /* 0x040fe200078e00ff */
[----:B------:R0:W-:Y:S01]  /*3160*/  STL [R1+0x660], R14 ;  /* 0x0006600e01007387 */ /* 0x0001e20000100800 */
[----:B------:R-:W-:Y:S02]  /*3170*/  IADD3 R8, R28, 0x8, RZ ;  /* 0x000000081c087810 */ /* 0x000fe40007ffe0ff */
[----:B------:R-:W-:Y:S01]  /*3180*/  @!P0 IMAD.MOV R15, RZ, RZ, -R15 ;  /* 0x000000ffff0f8224 */ /* 0x000fe200078e0a0f */
[----:B------:R-:W-:Y:S01]  /*3190*/  ISETP.GE.AND P0, PT, R20, RZ, PT ;  /* 0x000000ff1400720c */ /* 0x000fe20003f06270 */
[----:B------:R-:W-:Y:S01]  /*31a0*/  IMAD.MOV R6, RZ, RZ, -R6 ;  /* 0x000000ffff067224 */ /* 0x000fe200078e0a06 */
[----:B------:R-:W-:Y:S01]  /*31b0*/  IABS R20, R20 ;  /* 0x0000001400147213 */ /* 0x000fe20000000000 */
[----:B------:R-:W-:Y:S01]  /*31c0*/  IMAD.MOV R2, RZ, RZ, -R2 ;  /* 0x000000ffff027224 */ /* 0x000fe200078e0a02 */
[----:B------:R1:W-:Y:S01]  /*31d0*/  STL [R1+0x664], R15 ;  /* 0x0006640f01007387 */ /* 0x0003e20000100800 */
[----:B------:R-:W-:Y:S01]  /*31e0*/  IMAD R18, R0, R6, R18 ;  /* 0x0000000600127224 */ /* 0x000fe200078e0212 */
[C---:B0-----:R-:W-:Y:S01]  /*31f0*/  IADD3 R14, R28.reuse, 0x38, RZ ;  /* 0x000000381c0e7810 */ /* 0x041fe20007ffe0ff */
[----:B------:R-:W-:Y:S01]  /*3200*/  IMAD.HI.U32 R6, R3, R20, RZ ;  /* 0x0000001403067227 */ /* 0x000fe200078e00ff */
[----:B------:R-:W-:-:S02]  /*3210*/  IADD3 R10, R28, 0x20, RZ ;  /* 0x000000201c0a7810 */ /* 0x000fc40007ffe0ff */
[----:B------:R-:W-:Y:S01]  /*3220*/  IABS R25, R14 ;  /* 0x0000000e00197213 */ /* 0x000fe20000000000 */
[C---:B------:R-:W-:Y:S01]  /*3230*/  IMAD.HI.U32 R4, R3.reuse, R22, RZ ;  /* 0x0000001603047227 */ /* 0x040fe200078e00ff */
[C---:B------:R-:W-:Y:S02]  /*3240*/  IADD3 R7, R28.reuse, 0x10, RZ ;  /* 0x000000101c077810 */ /* 0x040fe40007ffe0ff */
[----:B-1----:R-:W-:Y:S01]  /*3250*/  IADD3 R15, R28, 0x40, RZ ;  /* 0x000000401c0f7810 */ /* 0x002fe20007ffe0ff */
[----:B------:R-:W-:Y:S02]  /*3260*/  IMAD R19, R0, R2, R19 ;  /* 0x0000000200137224 */ /* 0x000fe400078e0213 */
[----:B------:R-:W-:Y:S01]  /*3270*/  IMAD.HI.U32 R5, R3, R21, RZ ;  /* 0x0000001503057227 */ /* 0x000fe200078e00ff */
[----:B------:R-:W-:-:S03]  /*3280*/  IABS R24, R15 ;  /* 0x0000000f00187213 */ /* 0x000fc60000000000 */
[--C-:B------:R-:W-:Y:S01]  /*3290*/  @!P3 IMAD.IADD R16, R16, 0x1, -R0.reuse ;  /* 0x000000011010b824 */ /* 0x100fe200078e0a00 */
[C---:B------:R-:W-:Y:S01]  /*32a0*/  ISETP.GT.U32.AND P3, PT, R0.reuse, R18, PT ;  /* 0x000000120000720c */ /* 0x040fe20003f64070 */
[----:B------:R-:W-:Y:S02]  /*32b0*/  @!P2 IMAD.IADD R17, R17, 0x1, -R0 ;  /* 0x000000011111a824 */ /* 0x000fe400078e0a00 */
[----:B------:R-:W-:Y:S01]  /*32c0*/  IMAD.HI.U32 R2, R3, R23, RZ ;  /* 0x0000001703027227 */ /* 0x000fe200078e00ff */
[----:B------:R0:W-:Y:S02]  /*32d0*/  STL [R1+0x6bc], R16 ;  /* 0x0006bc1001007387 */ /* 0x0001e40000100800 */
[----:B------:R-:W-:Y:S01]  /*32e0*/  ISETP.GT.U32.AND P2, PT, R0, R17, PT ;  /* 0x000000110000720c */ /* 0x000fe20003f44070 */
[----:B------:R-:W-:Y:S02]  /*32f0*/  IMAD.MOV R6, RZ, RZ, -R6 ;  /* 0x000000ffff067224 */ /* 0x000fe400078e0a06 */
[----:B------:R-:W-:-:S02]  /*3300*/  IMAD.MOV R4, RZ, RZ, -R4 ;  /* 0x000000ffff047224 */ /* 0x000fc400078e0a04 */
[----:B------:R-:W-:Y:S02]  /*3310*/  IMAD.MOV R5, RZ, RZ, -R5 ;  /* 0x000000ffff057224 */ /* 0x000fe400078e0a05 */
[----:B------:R-:W-:Y:S02]  /*3320*/  IMAD.MOV R2, RZ, RZ, -R2 ;  /* 0x000000ffff027224 */ /* 0x000fe400078e0a02 */
[C---:B------:R-:W-:Y:S02]  /*3330*/  IMAD R20, R0.reuse, R6, R20 ;  /* 0x0000000600147224 */ /* 0x040fe400078e0214 */
[C---:B------:R-:W-:Y:S02]  /*3340*/  IMAD R22, R0.reuse, R4, R22 ;  /* 0x0000000400167224 */ /* 0x040fe400078e0216 */
[----:B------:R-:W-:Y:S02]  /*3350*/  IMAD R21, R0, R5, R21 ;  /* 0x0000000500157224 */ /* 0x000fe400078e0215 */
[----:B------:R-:W-:-:S04]  /*3360*/  IMAD.HI.U32 R6, R3, R24, RZ ;  /* 0x0000001803067227 */ /* 0x000fc800078e00ff */
[----:B------:R-:W-:-:S04]  /*3370*/  IMAD.HI.U32 R4, R3, R26, RZ ;  /* 0x0000001a03047227 */ /* 0x000fc800078e00ff */
[----:B------:R-:W-:Y:S02]  /*3380*/  IMAD R23, R0, R2, R23 ;  /* 0x0000000200177224 */ /* 0x000fe400078e0217 */
[----:B------:R-:W-:-:S04]  /*3390*/  IMAD.HI.U32 R5, R3, R25, RZ ;  /* 0x0000001903057227 */ /* 0x000fc800078e00ff */
[----:B------:R-:W-:-:S04]  /*33a0*/  IMAD.HI.U32 R2, R3, R27, RZ ;  /* 0x0000001b03027227 */ /* 0x000fc800078e00ff */
[----:B------:R-:W-:Y:S02]  /*33b0*/  IMAD.MOV R6, RZ, RZ, -R6 ;  /* 0x000000ffff067224 */ /* 0x000fe400078e0a06 */
[----:B------:R-:W-:Y:S02]  /*33c0*/  IMAD.MOV R4, RZ, RZ, -R4 ;  /* 0x000000ffff047224 */ /* 0x000fe400078e0a04 */
[----:B------:R-:W-:Y:S02]  /*33d0*/  IMAD.MOV R5, RZ, RZ, -R5 ;  /* 0x000000ffff057224 */ /* 0x000fe400078e0a05 */
[----:B------:R-:W-:Y:S02]  /*33e0*/  IMAD.MOV R2, RZ, RZ, -R2 ;  /* 0x000000ffff027224 */ /* 0x000fe400078e0a02 */
[----:B------:R-:W-:Y:S02]  /*33f0*/  @!P3 IMAD.IADD R18, R18, 0x1, -R0 ;  /* 0x000000011212b824 */ /* 0x000fe400078e0a00 */
[C---:B------:R-:W-:Y:S01]  /*3400*/  IMAD R24, R0.reuse, R6, R24 ;  /* 0x0000000600187224 */ /* 0x040fe200078e0218 */
[----:B------:R-:W-:Y:S01]  /*3410*/  IABS R6, R8 ;  /* 0x0000000800067213 */ /* 0x000fe20000000000 */
[C---:B------:R-:W-:Y:S01]  /*3420*/  IMAD R26, R0.reuse, R4, R26 ;  /* 0x00000004001a7224 */ /* 0x040fe200078e021a */
[----:B------:R-:W-:Y:S01]  /*3430*/  IABS R4, R9 ;  /* 0x0000000900047213 */ /* 0x000fe20000000000 */
[C---:B------:R-:W-:Y:S01]  /*3440*/  IMAD R25, R0.reuse, R5, R25 ;  /* 0x0000000500197224 */ /* 0x040fe200078e0219 */
[----:B------:R-:W-:Y:S01]  /*3450*/  IABS R5, R10 ;  /* 0x0000000a00057213 */ /* 0x000fe20000000000 */
[C---:B------:R-:W-:Y:S01]  /*3460*/  IMAD R27, R0.reuse, R2, R27 ;  /* 0x00000002001b7224 */ /* 0x040fe200078e021b */
[----:B------:R-:W-:Y:S01]  /*3470*/  IABS R2, R7 ;  /* 0x0000000700027213 */ /* 0x000fe20000000000 */
[----:B------:R-:W-:Y:S01]  /*3480*/  @!P2 IMAD.IADD R17, R17, 0x1, -R0 ;  /* 0x000000011111a824 */ /* 0x000fe200078e0a00 */
[C---:B------:R-:W-:Y:S01]  /*3490*/  ISETP.GT.U32.AND P3, PT, R0.reuse, R18, PT ;  /* 0x000000120000720c */ /* 0x040fe20003f64070 */
[----:B------:R-:W-:Y:S01]  /*34a0*/  IMAD.MOV.U32 R12, RZ, RZ, R6 ;  /* 0x000000ffff0c7224 */ /* 0x000fe200078e0006 */
[----:B------:R-:W-:Y:S01]  /*34b0*/  ISETP.GT.U32.AND P2, PT, R0, R19, PT ;  /* 0x000000130000720c */ /* 0x000fe20003f44070 */
[C---:B------:R-:W-:Y:S01]  /*34c0*/  IMAD.HI.U32 R29, R3.reuse, R4, RZ ;  /* 0x00000004031d7227 */ /* 0x040fe200078e00ff */
[----:B------:R1:W-:Y:S03]  /*34d0*/  STL [R1+0x6c0], R17 ;  /* 0x0006c01101007387 */ /* 0x0003e60000100800 */
[----:B------:R-:W-:-:S04]  /*34e0*/  IMAD.HI.U32 R6, R3, R5, RZ ;  /* 0x0000000503067227 */ /* 0x000fc800078e00ff */
[----:B0-----:R-:W-:-:S04]  /*34f0*/  IMAD.HI.U32 R16, R3, R2, RZ ;  /* 0x0000000203107227 */ /* 0x001fc800078e00ff */
[----:B------:R-:W-:Y:S02]  /*3500*/  IMAD.MOV R29, RZ, RZ, -R29 ;  /* 0x000000ffff1d7224 */ /* 0x000fe400078e0a1d */
[----:B-1----:R-:W-:-:S04]  /*3510*/  IMAD.HI.U32 R17, R3, R12, RZ ;  /* 0x0000000c03117227 */ /* 0x002fc800078e00ff */
[----:B------:R-:W-:Y:S02]  /*3520*/  IMAD.MOV R6, RZ, RZ, -R6 ;  /* 0x000000ffff067224 */ /* 0x000fe400078e0a06 */
[----:B------:R-:W-:Y:S02]  /*3530*/  IMAD.MOV R16, RZ, RZ, -R16 ;  /* 0x000000ffff107224 */ /* 0x000fe400078e0a10 */
[C---:B------:R-:W-:Y:S02]  /*3540*/  IMAD R5, R0.reuse, R6, R5 ;  /* 0x0000000600057224 */ /* 0x040fe400078e0205 */
[----:B------:R-:W-:Y:S02]  /*3550*/  IMAD R4, R0, R29, R4 ;  /* 0x0000001d00047224 */ /* 0x000fe400078e0204 */
[----:B------:R-:W2:Y:S01]  /*3560*/  LDL R29, [R1+0x534] ;  /* 0x00053400011d7983 */ /* 0x000ea20000100800 */
[----:B------:R-:W-:Y:S02]  /*3570*/  IMAD.MOV R6, RZ, RZ, -R17 ;  /* 0x000000ffff067224 */ /* 0x000fe400078e0a11 */
[--C-:B------:R-:W-:Y:S01]  /*3580*/  @!P3 IMAD.IADD R18, R18, 0x1, -R0.reuse ;  /* 0x000000011212b824 */ /* 0x100fe200078e0a00 */
[----:B------:R-:W3:Y:S01]  /*3590*/  LDL.LU R17, [R1+0x6c0] ;  /* 0x0006c00001117983 */ /* 0x000ee20000300800 */
[----:B------:R-:W-:Y:S01]  /*35a0*/  @!P2 IMAD.IADD R19, R19, 0x1, -R0 ;  /* 0x000000011313a824 */ /* 0x000fe200078e0a00 */
[C---:B------:R-:W-:Y:S01]  /*35b0*/  ISETP.GT.U32.AND P3, PT, R0.reuse, R20, PT ;  /* 0x000000140000720c */ /* 0x040fe20003f64070 */
[----:B------:R-:W-:-:S02]  /*35c0*/  IMAD R2, R0, R16, R2 ;  /* 0x0000001000027224 */ /* 0x000fc400078e0202 */
[----:B------:R-:W4:Y:S01]  /*35d0*/  LDL.LU R16, [R1+0x6bc] ;  /* 0x0006bc0001107983 */ /* 0x000f220000300800 */
[----:B------:R-:W-:-:S09]  /*35e0*/  ISETP.GT.U32.AND P2, PT, R0, R19, PT ;  /* 0x000000130000720c */ /* 0x000fd20003f44070 */
[----:B------:R-:W-:-:S04]  /*35f0*/  @!P3 IMAD.IADD R20, R20, 0x1, -R0 ;  /* 0x000000011414b824 */ /* 0x000fc800078e0a00 */
[----:B------:R-:W-:Y:S01]  /*3600*/  @!P2 IMAD.IADD R19, R19, 0x1, -R0 ;  /* 0x000000011313a824 */ /* 0x000fe200078e0a00 */
[C---:B------:R-:W-:Y:S02]  /*3610*/  ISETP.GT.U32.AND P3, PT, R0.reuse, R20, PT ;  /* 0x000000140000720c */ /* 0x040fe40003f64070 */
[----:B------:R-:W-:-:S11]  /*3620*/  ISETP.GT.U32.AND P2, PT, R0, R21, PT ;  /* 0x000000150000720c */ /* 0x000fd60003f44070 */
[--C-:B------:R-:W-:Y:S01]  /*3630*/  @!P3 IMAD.IADD R20, R20, 0x1, -R0.reuse ;  /* 0x000000011414b824 */ /* 0x100fe200078e0a00 */
[C---:B------:R-:W-:Y:S01]  /*3640*/  ISETP.GT.U32.AND P3, PT, R0.reuse, R22, PT ;  /* 0x000000160000720c */ /* 0x040fe20003f64070 */
[----:B------:R-:W-:Y:S01]  /*3650*/  @!P2 IMAD.IADD R21, R21, 0x1, -R0 ;  /* 0x000000011515a824 */ /* 0x000fe200078e0a00 */
[----:B------:R-:W-:-:S11]  /*3660*/  ISETP.GT.U32.AND P2, PT, R0, R23, PT ;  /* 0x000000170000720c */ /* 0x000fd60003f44070 */
[--C-:B------:R-:W-:Y:S01]  /*3670*/  @!P3 IMAD.IADD R22, R22, 0x1, -R0.reuse ;  /* 0x000000011616b824 */ /* 0x100fe200078e0a00 */
[C---:B------:R-:W-:Y:S01]  /*3680*/  ISETP.GT.U32.AND P3, PT, R0.reuse, R24, PT ;  /* 0x000000180000720c */ /* 0x040fe20003f64070 */
[----:B------:R-:W-:Y:S01]  /*3690*/  @!P2 IMAD.IADD R23, R23, 0x1, -R0 ;  /* 0x000000011717a824 */ /* 0x000fe200078e0a00 */
[----:B------:R-:W-:Y:S02]  /*36a0*/  ISETP.GT.U32.AND P2, PT, R0, R25, PT ;  /* 0x000000190000720c */ /* 0x000fe40003f44070 */
[----:B------:R-:W-:-:S05]  /*36b0*/  IABS R0, R28 ;  /* 0x0000001c00007213 */ /* 0x000fca0000000000 */
[----:B------:R-:W-:Y:S01]  /*36c0*/  IMAD.HI.U32 R3, R3, R0, RZ ;  /* 0x0000000003037227 */ /* 0x000fe200078e00ff */
[----:B------:R-:W-:-:S05]  /*36d0*/  IABS R0, c[0x0][0x17c] ;  /* 0x00005f0000007a13 */ /* 0x000fca0000000000 */
[----:B------:R-:W-:Y:S02]  /*36e0*/  IMAD R6, R0, R6, R12 ;  /* 0x0000000600067224 */ /* 0x000fe400078e020c */
[----:B------:R-:W2:Y:S01]  /*36f0*/  LDL.LU R12, [R1+0x6b8] ;  /* 0x0006b800010c7983 */ /* 0x000ea20000300800 */
[--C-:B------:R-:W-:Y:S01]  /*3700*/  @!P3 IMAD.IADD R24, R24, 0x1, -R0.reuse ;  /* 0x000000011818b824 */ /* 0x100fe200078e0a00 */
[----:B------:R-:W-:Y:S01]  /*3710*/  ISETP.GT.U32.AND P3, PT, R0, R26, PT ;  /* 0x0000001a0000720c */ /* 0x000fe20003f64070 */
[----:B------:R-:W-:Y:S02]  /*3720*/  @!P2 IMAD.IADD R25, R25, 0x1, -R0 ;  /* 0x000000011919a824 */ /* 0x000fe400078e0a00 */
[----:B------:R-:W-:-:S03]  /*3730*/  @!P6 IMAD.MOV R19, RZ, RZ, -R19 ;  /* 0x000000ffff13e224 */ /* 0x000fc600078e0a13 */
[C---:B------:R-:W-:Y:S02]  /*3740*/  ISETP.GT.U32.AND P6, PT, R0.reuse, R25, PT ;  /* 0x000000190000720c */ /* 0x040fe40003fc4070 */
[----:B------:R-:W-:-:S05]  /*3750*/  ISETP.GT.U32.AND P2, PT, R0, R23, PT ;  /* 0x000000170000720c */ /* 0x000fca0003f44070 */
[----:B------:R-:W-:Y:S01]  /*3760*/  @!P3 IMAD.IADD R26, R26, 0x1, -R0 ;  /* 0x000000011a1ab824 */ /* 0x000fe200078e0a00 */
[C---:B------:R-:W-:Y:S01]  /*3770*/  ISETP.GT.U32.AND P3, PT, R0.reuse, R24, PT ;  /* 0x000000180000720c */ /* 0x040fe20003f64070 */
[----:B------:R-:W-:Y:S02]  /*3780*/  IMAD.MOV R3, RZ, RZ, -R3 ;  /* 0x000000ffff037224 */ /* 0x000fe400078e0a03 */
[----:B------:R-:W-:Y:S01]  /*3790*/  @!P4 IMAD.MOV R18, RZ, RZ, -R18 ;  /* 0x000000ffff12c224 */ /* 0x000fe200078e0a12 */
[C---:B------:R-:W-:Y:S01]  /*37a0*/  ISETP.GT.U32.AND P4, PT, R0.reuse, R26, PT ;  /* 0x0000001a0000720c */ /* 0x040fe20003f84070 */
[--C-:B------:R-:W-:Y:S01]  /*37b0*/  @!P6 IMAD.IADD R25, R25, 0x1, -R0.reuse ;  /* 0x000000011919e824 */ /* 0x100fe200078e0a00 */
[C---:B------:R-:W-:Y:S01]  /*37c0*/  ISETP.GT.U32.AND P6, PT, R0.reuse, R2, PT ;  /* 0x000000020000720c */ /* 0x040fe20003fc4070 */
[----:B------:R-:W-:Y:S01]  /*37d0*/  @!P2 IMAD.IADD R23, R23, 0x1, -R0 ;  /* 0x000000011717a824 */ /* 0x000fe200078e0a00 */
[----:B------:R-:W-:-:S05]  /*37e0*/  ISETP.GT.U32.AND P2, PT, R0, R4, PT ;  /* 0x000000040000720c */ /* 0x000fca0003f44070 */
[----:B------:R-:W-:-:S04]  /*37f0*/  @!P3 IMAD.IADD R24, R24, 0x1, -R0 ;  /* 0x000000011818b824 */ /* 0x000fc800078e0a00 */
[--C-:B------:R-:W-:Y:S02]  /*3800*/  @!P4 IMAD.IADD R26, R26, 0x1, -R0.reuse ;  /* 0x000000011a1ac824 */ /* 0x100fe400078e0a00 */
[--C-:B------:R-:W-:Y:S01]  /*3810*/  @!P6 IMAD.IADD R2, R2, 0x1, -R0.reuse ;  /* 0x000000010202e824 */ /* 0x100fe200078e0a00 */
[----:B------:R-:W-:Y:S01]  /*3820*/  ISETP.GE.AND P6, PT, R14, RZ, PT ;  /* 0x000000ff0e00720c */ /* 0x000fe20003fc6270 */
[----:B------:R-:W-:Y:S02]  /*3830*/  @!P2 IMAD.IADD R4, R4, 0x1, -R0 ;  /* 0x000000010404a824 */ /* 0x000fe400078e0a00 */
[----:B------:R-:W-:-:S10]  /*3840*/  @!P0 IMAD.MOV R20, RZ, RZ, -R20 ;  /* 0x000000ffff148224 */ /* 0x000fd400078e0a14 */
[----:B------:R-:W-:Y:S01]  /*3850*/  @!P6 IMAD.MOV R25, RZ, RZ, -R25 ;  /* 0x000000ffff19e224 */ /* 0x000fe200078e0a19 */
[----:B------:R-:W-:-:S13]  /*3860*/  ISETP.GE.AND P6, PT, R13, RZ, PT ;  /* 0x000000ff0d00720c */ /* 0x000fda0003fc6270 */
[----:B------:R-:W-:Y:S02]  /*3870*/  @!P6 IMAD.MOV R26, RZ, RZ, -R26 ;  /* 0x000000ffff1ae224 */ /* 0x000fe400078e0a1a */
[----:B---3--:R-:W-:Y:S02]  /*3880*/  @!P5 IMAD.MOV R17, RZ, RZ, -R17 ;  /* 0x000000ffff11d224 */ /* 0x008fe400078e0a11 */
[----:B----4-:R-:W-:Y:S01]  /*3890*/  @!P1 IMAD.MOV R16, RZ, RZ, -R16 ;  /* 0x000000ffff109224 */ /* 0x010fe200078e0a10 */
[C---:B------:R-:W-:Y:S02]  /*38a0*/  ISETP.GT.U32.AND P1, PT, R0.reuse, R21, PT ;  /* 0x000000150000720c */ /* 0x040fe40003f24070 */
[----:B------:R-:W-:-:S11]  /*38b0*/  ISETP.GT.U32.AND P5, PT, R0, R22, PT ;  /* 0x000000160000720c */ /* 0x000fd60003fa4070 */
[--C-:B------:R-:W-:Y:S01]  /*38c0*/  @!P1 IMAD.IADD R21, R21, 0x1, -R0.reuse ;  /* 0x0000000115159824 */ /* 0x100fe200078e0a00 */
[----:B------:R-:W-:Y:S01]  /*38d0*/  ISETP.GT.U32.AND P1, PT, R0, R27, PT ;  /* 0x0000001b0000720c */ /* 0x000fe20003f24070 */
[--C-:B------:R-:W-:Y:S01]  /*38e0*/  @!P5 IMAD.IADD R22, R22, 0x1, -R0.reuse ;  /* 0x000000011616d824 */ /* 0x100fe200078e0a00 */
[C---:B------:R-:W-:Y:S01]  /*38f0*/  ISETP.GT.U32.AND P5, PT, R0.reuse, R5, PT ;  /* 0x000000050000720c */ /* 0x040fe20003fa4070 */
[----:B------:R-:W-:Y:S04]  /*3900*/  STL [R1+0x668], R16 ;  /* 0x0006681001007387 */ /* 0x000fe80000100800 */
[----:B------:R0:W-:Y:S06]  /*3910*/  STL [R1+0x66c], R17 ;  /* 0x00066c1101007387 */ /* 0x0001ec0000100800 */
[----:B------:R-:W-:Y:S01]  /*3920*/  @!P1 IMAD.IADD R27, R27, 0x1, -R0 ;  /* 0x000000011b1b9824 */ /* 0x000fe200078e0a00 */
[----:B------:R-:W-:-:S02]  /*3930*/  ISETP.GT.U32.AND P1, PT, R0, R6, PT ;  /* 0x000000060000720c */ /* 0x000fc40003f24070 */
[----:B0-----:R-:W-:Y:S01]  /*3940*/  IADD3 R17, R28, 0x50, RZ ;  /* 0x000000501c117810 */ /* 0x001fe20007ffe0ff */
[----:B------:R-:W-:Y:S01]  /*3950*/  @!P5 IMAD.IADD R5, R5, 0x1, -R0 ;  /* 0x000000010505d824 */ /* 0x000fe200078e0a00 */
[----:B------:R-:W-:Y:S02]  /*3960*/  IABS R16, R28 ;  /* 0x0000001c00107213 */ /* 0x000fe40000000000 */
[----:B------:R-:W-:-:S03]  /*3970*/  ISETP.GE.AND P5, PT, R17, RZ, PT ;  /* 0x000000ff1100720c */ /* 0x000fc60003fa6270 */
[----:B------:R-:W-:-:S04]  /*3980*/  IMAD R3, R0, R3, R16 ;  /* 0x0000000300037224 */ /* 0x000fc800078e0210 */
[----:B------:R-:W-:Y:S01]  /*3990*/  @!P1 IMAD.IADD R6, R6, 0x1, -R0 ;  /* 0x0000000106069824 */ /* 0x000fe200078e0a00 */
[----:B------:R-:W-:Y:S02]  /*39a0*/  ISETP.GT.U32.AND P3, PT, R0, R3, PT ;  /* 0x000000030000720c */ /* 0x000fe40003f64070 */
[----:B------:R-:W-:-:S03]  /*39b0*/  IADD3 R16, R28, 0x58, RZ ;  /* 0x000000581c107810 */ /* 0x000fc60007ffe0ff */
[----:B------:R-:W-:Y:S01]  /*39c0*/  @!P5 IMAD.MOV R22, RZ, RZ, -R22 ;  /* 0x000000ffff16d224 */ /* 0x000fe200078e0a16 */
[----:B------:R-:W-:Y:S02]  /*39d0*/  ISETP.GT.U32.AND P5, PT, R0, R6, PT ;  /* 0x000000060000720c */ /* 0x000fe40003fa4070 */
[----:B------:R-:W-:Y:S02]  /*39e0*/  ISETP.GE.AND P4, PT, R16, RZ, PT ;  /* 0x000000ff1000720c */ /* 0x000fe40003f86270 */
[----:B------:R-:W-:Y:S02]  /*39f0*/  IADD3 R16, R28, 0x48, RZ ;  /* 0x000000481c107810 */ /* 0x000fe40007ffe0ff */
[----:B--2---:R-:W-:Y:S01]  /*3a00*/  IABS R29, R29 ;  /* 0x0000001d001d7213 */ /* 0x004fe20000000000 */
[----:B------:R-:W-:Y:S01]  /*3a10*/  @!P3 IMAD.IADD R3, R3, 0x1, -R0 ;  /* 0x000000010303b824 */ /* 0x000fe200078e0a00 */
[----:B------:R-:W-:Y:S02]  /*3a20*/  ISETP.GE.AND P2, PT, R16, RZ, PT ;  /* 0x000000ff1000720c */ /* 0x000fe40003f46270 */
[----:B------:R-:W-:Y:S01]  /*3a30*/  ISETP.GE.AND P3, PT, R15, RZ, PT ;  /* 0x000000ff0f00720c */ /* 0x000fe20003f66270 */
[----:B------:R-:W-:Y:S01]  /*3a40*/  IMAD.HI.U32 R12, R12, R29, RZ ;  /* 0x0000001d0c0c7227 */ /* 0x000fe200078e00ff */
[----:B------:R-:W-:-:S03]  /*3a50*/  IABS R15, c[0x0][0x178] ;  /* 0x00005e00000f7a13 */ /* 0x000fc60000000000 */
[----:B------:R-:W-:Y:S01]  /*3a60*/  @!P5 IMAD.IADD R6, R6, 0x1, -R0 ;  /* 0x000000010606d824 */ /* 0x000fe200078e0a00 */
[----:B------:R-:W-:Y:S01]  /*3a70*/  ISETP.GE.AND P5, PT, R7, RZ, PT ;  /* 0x000000ff0700720c */ /* 0x000fe20003fa6270 */
[----:B------:R-:W-:Y:S01]  /*3a80*/  IMAD.MOV R12, RZ, RZ, -R12 ;  /* 0x000000ffff0c7224 */ /* 0x000fe200078e0a0c */
[----:B------:R-:W0:Y:S03]  /*3a90*/  S2R R7, SR_TID.X ;  /* 0x0000000000077919 */ /* 0x000e260000002100 */
[----:B------:R-:W-:Y:S02]  /*3aa0*/  IMAD R14, R15, R12, R29 ;  /* 0x0000000c0f0e7224 */ /* 0x000fe400078e021d */
[----:B------:R-:W-:Y:S01]  /*3ab0*/  IMAD.MOV.U32 R12, RZ, RZ, c[0x0][0x180] ;  /* 0x00006000ff0c7624 */ /* 0x000fe200078e00ff */
[C---:B------:R-:W-:Y:S01]  /*3ac0*/  ISETP.GT.U32.AND P1, PT, R0.reuse, R5, PT ;  /* 0x000000050000720c */ /* 0x040fe20003f24070 */
[----:B------:R-:W-:Y:S01]  /*3ad0*/  @!P2 IMAD.MOV R23, RZ, RZ, -R23 ;  /* 0x000000ffff17a224 */ /* 0x000fe200078e0a17 */
[C---:B------:R-:W-:Y:S01]  /*3ae0*/  ISETP.GT.U32.AND P2, PT, R0.reuse, R3, PT ;  /* 0x000000030000720c */ /* 0x040fe20003f44070 */
[----:B------:R-:W-:Y:S01]  /*3af0*/  @!P4 IMAD.MOV R21, RZ, RZ, -R21 ;  /* 0x000000ffff15c224 */ /* 0x000fe200078e0a15 */
[C---:B------:R-:W-:Y:S01]  /*3b00*/  ISETP.GT.U32.AND P0, PT, R0.reuse, R27, PT ;  /* 0x0000001b0000720c */ /* 0x040fe20003f04070 */
[----:B------:R-:W-:Y:S01]  /*3b10*/  @!P3 IMAD.MOV R24, RZ, RZ, -R24 ;  /* 0x000000ffff18b224 */ /* 0x000fe200078e0a18 */
[----:B------:R-:W-:-:S02]  /*3b20*/  ISETP.GT.U32.AND P4, PT, R0, R4, PT ;  /* 0x000000040000720c */ /* 0x000fc40003f84070 */
[----:B------:R-:W-:Y:S02]  /*3b30*/  ISETP.GT.U32.AND P3, PT, R0, R2, PT ;  /* 0x000000020000720c */ /* 0x000fe40003f64070 */
[----:B------:R-:W-:Y:S01]  /*3b40*/  IADD3 R12, R12, 0x1f, RZ ;  /* 0x0000001f0c0c7810 */ /* 0x000fe20007ffe0ff */
[----:B------:R-:W-:Y:S03]  /*3b50*/  STL [R1+0x670], R18 ;  /* 0x0006701201007387 */ /* 0x000fe60000100800 */
[----:B------:R-:W-:Y:S01]  /*3b60*/  SHF.R.S32.HI R29, RZ, 0x1f, R12 ;  /* 0x0000001fff1d7819 */ /* 0x000fe2000001140c */
[----:B------:R-:W-:Y:S04]  /*3b70*/  STL [R1+0x674], R19 ;  /* 0x0006741301007387 */ /* 0x000fe80000100800 */
[----:B------:R-:W-:Y:S01]  /*3b80*/  STL [R1+0x678], R20 ;  /* 0x0006781401007387 */ /* 0x000fe20000100800 */
[----:B------:R-:W-:-:S03]  /*3b90*/  LEA.HI R12, R29, R12, RZ, 0x5 ;  /* 0x0000000c1d0c7211 */ /* 0x000fc600078f28ff */
[----:B------:R-:W-:Y:S01]  /*3ba0*/  STL [R1+0x67c], R21 ;  /* 0x00067c1501007387 */ /* 0x000fe20000100800 */
[----:B------:R-:W-:-:S03]  /*3bb0*/  @!P1 IMAD.IADD R5, R5, 0x1, -R0 ;  /* 0x0000000105059824 */ /* 0x000fc600078e0a00 */
[----:B------:R-:W-:Y:S01]  /*3bc0*/  STL [R1+0x680], R22 ;  /* 0x0006801601007387 */ /* 0x000fe20000100800 */
[----:B------:R-:W-:-:S03]  /*3bd0*/  @!P2 IMAD.IADD R3, R3, 0x1, -R0 ;  /* 0x000000010303a824 */ /* 0x000fc600078e0a00 */
[----:B------:R-:W-:Y:S01]  /*3be0*/  STL [R1+0x684], R23 ;  /* 0x0006841701007387 */ /* 0x000fe20000100800 */
[--C-:B------:R-:W-:Y:S01]  /*3bf0*/  @!P0 IMAD.IADD R27, R27, 0x1, -R0.reuse ;  /* 0x000000011b1b8824 */ /* 0x100fe200078e0a00 */
[----:B------:R-:W-:Y:S02]  /*3c00*/  ISETP.GE.AND P1, PT, R28, RZ, PT ;  /* 0x000000ff1c00720c */ /* 0x000fe40003f26270 */
[----:B------:R-:W-:Y:S01]  /*3c10*/  STL [R1+0x688], R24 ;  /* 0x0006881801007387 */ /* 0x000fe20000100800 */
[--C-:B------:R-:W-:Y:S01]  /*3c20*/  @!P4 IMAD.IADD R4, R4, 0x1, -R0.reuse ;  /* 0x000000010404c824 */ /* 0x100fe200078e0a00 */
[----:B------:R-:W-:Y:S01]  /*3c30*/  ISETP.GE.AND P2, PT, R10, RZ, PT ;  /* 0x000000ff0a00720c */ /* 0x000fe20003f46270 */
[----:B------:R-:W-:Y:S01]  /*3c40*/  @!P3 IMAD.IADD R2, R2, 0x1, -R0 ;  /* 0x000000010202b824 */ /* 0x000fe200078e0a00 */
[----:B------:R-:W-:Y:S01]  /*3c50*/  STL [R1+0x68c], R25 ;  /* 0x00068c1901007387 */ /* 0x000fe20000100800 */
[----:B------:R-:W-:Y:S01]  /*3c60*/  ISETP.GE.AND P3, PT, R9, RZ, PT ;  /* 0x000000ff0900720c */ /* 0x000fe20003f66270 */
[C---:B0-----:R-:W-:Y:S01]  /*3c70*/  IMAD.SHL.U32 R0, R7.reuse, 0x2, RZ ;  /* 0x0000000207007824 */ /* 0x041fe200078e00ff */
[C---:B------:R-:W-:Y:S01]  /*3c80*/  LOP3.LUT R28, R7.reuse, 0xc0, RZ, 0xc0, !PT ;  /* 0x000000c0071c7812 */ /* 0x040fe200078ec0ff */
[----:B------:R-:W-:Y:S01]  /*3c90*/  STL [R1+0x690], R26 ;  /* 0x0006901a01007387 */ /* 0x000fe20000100800 */
[C---:B------:R-:W-:Y:S01]  /*3ca0*/  IMAD.SHL.U32 R10, R7.reuse, 0x8, RZ ;  /* 0x00000008070a7824 */ /* 0x040fe200078e00ff */
[----:B------:R-:W-:-:S02]  /*3cb0*/  LOP3.LUT R29, R7, 0x7, RZ, 0xc0, !PT ;  /* 0x00000007071d7812 */ /* 0x000fc400078ec0ff */
[----:B------:R-:W2:Y:S01]  /*3cc0*/  LDL.LU R13, [R1+0xd4] ;  /* 0x0000d400010d7983 */ /* 0x000ea20000300800 */
[C---:B------:R-:W-:Y:S01]  /*3cd0*/  LOP3.LUT R9, R7.reuse, 0xe0, RZ, 0xc0, !PT ;  /* 0x000000e007097812 */ /* 0x040fe200078ec0ff */
[----:B------:R-:W-:Y:S02]  /*3ce0*/  IMAD.SHL.U32 R16, R7, 0x40, RZ ;  /* 0x0000004007107824 */ /* 0x000fe400078e00ff */
[----:B------:R-:W3:Y:S01]  /*3cf0*/  LDL.LU R12, [R1+0xd0] ;  /* 0x0000d000010c7983 */ /* 0x000ee20000300800 */
[----:B------:R-:W-:Y:S02]  /*3d00*/  ISETP.GE.AND P4, PT, R11, RZ, PT ;  /* 0x000000ff0b00720c */ /* 0x000fe40003f86270 */
[----:B------:R-:W-:Y:S01]  /*3d10*/  SHF.R.U32.HI R7, RZ, 0x2, R28 ;  /* 0x00000002ff077819 */ /* 0x000fe2000001161c */
[----:B------:R-:W4:Y:S01]  /*3d20*/  LDL.LU R11, [R1+0xcc] ;  /* 0x0000cc00010b7983 */ /* 0x000f220000300800 */
[----:B------:R-:W-:Y:S01]  /*3d30*/  LOP3.LUT R28, R10, 0x30, R0, 0x48, !PT ;  /* 0x000000300a1c7812 */ /* 0x000fe200078e4800 */
[----:B------:R-:W-:-:S02]  /*3d40*/  IMAD R17, R29, 0x4, R9 ;  /* 0x000000041d117824 */ /* 0x000fc400078e0209 */
[----:B------:R-:W4:Y:S04]  /*3d50*/  LDL.LU R10, [R1+0xbc] ;  /* 0x0000bc00010a7983 */ /* 0x000f280000300800 */
[----:B------:R-:W4:Y:S01]  /*3d60*/  LDL.LU R9, [R1+0xb8] ;  /* 0x0000b80001097983 */ /* 0x000f220000300800 */
[----:B------:R-:W-:-:S13]  /*3d70*/  ISETP.GT.U32.AND P0, PT, R15, R14, PT ;  /* 0x0000000e0f00720c */ /* 0x000fda0003f04070 */
[----:B------:R-:W-:Y:S01]  /*3d80*/  @!P0 IMAD.IADD R14, R14, 0x1, -R15 ;  /* 0x000000010e0e8824 */ /* 0x000fe200078e0a0f */
[----:B------:R-:W-:-:S04]  /*3d90*/  ISETP.GE.AND P0, PT, R8, RZ, PT ;  /* 0x000000ff0800720c */ /* 0x000fc80003f06270 */
[----:B------:R-:W-:Y:S01]  /*3da0*/  ISETP.GT.U32.AND P6, PT, R15, R14, PT ;  /* 0x0000000e0f00720c */ /* 0x000fe20003fc4070 */
[----:B------:R-:W-:Y:S02]  /*3db0*/  IMAD R8, R29, 0x90, RZ ;  /* 0x000000901d087824 */ /* 0x000fe400078e02ff */
[----:B------:R-:W-:-:S03]  /*3dc0*/  IMAD.U32 R17, R17, 0x10, R28 ;  /* 0x0000001011117824 */ /* 0x000fc600078e001c */
[--C-:B------:R-:W-:Y:S02]  /*3dd0*/  LOP3.LUT R29, R8, 0x10, R0.reuse, 0x78, !PT ;  /* 0x00000010081d7812 */ /* 0x100fe400078e7800 */
[----:B------:R-:W-:Y:S01]  /*3de0*/  LOP3.LUT R0, R7, 0x1fe, R0, 0x78, !PT ;  /* 0x000001fe07007812 */ /* 0x000fe200078e7800 */
[----:B------:R-:W-:Y:S01]  /*3df0*/  @!P4 IMAD.MOV R27, RZ, RZ, -R27 ;  /* 0x000000ffff1bc224 */ /* 0x000fe200078e0a1b */
[----:B------:R-:W4:Y:S01]  /*3e00*/  LDL.LU R8, [R1+0xb4] ;  /* 0x0000b40001087983 */ /* 0x000f220000300800 */
[----:B------:R-:W-:Y:S02]  /*3e10*/  @!P2 IMAD.MOV R5, RZ, RZ, -R5 ;  /* 0x000000ffff05a224 */ /* 0x000fe400078e0a05 */
[----:B------:R-:W-:Y:S01]  /*3e20*/  @!P6 IMAD.IADD R14, R14, 0x1, -R15 ;  /* 0x000000010e0ee824 */ /* 0x000fe200078e0a0f */
[----:B------:R-:W4:Y:S01]  /*3e30*/  LDL.LU R7, [R1+0xb0] ;  /* 0x0000b00001077983 */ /* 0x000f220000300800 */
[----:B------:R-:W-:Y:S01]  /*3e40*/  @!P3 IMAD.MOV R4, RZ, RZ, -R4 ;  /* 0x000000ffff04b224 */ /* 0x000fe200078e0a04 */
[----:B------:R-:W-:Y:S01]  /*3e50*/  ISETP.NE.AND P4, PT, RZ, c[0x0][0x17c], PT ;  /* 0x00005f00ff007a0c */ /* 0x000fe20003f85270 */
[----:B------:R-:W-:Y:S01]  /*3e60*/  @!P1 IMAD.MOV R3, RZ, RZ, -R3 ;  /* 0x000000ffff039224 */ /* 0x000fe200078e0a03 */
[----:B------:R0:W-:Y:S01]  /*3e70*/  STL [R1+0x568], R0 ;  /* 0x0005680001007387 */ /* 0x0001e20000100800 */
[----:B------:R-:W-:-:S03]  /*3e80*/  LOP3.LUT R28, RZ, c[0x0][0x17c], RZ, 0x33, !PT ;  /* 0x00005f00ff1c7a12 */ /* 0x000fc600078e33ff */
[----:B------:R-:W-:Y:S01]  /*3e90*/  STL [R1+0x300], R17 ;  /* 0x0003001101007387 */ /* 0x000fe20000100800 */
[----:B------:R-:W-:-:S03]  /*3ea0*/  @!P5 IMAD.MOV R2, RZ, RZ, -R2 ;  /* 0x000000ffff02d224 */ /* 0x000fc600078e0a02 */
[----:B------:R-:W-:Y:S01]  /*3eb0*/  STL [R1+0x694], R27 ;  /* 0x0006941b01007387 */ /* 0x000fe20000100800 */
[----:B------:R-:W-:Y:S01]  /*3ec0*/  @!P0 IMAD.MOV R6, RZ, RZ, -R6 ;  /* 0x000000ffff068224 */ /* 0x000fe200078e0a06 */
[----:B0-----:R-:W-:Y:S02]  /*3ed0*/  LOP3.LUT R0, R29, 0x400, R16, 0xf8, !PT ;  /* 0x000004001d007812 */ /* 0x001fe400078ef810 */
[----:B------:R-:W-:Y:S04]  /*3ee0*/  STL [R1], R14 ;  /* 0x0000000e01007387 */ /* 0x000fe80000100800 */
[----:B------:R-:W-:Y:S04]  /*3ef0*/  STL [R1+0x698], R5 ;  /* 0x0006980501007387 */ /* 0x000fe80000100800 */
[----:B------:R-:W-:Y:S04]  /*3f00*/  STL [R1+0x69c], R4 ;  /* 0x00069c0401007387 */ /* 0x000fe80000100800 */
[----:B------:R3:W-:Y:S04]  /*3f10*/  STL [R1+0x6a0], R3 ;  /* 0x0006a00301007387 */ /* 0x0007e80000100800 */
[----:B------:R4:W-:Y:S04]  /*3f20*/  STL [R1+0x6a4], R2 ;  /* 0x0006a40201007387 */ /* 0x0009e80000100800 */
[----:B------:R-:W-:Y:S01]  /*3f30*/  STL [R1+0x6a8], R6 ;  /* 0x0006a80601007387 */ /* 0x000fe20000100800 */
[----:B--2---:R-:W-:-:S02]  /*3f40*/  SEL R0, R28, R13, !P4 ;  /* 0x0000000d1c007207 */ /* 0x004fc40006000000 */
[----:B---3--:R-:W-:-:S03]  /*3f50*/  SEL R3, R28, R12, !P4 ;  /* 0x0000000c1c037207 */ /* 0x008fc60006000000 */
[----:B------:R0:W-:Y:S01]  /*3f60*/  STL [R1+0x138], R0 ;  /* 0x0001380001007387 */ /* 0x0001e20000100800 */
[----:B----4-:R-:W-:-:S03]  /*3f70*/  SEL R2, R28, R11, !P4 ;  /* 0x0000000b1c027207 */ /* 0x010fc60006000000 */
[----:B------:R1:W-:Y:S01]  /*3f80*/  STL [R1+0x134], R3 ;  /* 0x0001340301007387 */ /* 0x0003e20000100800 */
[----:B0-----:R-:W-:-:S03]  /*3f90*/  SEL R0, R28, R10, !P4 ;  /* 0x0000000a1c007207 */ /* 0x001fc60006000000 */
[----:B------:R0:W-:Y:S01]  /*3fa0*/  STL [R1+0x130], R2 ;  /* 0x0001300201007387 */ /* 0x0001e20000100800 */
[----:B-1----:R-:W-:-:S03]  /*3fb0*/  SEL R3, R28, R9, !P4 ;  /* 0x000000091c037207 */ /* 0x002fc60006000000 */
[----:B------:R1:W-:Y:S04]  /*3fc0*/  STL [R1+0x12c], R0 ;  /* 0x00012c0001007387 */ /* 0x0003e80000100800 */
[----:B------:R-:W-:Y:S04]  /*3fd0*/  STL [R1+0x128], R3 ;  /* 0x0001280301007387 */ /* 0x000fe80000100800 */
[----:B------:R-:W2:Y:S01]  /*3fe0*/  LDL.LU R6, [R1+0xa0] ;  /* 0x0000a00001067983 */ /* 0x000ea20000300800 */
[C---:B0-----:R-:W-:Y:S02]  /*3ff0*/  SEL R2, R28.reuse, R8, !P4 ;  /* 0x000000081c027207 */ /* 0x041fe40006000000 */
[----:B-1----:R-:W-:-:S03]  /*4000*/  SEL R0, R28, R7, !P4 ;  /* 0x000000071c007207 */ /* 0x002fc60006000000 */
[----:B------:R-:W-:Y:S04]  /*4010*/  STL [R1+0x124], R2 ;  /* 0x0001240201007387 */ /* 0x000fe80000100800 */
[----:B--2---:R0:W-:Y:S04]  /*4020*/  STL [R1+0x6ac], R6 ;  /* 0x0006ac0601007387 */ /* 0x0041e80000100800 */
[----:B------:R-:W-:Y:S04]  /*4030*/  STL [R1+0x120], R0 ;  /* 0x0001200001007387 */ /* 0x000fe80000100800 */
[----:B0-----:R-:W2:Y:S04]  /*4040*/  LDL.LU R6, [R1+0xa4] ;  /* 0x0000a40001067983 */ /* 0x001ea80000300800 */
[----:B--2---:R0:W-:Y:S04]  /*4050*/  STL [R1+0x6b0], R6 ;  /* 0x0006b00601007387 */ /* 0x0041e80000100800 */
[----:B0-----:R-:W2:Y:S04]  /*4060*/  LDL.LU R6, [R1+0xa8] ;  /* 0x0000a80001067983 */ /* 0x001ea80000300800 */
[----:B--2---:R0:W-:Y:S04]  /*4070*/  STL [R1+0x6b4], R6 ;  /* 0x0006b40601007387 */ /* 0x0041e80000100800 */
[----:B0-----:R-:W2:Y:S04]  /*4080*/  LDL.LU R6, [R1+0xac] ;  /* 0x0000ac0001067983 */ /* 0x001ea80000300800 */
[----:B------:R-:W3:Y:S04]  /*4090*/  LDL.LU R2, [R1+0x9c] ;  /* 0x00009c0001027983 */ /* 0x000ee80000300800 */
[----:B------:R-:W4:Y:S04]  /*40a0*/  LDL.LU R3, [R1+0x98] ;  /* 0x0000980001037983 */ /* 0x000f280000300800 */
[----:B------:R-:W3:Y:S04]  /*40b0*/  LDL.LU R4, [R1+0x94] ;  /* 0x0000940001047983 */ /* 0x000ee80000300800 */
        /* <DEDUP_REMOVED lines=23> */
[----:B------:R-:W3:Y:S01]  /*4230*/  LDL.LU R0, [R1+0x4] ;  /* 0x0000040001007983 */ /* 0x000ee20000300800 */
[----:B--2---:R-:W-:-:S05]  /*4240*/  SEL R6, R28, R6, !P4 ;  /* 0x000000061c067207 */ /* 0x004fca0006000000 */
[----:B------:R0:W-:Y:S04]  /*4250*/  STL [R1+0x11c], R6 ;  /* 0x00011c0601007387 */ /* 0x0001e80000100800 */
[----:B0-----:R-:W2:Y:S02]  /*4260*/  LDL.LU R6, [R1+0x6b4] ;  /* 0x0006b40001067983 */ /* 0x001ea40000300800 */
[----:B--2---:R-:W-:-:S05]  /*4270*/  SEL R6, R28, R6, !P4 ;  /* 0x000000061c067207 */ /* 0x004fca0006000000 */
[----:B------:R0:W-:Y:S04]  /*4280*/  STL [R1+0x118], R6 ;  /* 0x0001180601007387 */ /* 0x0001e80000100800 */
[----:B0-----:R-:W2:Y:S02]  /*4290*/  LDL.LU R6, [R1+0x6b0] ;  /* 0x0006b00001067983 */ /* 0x001ea40000300800 */
[----:B--2---:R-:W-:-:S05]  /*42a0*/  SEL R6, R28, R6, !P4 ;  /* 0x000000061c067207 */ /* 0x004fca0006000000 */
[----:B------:R0:W-:Y:S04]  /*42b0*/  STL [R1+0x114], R6 ;  /* 0x0001140601007387 */ /* 0x0001e80000100800 */
[----:B0-----:R-:W2:Y:S01]  /*42c0*/  LDL.LU R6, [R1+0x6ac] ;  /* 0x0006ac0001067983 */ /* 0x001ea20000300800 */
[C---:B---3--:R-:W-:Y:S02]  /*42d0*/  SEL R2, R28.reuse, R2, !P4 ;  /* 0x000000021c027207 */ /* 0x048fe40006000000 */
[C---:B----4-:R-:W-:Y:S02]  /*42e0*/  SEL R3, R28.reuse, R3, !P4 ;  /* 0x000000031c037207 */ /* 0x050fe40006000000 */
[C---:B------:R-:W-:Y:S02]  /*42f0*/  SEL R4, R28.reuse, R4, !P4 ;  /* 0x000000041c047207 */ /* 0x040fe40006000000 */
[----:B------:R-:W-:-:S02]  /*4300*/  SEL R5, R28, R5, !P4 ;  /* 0x000000051c057207 */ /* 0x000fc40006000000 */
[C---:B------:R-:W-:Y:S02]  /*4310*/  SEL R27, R28.reuse, R27, !P4 ;  /* 0x0000001b1c1b7207 */ /* 0x040fe40006000000 */
[C---:B------:R-:W-:Y:S02]  /*4320*/  SEL R26, R28.reuse, R26, !P4 ;  /* 0x0000001a1c1a7207 */ /* 0x040fe40006000000 */
[C---:B------:R-:W-:Y:S02]  /*4330*/  SEL R25, R28.reuse, R25, !P4 ;  /* 0x000000191c197207 */ /* 0x040fe40006000000 */
[C---:B------:R-:W-:Y:S02]  /*4340*/  SEL R24, R28.reuse, R24, !P4 ;  /* 0x000000181c187207 */ /* 0x040fe40006000000 */
        /* <DEDUP_REMOVED lines=17> */
[----:B--2---:R-:W-:-:S05]  /*4460*/  SEL R6, R28, R6, !P4 ;  /* 0x000000061c067207 */ /* 0x004fca0006000000 */
[----:B------:R0:W-:Y:S04]  /*4470*/  STL [R1+0x110], R6 ;  /* 0x0001100601007387 */ /* 0x0001e80000100800 */
[----:B0-----:R-:W2:Y:S04]  /*4480*/  LDL.LU R6, [R1+0x6a8] ;  /* 0x0006a80001067983 */ /* 0x001ea80000300800 */
[----:B------:R0:W-:Y:S04]  /*4490*/  STL [R1+0x10c], R2 ;  /* 0x00010c0201007387 */ /* 0x0001e80000100800 */
[----:B0-----:R-:W3:Y:S04]  /*44a0*/  LDL.LU R2, [R1+0x6a4] ;  /* 0x0006a40001027983 */ /* 0x001ee80000300800 */
[----:B------:R0:W-:Y:S04]  /*44b0*/  STL [R1+0x108], R3 ;  /* 0x0001080301007387 */ /* 0x0001e80000100800 */
[----:B0-----:R-:W4:Y:S04]  /*44c0*/  LDL.LU R3, [R1+0x6a0] ;  /* 0x0006a00001037983 */ /* 0x001f280000300800 */
[----:B------:R0:W-:Y:S04]  /*44d0*/  STL [R1+0x104], R4 ;  /* 0x0001040401007387 */ /* 0x0001e80000100800 */
[----:B0-----:R-:W2:Y:S04]  /*44e0*/  LDL.LU R4, [R1+0x69c] ;  /* 0x00069c0001047983 */ /* 0x001ea80000300800 */
[----:B------:R0:W-:Y:S04]  /*44f0*/  STL [R1+0x100], R5 ;  /* 0x0001000501007387 */ /* 0x0001e80000100800 */
[----:B0-----:R-:W2:Y:S04]  /*4500*/  LDL.LU R5, [R1+0x698] ;  /* 0x0006980001057983 */ /* 0x001ea80000300800 */
[----:B------:R0:W-:Y:S04]  /*4510*/  STL [R1+0x7c], R27 ;  /* 0x00007c1b01007387 */ /* 0x0001e80000100800 */
[----:B0-----:R-:W3:Y:S04]  /*4520*/  LDL.LU R27, [R1+0x694] ;  /* 0x00069400011b7983 */ /* 0x001ee80000300800 */
[----:B------:R0:W-:Y:S04]  /*4530*/  STL [R1+0x78], R26 ;  /* 0x0000781a01007387 */ /* 0x0001e80000100800 */
[----:B0-----:R-:W4:Y:S04]  /*4540*/  LDL.LU R26, [R1+0x690] ;  /* 0x00069000011a7983 */ /* 0x001f280000300800 */
        /* <DEDUP_REMOVED lines=37> */
[----:B0-----:R-:W4:Y:S01]  /*47a0*/  LDL.LU R7, [R1+0x644] ;  /* 0x0006440001077983 */ /* 0x001f220000300800 */
[----:B------:R-:W-:-:S05]  /*47b0*/  SEL R29, R28, R29, !P4 ;  /* 0x0000001d1c1d7207 */ /* 0x000fca0006000000 */
[----:B------:R0:W-:Y:S02]  /*47c0*/  STL [R1+0xc], R29 ;  /* 0x00000c1d01007387 */ /* 0x0001e40000100800 */
[C---:B0-----:R-:W-:Y:S02]  /*47d0*/  SEL R29, R28.reuse, R0, !P4 ;  /* 0x000000001c1d7207 */ /* 0x041fe40006000000 */
[C---:B--2---:R-:W-:Y:S02]  /*47e0*/  SEL R5, R28.reuse, R5, !P4 ;  /* 0x000000051c057207 */ /* 0x044fe40006000000 */
[C---:B---3--:R-:W-:Y:S02]  /*47f0*/  SEL R27, R28.reuse, R27, !P4 ;  /* 0x0000001b1c1b7207 */ /* 0x048fe40006000000 */
[C---:B------:R-:W-:Y:S02]  /*4800*/  SEL R6, R28.reuse, R6, !P4 ;  /* 0x000000061c067207 */ /* 0x040fe40006000000 */
[----:B----4-:R-:W-:-:S02]  /*4810*/  SEL R26, R28, R26, !P4 ;  /* 0x0000001a1c1a7207 */ /* 0x010fc40006000000 */
[C---:B------:R-:W-:Y:S02]  /*4820*/  SEL R25, R28.reuse, R25, !P4 ;  /* 0x000000191c197207 */ /* 0x040fe40006000000 */
[C---:B------:R-:W-:Y:S02]  /*4830*/  SEL R24, R28.reuse, R24, !P4 ;  /* 0x000000181c187207 */ /* 0x040fe40006000000 */
[C---:B------:R-:W-:Y:S02]  /*4840*/  SEL R23, R28.reuse, R23, !P4 ;  /* 0x000000171c177207 */ /* 0x040fe40006000000 */
[C---:B------:R-:W-:Y:S02]  /*4850*/  SEL R22, R28.reuse, R22, !P4 ;  /* 0x000000161c167207 */ /* 0x040fe40006000000 */
[----:B------:R-:W-:-:S05]  /*4860*/  SEL R0, R28, R7, !P4 ;  /* 0x000000071c007207 */ /* 0x000fca0006000000 */
[----:B------:R0:W-:Y:S04]  /*4870*/  STL [R1+0x5d0], R0 ;  /* 0x0005d00001007387 */ /* 0x0001e80000100800 */
[----:B------:R1:W-:Y:S04]  /*4880*/  STL [R1+0x8], R29 ;  /* 0x0000081d01007387 */ /* 0x0003e80000100800 */
[----:B0-----:R-:W2:Y:S01]  /*4890*/  LDL R0, [R1+0x534] ;  /* 0x0005340001007983 */ /* 0x001ea20000100800 */
[C---:B------:R-:W-:Y:S02]  /*48a0*/  SEL R9, R28.reuse, R9, !P4 ;  /* 0x000000091c097207 */ /* 0x040fe40006000000 */
[----:B-1----:R-:W-:-:S02]  /*48b0*/  SEL R29, R28, R8, !P4 ;  /* 0x000000081c1d7207 */ /* 0x002fc40006000000 */
[C---:B------:R-:W-:Y:S02]  /*48c0*/  SEL R10, R28.reuse, R10, !P4 ;  /* 0x0000000a1c0a7207 */ /* 0x040fe40006000000 */
[C---:B------:R-:W-:Y:S01]  /*48d0*/  SEL R11, R28.reuse, R11, !P4 ;  /* 0x0000000b1c0b7207 */ /* 0x040fe20006000000 */
[----:B------:R0:W-:Y:S01]  /*48e0*/  STL [R1+0x5d4], R29 ;  /* 0x0005d41d01007387 */ /* 0x0001e20000100800 */
[C---:B------:R-:W-:Y:S02]  /*48f0*/  SEL R12, R28.reuse, R12, !P4 ;  /* 0x0000000c1c0c7207 */ /* 0x040fe40006000000 */
[C---:B------:R-:W-:Y:S01]  /*4900*/  SEL R13, R28.reuse, R13, !P4 ;  /* 0x0000000d1c0d7207 */ /* 0x040fe20006000000 */
[----:B------:R-:W-:Y:S01]  /*4910*/  STL [R1+0x5d8], R9 ;  /* 0x0005d80901007387 */ /* 0x000fe20000100800 */
[C---:B------:R-:W-:Y:S02]  /*4920*/  SEL R14, R28.reuse, R14, !P4 ;  /* 0x0000000e1c0e7207 */ /* 0x040fe40006000000 */
[C---:B------:R-:W-:Y:S01]  /*4930*/  SEL R15, R28.reuse, R15, !P4 ;  /* 0x0000000f1c0f7207 */ /* 0x040fe20006000000 */
[----:B------:R-:W-:Y:S01]  /*4940*/  STL [R1+0x5dc], R10 ;  /* 0x0005dc0a01007387 */ /* 0x000fe20000100800 */
[----:B------:R-:W-:-:S02]  /*4950*/  SEL R16, R28, R16, !P4 ;  /* 0x000000101c107207 */ /* 0x000fc40006000000 */
[C---:B------:R-:W-:Y:S01]  /*4960*/  SEL R17, R28.reuse, R17, !P4 ;  /* 0x000000111c117207 */ /* 0x040fe20006000000 */
[----:B------:R-:W-:Y:S01]  /*4970*/  STL [R1+0x5e0], R11 ;  /* 0x0005e00b01007387 */ /* 0x000fe20000100800 */
[----:B------:R-:W-:-:S03]  /*4980*/  SEL R18, R28, R18, !P4 ;  /* 0x000000121c127207 */ /* 0x000fc60006000000 */
[----:B------:R-:W-:Y:S01]  /*4990*/  STL [R1+0x5e4], R12 ;  /* 0x0005e40c01007387 */ /* 0x000fe20000100800 */
[----:B------:R-:W-:-:S03]  /*49a0*/  SEL R19, R28, R19, !P4 ;  /* 0x000000131c137207 */ /* 0x000fc60006000000 */
[----:B------:R-:W-:Y:S01]  /*49b0*/  STL [R1+0x5e8], R13 ;  /* 0x0005e80d01007387 */ /* 0x000fe20000100800 */
[----:B------:R-:W-:-:S03]  /*49c0*/  SEL R20, R28, R20, !P4 ;  /* 0x000000141c147207 */ /* 0x000fc60006000000 */
[----:B------:R-:W-:Y:S01]  /*49d0*/  STL [R1+0x5ec], R14 ;  /* 0x0005ec0e01007387 */ /* 0x000fe20000100800 */
[----:B------:R-:W-:-:S03]  /*49e0*/  SEL R21, R28, R21, !P4 ;  /* 0x000000151c157207 */ /* 0x000fc60006000000 */
[----:B------:R-:W-:Y:S04]  /*49f0*/  STL [R1+0x5f0], R15 ;  /* 0x0005f00f01007387 */ /* 0x000fe80000100800 */
[----:B------:R-:W-:Y:S04]  /*4a00*/  STL [R1+0x5f4], R16 ;  /* 0x0005f41001007387 */ /* 0x000fe80000100800 */
[----:B------:R-:W-:Y:S04]  /*4a10*/  STL [R1+0x5f8], R17 ;  /* 0x0005f81101007387 */ /* 0x000fe80000100800 */
[----:B------:R-:W-:Y:S04]  /*4a20*/  STL [R1+0x5fc], R18 ;  /* 0x0005fc1201007387 */ /* 0x000fe80000100800 */
[----:B------:R-:W-:Y:S04]  /*4a30*/  STL [R1+0x600], R19 ;  /* 0x0006001301007387 */ /* 0x000fe80000100800 */
[----:B------:R-:W-:Y:S01]  /*4a40*/  STL [R1+0x604], R20 ;  /* 0x0006041401007387 */ /* 0x000fe20000100800 */
[----:B------:R-:W-:-:S03]  /*4a50*/  SEL R8, R28, R4, !P4 ;  /* 0x000000041c087207 */ /* 0x000fc60006000000 */
[----:B------:R-:W-:Y:S01]  /*4a60*/  STL [R1+0x608], R21 ;  /* 0x0006081501007387 */ /* 0x000fe20000100800 */
[----:B------:R-:W-:-:S03]  /*4a70*/  SEL R7, R28, R2, !P4 ;  /* 0x000000021c077207 */ /* 0x000fc60006000000 */
[----:B------:R-:W-:Y:S04]  /*4a80*/  STL [R1+0x60c], R22 ;  /* 0x00060c1601007387 */ /* 0x000fe80000100800 */
[----:B------:R-:W-:Y:S01]  /*4a90*/  STL [R1+0x610], R23 ;  /* 0x0006101701007387 */ /* 0x000fe20000100800 */
[----:B------:R-:W-:-:S03]  /*4aa0*/  SEL R28, R28, R3, !P4 ;  /* 0x000000031c1c7207 */ /* 0x000fc60006000000 */
[----:B------:R-:W-:Y:S04]  /*4ab0*/  STL [R1+0x614], R24 ;  /* 0x0006141801007387 */ /* 0x000fe80000100800 */
[----:B------:R-:W-:Y:S04]  /*4ac0*/  STL [R1+0x618], R25 ;  /* 0x0006181901007387 */ /* 0x000fe80000100800 */
[----:B------:R-:W-:Y:S04]  /*4ad0*/  STL [R1+0x61c], R26 ;  /* 0x00061c1a01007387 */ /* 0x000fe80000100800 */
[----:B------:R-:W-:Y:S04]  /*4ae0*/  STL [R1+0x620], R27 ;  /* 0x0006201b01007387 */ /* 0x000fe80000100800 */
[----:B------:R1:W-:Y:S04]  /*4af0*/  STL [R1+0x624], R5 ;  /* 0x0006240501007387 */ /* 0x0003e80000100800 */
[----:B------:R-:W-:Y:S04]  /*4b00*/  STL [R1+0x628], R8 ;  /* 0x0006280801007387 */ /* 0x000fe80000100800 */
[----:B------:R-:W-:Y:S04]  /*4b10*/  STL [R1+0x62c], R7 ;  /* 0x00062c0701007387 */ /* 0x000fe80000100800 */
[----:B------:R-:W-:Y:S04]  /*4b20*/  STL [R1+0x630], R6 ;  /* 0x0006300601007387 */ /* 0x000fe80000100800 */
[----:B------:R-:W-:Y:S04]  /*4b30*/  STL [R1+0x634], R28 ;  /* 0x0006341c01007387 */ /* 0x000fe80000100800 */
[----:B------:R-:W-:Y:S04]  /*4b40*/  STL [R1+0xe0], RZ ;  /* 0x0000e0ff01007387 */ /* 0x000fe80000100800 */
        /* <DEDUP_REMOVED lines=68> */
[----:B0-----:R-:W0:Y:S04]  /*4f90*/  S2R R29, SR_TID.X ;  /* 0x00000000001d7919 */ /* 0x001e280000002100 */
        /* <DEDUP_REMOVED lines=19> */
[----:B------:R-:W-:Y:S01]  /*50d0*/  STL [R1+0x260], RZ ;  /* 0x000260ff01007387 */ /* 0x000fe20000100800 */
[----:B--2---:R-:W-:-:S03]  /*50e0*/  ISETP.GE.AND P1, PT, R0, RZ, PT ;  /* 0x000000ff0000720c */ /* 0x004fc60003f26270 */
[----:B------:R-:W-:Y:S01]  /*50f0*/  STL [R1+0x264], RZ ;  /* 0x000264ff01007387 */ /* 0x000fe20000100800 */
[----:B0-----:R-:W-:-:S03]  /*5100*/  SHF.R.U32.HI R0, RZ, 0x6, R29 ;  /* 0x00000006ff007819 */ /* 0x001fc6000001161d */
[----:B------:R-:W-:Y:S04]  /*5110*/  STL [R1+0x268], RZ ;  /* 0x000268ff01007387 */ /* 0x000fe80000100800 */
[----:B------:R-:W-:Y:S04]  /*5120*/  STL [R1+0x26c], RZ ;  /* 0x00026cff01007387 */ /* 0x000fe80000100800 */
[----:B------:R-:W-:Y:S04]  /*5130*/  STL [R1+0x270], RZ ;  /* 0x000270ff01007387 */ /* 0x000fe80000100800 */
[----:B------:R-:W-:Y:S01]  /*5140*/  STL [R1+0x274], RZ ;  /* 0x000274ff01007387 */ /* 0x000fe20000100800 */
[----:B------:R-:W-:-:S03]  /*5150*/  SGXT.U32 R0, R0, 0x2 ;  /* 0x000000020000781a */ /* 0x000fc60000000000 */
[----:B------:R-:W-:Y:S04]  /*5160*/  STL [R1+0x278], RZ ;  /* 0x000278ff01007387 */ /* 0x000fe80000100800 */
[----:B------:R-:W-:Y:S04]  /*5170*/  STL [R1+0x27c], RZ ;  /* 0x00027cff01007387 */ /* 0x000fe80000100800 */
[----:B------:R-:W-:Y:S04]  /*5180*/  STL [R1+0x80], RZ ;  /* 0x000080ff01007387 */ /* 0x000fe80000100800 */
[----:B------:R-:W-:Y:S01]  /*5190*/  STL [R1+0x84], RZ ;  /* 0x000084ff01007387 */ /* 0x000fe20000100800 */
[----:B------:R-:W-:-:S03]  /*51a0*/  LOP3.LUT R2, R0, 0x4, RZ, 0xfc, !PT ;  /* 0x0000000400027812 */ /* 0x000fc600078efcff */
[----:B------:R-:W-:Y:S01]  /*51b0*/  STL [R1+0x88], RZ ;  /* 0x000088ff01007387 */ /* 0x000fe20000100800 */
[----:B-1----:R-:W-:-:S03]  /*51c0*/  LOP3.LUT R5, R0, 0x8, RZ, 0xfc, !PT ;  /* 0x0000000800057812 */ /* 0x002fc600078efcff */
[----:B------:R-:W-:Y:S01]  /*51d0*/  STL [R1+0x8c], RZ ;  /* 0x00008cff01007387 */ /* 0x000fe20000100800 */
[----:B------:R-:W-:-:S03]  /*51e0*/  LOP3.LUT R4, R0, 0xc, RZ, 0xfc, !PT ;  /* 0x0000000c00047812 */ /* 0x000fc600078efcff */
[----:B------:R-:W-:Y:S01]  /*51f0*/  STL [R1+0x90], RZ ;  /* 0x000090ff01007387 */ /* 0x000fe20000100800 */
[----:B------:R-:W-:-:S03]  /*5200*/  LOP3.LUT R2, R0, 0x10, RZ, 0xfc, !PT ;  /* 0x0000001000027812 */ /* 0x000fc600078efcff */
[----:B------:R-:W-:Y:S01]  /*5210*/  STL [R1+0x94], RZ ;  /* 0x000094ff01007387 */ /* 0x000fe20000100800 */
[C---:B------:R-:W-:Y:S02]  /*5220*/  LOP3.LUT R5, R0.reuse, 0x14, RZ, 0xfc, !PT ;  /* 0x0000001400057812 */ /* 0x040fe400078efcff */
[C---:B------:R-:W-:Y:S01]  /*5230*/  LOP3.LUT R4, R0.reuse, 0x18, RZ, 0xfc, !PT ;  /* 0x0000001800047812 */ /* 0x040fe200078efcff */
[----:B------:R-:W-:Y:S01]  /*5240*/  STL [R1+0x98], RZ ;  /* 0x000098ff01007387 */ /* 0x000fe20000100800 */
[C---:B------:R-:W-:Y:S01]  /*5250*/  LOP3.LUT R2, R0.reuse, 0x1c, RZ, 0xfc, !PT ;  /* 0x0000001c00027812 */ /* 0x040fe200078efcff */
[----:B------:R-:W-:Y:S02]  /*5260*/  IMAD R0, R0, c[0x0][0x188], RZ ;  /* 0x0000620000007a24 */ /* 0x000fe400078e02ff */
[----:B------:R-:W-:Y:S04]  /*5270*/  STL [R1+0x9c], RZ ;  /* 0x00009cff01007387 */ /* 0x000fe80000100800 */
[----:B------:R-:W2:Y:S01]  /*5280*/  LDL.LU R13, [R1+0x138] ;  /* 0x00013800010d7983 */ /* 0x000ea20000300800 */
[----:B------:R-:W-:-:S03]  /*5290*/  LOP3.LUT R3, R29, 0x1f, RZ, 0xc0, !PT ;  /* 0x0000001f1d037812 */ /* 0x000fc600078ec0ff */
[----:B------:R-:W3:Y:S04]  /*52a0*/  LDL.LU R12, [R1+0x134] ;  /* 0x00013400010c7983 */ /* 0x000ee80000300800 */
[----:B------:R-:W4:Y:S04]  /*52b0*/  LDL.LU R11, [R1+0x130] ;  /* 0x00013000010b7983 */ /* 0x000f280000300800 */
[----:B------:R-:W2:Y:S04]  /*52c0*/  LDL.LU R10, [R1+0x12c] ;  /* 0x00012c00010a7983 */ /* 0x000ea80000300800 */
[----:B------:R-:W2:Y:S04]  /*52d0*/  LDL.LU R9, [R1+0x128] ;  /* 0x0001280001097983 */ /* 0x000ea80000300800 */
[----:B------:R-:W2:Y:S04]  /*52e0*/  LDL.LU R29, [R1+0x124] ;  /* 0x00012400011d7983 */ /* 0x000ea80000300800 */
[----:B------:R-:W2:Y:S04]  /*52f0*/  LDL.LU R0, [R1+0x120] ;  /* 0x0001200001007983 */ /* 0x000ea80000300800 */
        /* <DEDUP_REMOVED lines=13> */
[----:B------:R-:W2:Y:S01]  /*53d0*/  LDL.LU R4, [R1] ;  /* 0x0000000001047983 */ /* 0x000ea20000300800 */
[----:B------:R-:W-:Y:S01]  /*53e0*/  IMAD.MOV.U32 R15, RZ, RZ, c[0x0][0x180] ;  /* 0x00006000ff0f7624 */ /* 0x000fe200078e00ff */
[----:B------:R-:W-:Y:S01]  /*53f0*/  ISETP.NE.AND P0, PT, RZ, c[0x0][0x178], PT ;  /* 0x00005e00ff007a0c */ /* 0x000fe20003f05270 */
[----:B------:R-:W-:-:S03]  /*5400*/  IMAD R3, R3, c[0x0][0x18c], RZ ;  /* 0x0000630003037a24 */ /* 0x000fc600078e02ff */
[----:B------:R-:W-:-:S04]  /*5410*/  IADD3 R15, R15, 0x1f, RZ ;  /* 0x0000001f0f0f7810 */ /* 0x000fc80007ffe0ff */
[----:B------:R-:W-:Y:S02]  /*5420*/  SHF.R.S32.HI R14, RZ, 0x1f, R15 ;  /* 0x0000001fff0e7819 */ /* 0x000fe4000001140f */
[----:B------:R-:W-:Y:S02]  /*5430*/  SHF.R.S32.HI R2, RZ, 0x1f, R3 ;  /* 0x0000001fff027819 */ /* 0x000fe40000011403 */
[----:B------:R-:W-:Y:S02]  /*5440*/  LEA.HI R14, R14, R15, RZ, 0x5 ;  /* 0x0000000f0e0e7211 */ /* 0x000fe400078f28ff */
[C---:B------:R-:W-:Y:S01]  /*5450*/  SHF.L.U64.HI R2, R3.reuse, 0x1, R2 ;  /* 0x0000000103027819 */ /* 0x040fe20000010202 */
[----:B------:R-:W-:Y:S01]  /*5460*/  IMAD.SHL.U32 R3, R3, 0x2, RZ ;  /* 0x0000000203037824 */ /* 0x000fe200078e00ff */
[----:B------:R-:W-:-:S03]  /*5470*/  SHF.R.S32.HI R5, RZ, 0x5, R14 ;  /* 0x00000005ff057819 */ /* 0x000fc6000001140e */
[----:B------:R-:W-:Y:S04]  /*5480*/  STL [R1+0x56c], R2 ;  /* 0x00056c0201007387 */ /* 0x000fe80000100800 */
[----:B------:R-:W-:Y:S04]  /*5490*/  STL [R1+0x310], R5 ;  /* 0x0003100501007387 */ /* 0x000fe80000100800 */
[----:B------:R3:W-:Y:S02]  /*54a0*/  STL [R1+0x570], R3 ;  /* 0x0005700301007387 */ /* 0x0007e40000100800 */
[----:B---3--:R-:W-:-:S02]  /*54b0*/  IMAD R3, R12, c[0x0][0x190], RZ ;  /* 0x000064000c037a24 */ /* 0x008fc400078e02ff */
[----:B----4-:R-:W-:Y:S02]  /*54c0*/  IMAD R2, R11, c[0x0][0x190], RZ ;  /* 0x000064000b027a24 */ /* 0x010fe400078e02ff */
[----:B--2---:R-:W-:Y:S01]  /*54d0*/  @!P1 IMAD.MOV R4, RZ, RZ, -R4 ;  /* 0x000000ffff049224 */ /* 0x004fe200078e0a04 */
[----:B------:R-:W-:-:S05]  /*54e0*/  @!P0 LOP3.LUT R4, RZ, c[0x0][0x178], RZ, 0x33, !PT ;  /* 0x00005e00ff048a12 */ /* 0x000fca00078e33ff */
[----:B------:R0:W-:Y:S02]  /*54f0*/  STL [R1+0x638], R4 ;  /* 0x0006380401007387 */ /* 0x0001e40000100800 */
[----:B0-----:R-:W-:-:S05]  /*5500*/  IMAD R4, R13, c[0x0][0x190], RZ ;  /* 0x000064000d047a24 */ /* 0x001fca00078e02ff */
[----:B------:R0:W-:Y:S04]  /*5510*/  STL [R1], R4 ;  /* 0x0000000401007387 */ /* 0x0001e80000100800 */
[----:B------:R1:W-:Y:S01]  /*5520*/  STL [R1+0x20], R3 ;  /* 0x0000200301007387 */ /* 0x0003e20000100800 */
[----:B0-----:R-:W-:-:S03]  /*5530*/  IMAD R4, R10, c[0x0][0x190], RZ ;  /* 0x000064000a047a24 */ /* 0x001fc600078e02ff */
[----:B------:R-:W-:Y:S01]  /*5540*/  STL [R1+0x24], R2 ;  /* 0x0000240201007387 */ /* 0x000fe20000100800 */
[----:B-1----:R-:W-:-:S03]  /*5550*/  IMAD R3, R9, c[0x0][0x190], RZ ;  /* 0x0000640009037a24 */ /* 0x002fc600078e02ff */
[----:B------:R0:W-:Y:S04]  /*5560*/  STL [R1+0x3c], R4 ;  /* 0x00003c0401007387 */ /* 0x0001e80000100800 */
[----:B------:R-:W-:Y:S04]  /*5570*/  STL [R1+0x58], R3 ;  /* 0x0000580301007387 */ /* 0x000fe80000100800 */
[----:B0-----:R-:W2:Y:S01]  /*5580*/  LDL.LU R4, [R1+0x114] ;  /* 0x0001140001047983 */ /* 0x001ea20000300800 */
[----:B------:R-:W-:Y:S02]  /*5590*/  IMAD R2, R29, c[0x0][0x190], RZ ;  /* 0x000064001d027a24 */ /* 0x000fe400078e02ff */
[----:B------:R-:W-:-:S03]  /*55a0*/  IMAD R0, R0, c[0x0][0x190], RZ ;  /* 0x0000640000007a24 */ /* 0x000fc600078e02ff */
[----:B------:R-:W-:Y:S04]  /*55b0*/  STL [R1+0x5c], R2 ;  /* 0x00005c0201007387 */ /* 0x000fe80000100800 */
[----:B--2---:R0:W-:Y:S04]  /*55c0*/  STL [R1+0x63c], R4 ;  /* 0x00063c0401007387 */ /* 0x0041e80000100800 */
[----:B------:R-:W-:Y:S04]  /*55d0*/  STL [R1+0x60], R0 ;  /* 0x0000600001007387 */ /* 0x000fe80000100800 */
        /* <DEDUP_REMOVED lines=31> */
[----:B--2---:R-:W-:-:S05]  /*57d0*/  IMAD R4, R4, c[0x0][0x190], RZ ;  /* 0x0000640004047a24 */ /* 0x004fca00078e02ff */
[----:B------:R0:W-:Y:S04]  /*57e0*/  STL [R1+0x11c], R4 ;  /* 0x00011c0401007387 */ /* 0x0001e80000100800 */
[----:B0-----:R-:W2:Y:S02]  /*57f0*/  LDL.LU R4, [R1+0x640] ;  /* 0x0006400001047983 */ /* 0x001ea40000300800 */
[----:B--2---:R-:W-:-:S05]  /*5800*/  IMAD R4, R4, c[0x0][0x190], RZ ;  /* 0x0000640004047a24 */ /* 0x004fca00078e02ff */
[----:B------:R0:W-:Y:S04]  /*5810*/  STL [R1+0x118], R4 ;  /* 0x0001180401007387 */ /* 0x0001e80000100800 */
[----:B0-----:R-:W2:Y:S01]  /*5820*/  LDL.LU R4, [R1+0x63c] ;  /* 0x00063c0001047983 */ /* 0x001ea20000300800 */
[----:B---3--:R-:W-:Y:S02]  /*5830*/  IMAD R28, R28, c[0x0][0x190], RZ ;  /* 0x000064001c1c7a24 */ /* 0x008fe400078e02ff */
[----:B----4-:R-:W-:Y:S02]  /*5840*/  IMAD R6, R6, c[0x0][0x190], RZ ;  /* 0x0000640006067a24 */ /* 0x010fe400078e02ff */
[----:B------:R-:W-:Y:S02]  /*5850*/  IMAD R7, R7, c[0x0][0x190], RZ ;  /* 0x0000640007077a24 */ /* 0x000fe400078e02ff */
[----:B------:R-:W-:-:S02]  /*5860*/  IMAD R8, R8, c[0x0][0x190], RZ ;  /* 0x0000640008087a24 */ /* 0x000fc400078e02ff */
[----:B------:R-:W-:Y:S02]  /*5870*/  IMAD R5, R5, c[0x0][0x190], RZ ;  /* 0x0000640005057a24 */ /* 0x000fe400078e02ff */
[----:B------:R-:W-:Y:S02]  /*5880*/  IMAD R27, R27, c[0x0][0x190], RZ ;  /* 0x000064001b1b7a24 */ /* 0x000fe400078e02ff */
[----:B------:R-:W-:Y:S02]  /*5890*/  IMAD R26, R26, c[0x0][0x190], RZ ;  /* 0x000064001a1a7a24 */ /* 0x000fe400078e02ff */
[----:B------:R-:W-:Y:S02]  /*58a0*/  IMAD R25, R25, c[0x0][0x190], RZ ;  /* 0x0000640019197a24 */ /* 0x000fe400078e02ff */
        /* <DEDUP_REMOVED lines=18> */
[----:B--2---:R-:W-:-:S05]  /*59d0*/  IMAD R4, R4, c[0x0][0x190], RZ ;  /* 0x0000640004047a24 */ /* 0x004fca00078e02ff */
        /* <DEDUP_REMOVED lines=54> */
[----:B------:R-:W-:-:S05]  /*5d40*/  IMAD R3, R3, c[0x0][0x190], RZ ;  /* 0x0000640003037a24 */ /* 0x000fca00078e02ff */
[----:B------:R0:W-:Y:S02]  /*5d50*/  STL [R1+0xc], R3 ;  /* 0x00000c0301007387 */ /* 0x0001e40000100800 */
[----:B0-----:R-:W-:-:S05]  /*5d60*/  IMAD R3, R2, c[0x0][0x190], RZ ;  /* 0x0000640002037a24 */ /* 0x001fca00078e02ff */
[----:B------:R0:W-:Y:S04]  /*5d70*/  STL [R1+0x590], R3 ;  /* 0x0005900301007387 */ /* 0x0001e80000100800 */
[----:B0-----:R-:W4:Y:S01]  /*5d80*/  LDL.LU R3, [R1+0x110] ;  /* 0x0001100001037983 */ /* 0x001f220000300800 */
[----:B--2---:R-:W-:Y:S02]  /*5d90*/  IMAD R20, R20, c[0x0][0x190], RZ ;  /* 0x0000640014147a24 */ /* 0x004fe400078e02ff */
[----:B---3--:R-:W-:Y:S02]  /*5da0*/  IMAD R19, R19, c[0x0][0x190], RZ ;  /* 0x0000640013137a24 */ /* 0x008fe400078e02ff */
[----:B----4-:R-:W-:Y:S02]  /*5db0*/  IMAD R18, R18, c[0x0][0x190], RZ ;  /* 0x0000640012127a24 */ /* 0x010fe400078e02ff */
        /* <DEDUP_REMOVED lines=10> */
[----:B------:R-:W-:-:S05]  /*5e60*/  IMAD R2, R0, c[0x0][0x190], RZ ;  /* 0x0000640000027a24 */ /* 0x000fca00078e02ff */
        /* <DEDUP_REMOVED lines=12> */
[----:B------:R-:W-:Y:S04]  /*5f30*/  STL [R1+0x574], R13 ;  /* 0x0005740d01007387 */ /* 0x000fe80000100800 */
        /* <DEDUP_REMOVED lines=13> */
[----:B0-----:R-:W3:Y:S01]  /*6010*/  LDL.LU R20, [R1] ;  /* 0x0000000001147983 */ /* 0x001ee20000300800 */
[----:B------:R-:W-:-:S02]  /*6020*/  IMAD R21, R21, c[0x0][0x190], RZ ;  /* 0x0000640015157a24 */ /* 0x000fc400078e02ff */
[----:B------:R-:W-:Y:S02]  /*6030*/  IMAD R22, R22, c[0x0][0x190], RZ ;  /* 0x0000640016167a24 */ /* 0x000fe400078e02ff */
[----:B------:R-:W-:Y:S02]  /*6040*/  IMAD R23, R23, c[0x0][0x190], RZ ;  /* 0x0000640017177a24 */ /* 0x000fe400078e02ff */
[----:B------:R-:W-:Y:S01]  /*6050*/  IMAD R24, R24, c[0x0][0x190], RZ ;  /* 0x0000640018187a24 */ /* 0x000fe200078e02ff */
[----:B------:R-:W-:Y:S01]  /*6060*/  STL [R1+0x5b0], R21 ;  /* 0x0005b01501007387 */ /* 0x000fe20000100800 */
[----:B------:R-:W-:Y:S02]  /*6070*/  IMAD R25, R25, c[0x0][0x190], RZ ;  /* 0x0000640019197a24 */ /* 0x000fe400078e02ff */
[----:B------:R-:W-:Y:S01]  /*6080*/  IMAD R0, R26, c[0x0][0x190], RZ ;  /* 0x000064001a007a24 */ /* 0x000fe200078e02ff */
[----:B------:R2:W-:Y:S01]  /*6090*/  STL [R1+0x5b4], R22 ;  /* 0x0005b41601007387 */ /* 0x0005e20000100800 */
[----:B------:R-:W-:-:S02]  /*60a0*/  IMAD R27, R27, c[0x0][0x190], RZ ;  /* 0x000064001b1b7a24 */ /* 0x000fc400078e02ff */
[----:B------:R-:W-:Y:S01]  /*60b0*/  IMAD R26, R5, c[0x0][0x190], RZ ;  /* 0x00006400051a7a24 */ /* 0x000fe200078e02ff */
[----:B------:R-:W-:Y:S04]  /*60c0*/  STL [R1+0x5b8], R23 ;  /* 0x0005b81701007387 */ /* 0x000fe80000100800 */
[----:B------:R-:W-:Y:S04]  /*60d0*/  STL [R1+0x5bc], R24 ;  /* 0x0005bc1801007387 */ /* 0x000fe80000100800 */
[----:B------:R-:W-:Y:S04]  /*60e0*/  STL [R1+0x5c0], R25 ;  /* 0x0005c01901007387 */ /* 0x000fe80000100800 */
[----:B------:R3:W-:Y:S04]  /*60f0*/  STL [R1+0x5c4], R0 ;  /* 0x0005c40001007387 */ /* 0x0007e80000100800 */
[----:B------:R0:W-:Y:S04]  /*6100*/  STL [R1+0x5c8], R27 ;  /* 0x0005c81b01007387 */ /* 0x0001e80000100800 */
[----:B------:R-:W-:Y:S04]  /*6110*/  STL [R1+0x5cc], R26 ;  /* 0x0005cc1a01007387 */ /* 0x000fe80000100800 */
[----:B------:R-:W4:Y:S01]  /*6120*/  LDL.LU R13, [R1+0x100] ;  /* 0x00010000010d7983 */ /* 0x000f220000300800 */
[----:B------:R-:W-:-:S05]  /*6130*/  IMAD R5, R4, c[0x0][0x184], RZ ;  /* 0x0000610004057a24 */ /* 0x000fca00078e02ff */
[----:B------:R-:W-:-:S04]  /*6140*/  LEA R4, P6, R5, c[0x0][0x160], 0x1 ;  /* 0x0000580005047a11 */ /* 0x000fc800078c08ff */
[----:B------:R-:W-:Y:S02]  /*6150*/  LEA.HI.X.SX32 R5, R5, c[0x0][0x164], 0x1, P6 ;  /* 0x0000590005057a11 */ /* 0x000fe400030f0eff */
[----:B--2---:R-:W-:Y:S02]  /*6160*/  LEA R22, P1, R19, c[0x0][0x168], 0x1 ;  /* 0x00005a0013167a11 */ /* 0x004fe400078208ff */
[----:B---3--:R-:W-:-:S05]  /*6170*/  LEA R0, P0, R20, c[0x0][0x168], 0x1 ;  /* 0x00005a0014007a11 */ /* 0x008fca00078008ff */
[----:B------:R1:W-:Y:S04]  /*6180*/  STL [R1+0x414], R0 ;  /* 0x0004140001007387 */ /* 0x0003e80000100800 */
[----:B------:R2:W-:Y:S04]  /*6190*/  STL [R1+0x4c4], R22 ;  /* 0x0004c41601007387 */ /* 0x0005e80000100800 */
[----:B0-----:R-:W3:Y:S01]  /*61a0*/  LDL.LU R27, [R1+0x7c] ;  /* 0x00007c00011b7983 */ /* 0x001ee20000300800 */
[----:B------:R-:W-:Y:S02]  /*61b0*/  LEA R21, P2, R18, c[0x0][0x168], 0x1 ;  /* 0x00005a0012157a11 */ /* 0x000fe400078408ff */
[----:B-1----:R-:W-:-:S03]  /*61c0*/  LEA R0, P3, R17, c[0x0][0x168], 0x1 ;  /* 0x00005a0011007a11 */ /* 0x002fc600078608ff */
[----:B------:R-:W-:Y:S04]  /*61d0*/  STL [R1+0x368], R21 ;  /* 0x0003681501007387 */ /* 0x000fe80000100800 */
[----:B------:R0:W-:Y:S01]  /*61e0*/  STL [R1+0x41c], R0 ;  /* 0x00041c0001007387 */ /* 0x0001e20000100800 */
[----:B--2---:R-:W-:-:S03]  /*61f0*/  LEA R22, P4, R16, c[0x0][0x168], 0x1 ;  /* 0x00005a0010167a11 */ /* 0x004fc600078808ff */
[----:B0-----:R-:W2:Y:S01]  /*6200*/  LDL.LU R0, [R1+0x78] ;  /* 0x0000780001007983 */ /* 0x001ea20000300800 */
[----:B------:R-:W-:-:S03]  /*6210*/  LEA R21, P5, R15, c[0x0][0x168], 0x1 ;  /* 0x00005a000f157a11 */ /* 0x000fc600078a08ff */
[----:B------:R0:W-:Y:S04]  /*6220*/  STL [R1+0x4c8], R22 ;  /* 0x0004c81601007387 */ /* 0x0001e80000100800 */
[----:B------:R1:W-:Y:S01]  /*6230*/  STL [R1+0x370], R21 ;  /* 0x0003701501007387 */ /* 0x0003e20000100800 */
[----:B0-----:R-:W-:-:S05]  /*6240*/  LEA R22, P6, R14, c[0x0][0x168], 0x1 ;  /* 0x00005a000e167a11 */ /* 0x001fca00078c08ff */
[----:B------:R-:W-:Y:S04]  /*6250*/  STL [R1+0x424], R22 ;  /* 0x0004241601007387 */ /* 0x000fe80000100800 */
[----:B------:R-:W2:Y:S01]  /*6260*/  LDL.LU R25, [R1+0x74] ;  /* 0x0000740001197983 */ /* 0x000ea20000300800 */
[----:B------:R-:W-:Y:S02]  /*6270*/  LEA.HI.X.SX32 R20, R20, c[0x0][0x16c], 0x1, P0 ;  /* 0x00005b0014147a11 */ /* 0x000fe400000f0eff */
[----:B-1----:R-:W-:-:S03]  /*6280*/  LEA R21, P0, R12, c[0x0][0x168], 0x1 ;  /* 0x00005a000c157a11 */ /* 0x002fc600078008ff */
[----:B------:R0:W-:Y:S04]  /*6290*/  STL [R1+0x364], R20 ;  /* 0x0003641401007387 */ /* 0x0001e80000100800 */
[----:B------:R-:W-:Y:S01]  /*62a0*/  STL [R1+0x4cc], R21 ;  /* 0x0004cc1501007387 */ /* 0x000fe20000100800 */
[----:B0-----:R-:W-:-:S05]  /*62b0*/  LEA.HI.X.SX32 R20, R19, c[0x0][0x16c], 0x1, P1 ;  /* 0x00005b0013147a11 */ /* 0x001fca00008f0eff */
[----:B------:R-:W-:Y:S04]  /*62c0*/  STL [R1+0x418], R20 ;  /* 0x0004181401007387 */ /* 0x000fe80000100800 */
[----:B------:R-:W2:Y:S01]  /*62d0*/  LDL.LU R24, [R1+0x6c] ;  /* 0x00006c0001187983 */ /* 0x000ea20000300800 */
[----:B------:R-:W-:Y:S02]  /*62e0*/  LEA R19, P1, R10, c[0x0][0x168], 0x1 ;  /* 0x00005a000a137a11 */ /* 0x000fe400078208ff */
[----:B------:R-:W-:-:S03]  /*62f0*/  LEA.HI.X.SX32 R18, R18, c[0x0][0x16c], 0x1, P2 ;  /* 0x00005b0012127a11 */ /* 0x000fc600010f0eff */
[----:B------:R0:W-:Y:S04]  /*6300*/  STL [R1+0x378], R19 ;  /* 0x0003781301007387 */ /* 0x0001e80000100800 */
[----:B------:R1:W-:Y:S01]  /*6310*/  STL [R1+0x314], R18 ;  /* 0x0003141201007387 */ /* 0x0003e20000100800 */
[----:B0-----:R-:W-:-:S05]  /*6320*/  LEA R19, P2, R29, c[0x0][0x168], 0x1 ;  /* 0x00005a001d137a11 */ /* 0x001fca00078408ff */
[----:B------:R-:W-:Y:S01]  /*6330*/  STL [R1+0x42c], R19 ;  /* 0x00042c1301007387 */ /* 0x000fe20000100800 */
[----:B------:R-:W-:-:S03]  /*6340*/  LEA.HI.X.SX32 R17, R17, c[0x0][0x16c], 0x1, P3 ;  /* 0x00005b0011117a11 */ /* 0x000fc600018f0eff */
[----:B------:R-:W2:Y:S01]  /*6350*/  LDL.LU R23, [R1+0x68] ;  /* 0x0000680001177983 */ /* 0x000ea20000300800 */
        /* <DEDUP_REMOVED lines=10> */
[----:B----4-:R-:W-:-:S05]  /*6400*/  LEA R16, P5, R9, c[0x0][0x168], 0x1 ;  /* 0x00005a0009107a11 */ /* 0x010fca00078a08ff */
[----:B------:R-:W-:Y:S01]  /*6410*/  STL [R1+0x434], R16 ;  /* 0x0004341001007387 */ /* 0x000fe20000100800 */
[----:B0-----:R-:W-:-:S03]  /*6420*/  LEA.HI.X.SX32 R15, R14, c[0x0][0x16c], 0x1, P6 ;  /* 0x00005b000e0f7a11 */ /* 0x001fc600030f0eff */
[----:B------:R-:W4:Y:S01]  /*6430*/  LDL.LU R21, [R1+0x54] ;  /* 0x0000540001157983 */ /* 0x000f220000300800 */
[----:B------:R-:W-:-:S03]  /*6440*/  LEA R14, P6, R11, c[0x0][0x168], 0x1 ;  /* 0x00005a000b0e7a11 */ /* 0x000fc600078c08ff */
[----:B------:R-:W-:Y:S01]  /*6450*/  STL [R1+0x374], R15 ;  /* 0x0003740f01007387 */ /* 0x000fe20000100800 */
[----:B------:R-:W-:-:S03]  /*6460*/  LEA.HI.X.SX32 R12, R12, c[0x0][0x16c], 0x1, P0 ;  /* 0x00005b000c0c7a11 */ /* 0x000fc600000f0eff */
[----:B------:R0:W-:Y:S04]  /*6470*/  STL [R1+0x4d4], R14 ;  /* 0x0004d40e01007387 */ /* 0x0001e80000100800 */
[----:B------:R-:W4:Y:S04]  /*6480*/  LDL.LU R20, [R1+0x50] ;  /* 0x0000500001147983 */ /* 0x000f280000300800 */
[----:B------:R1:W-:Y:S01]  /*6490*/  STL [R1+0x428], R12 ;  /* 0x0004280c01007387 */ /* 0x0003e20000100800 */
[----:B0-----:R-:W-:-:S03]  /*64a0*/  LEA R14, P0, R13, c[0x0][0x168], 0x1 ;  /* 0x00005a000d0e7a11 */ /* 0x001fc600078008ff */
[----:B------:R-:W4:Y:S04]  /*64b0*/  LDL.LU R19, [R1+0x4c] ;  /* 0x00004c0001137983 */ /* 0x000f280000300800 */
[----:B------:R-:W-:Y:S01]  /*64c0*/  STL [R1+0x388], R14 ;  /* 0x0003880e01007387 */ /* 0x000fe20000100800 */
[----:B-1----:R-:W-:-:S03]  /*64d0*/  LEA.HI.X.SX32 R12, R10, c[0x0][0x16c], 0x1, P1 ;  /* 0x00005b000a0c7a11 */ /* 0x002fc600008f0eff */
[----:B------:R-:W4:Y:S04]  /*64e0*/  LDL.LU R18, [R1+0x48] ;  /* 0x0000480001127983 */ /* 0x000f280000300800 */
[----:B------:R0:W-:Y:S04]  /*64f0*/  STL [R1+0x31c], R12 ;  /* 0x00031c0c01007387 */ /* 0x0001e80000100800 */
[----:B------:R-:W4:Y:S01]  /*6500*/  LDL.LU R17, [R1+0x44] ;  /* 0x0000440001117983 */ /* 0x000f220000300800 */
[----:B0-----:R-:W-:Y:S02]  /*6510*/  LEA.HI.X.SX32 R12, R29, c[0x0][0x16c], 0x1, P2 ;  /* 0x00005b001d0c7a11 */ /* 0x001fe400010f0eff */
[----:B------:R-:W-:-:S02]  /*6520*/  LEA.HI.X.SX32 R3, R3, c[0x0][0x16c], 0x1, P3 ;  /* 0x00005b0003037a11 */ /* 0x000fc400018f0eff */
[----:B---3--:R-:W-:-:S05]  /*6530*/  LEA R10, P1, R27, c[0x0][0x168], 0x1 ;  /* 0x00005a001b0a7a11 */ /* 0x008fca00078208ff */
[----:B------:R2:W-:Y:S04]  /*6540*/  STL [R1+0x43c], R10 ;  /* 0x00043c0a01007387 */ /* 0x0005e80000100800 */
[----:B------:R-:W3:Y:S04]  /*6550*/  LDL.LU R16, [R1+0x40] ;  /* 0x0000400001107983 */ /* 0x000ee80000300800 */
[----:B------:R-:W-:Y:S04]  /*6560*/  STL [R1+0x37c], R12 ;  /* 0x00037c0c01007387 */ /* 0x000fe80000100800 */
[----:B------:R-:W3:Y:S01]  /*6570*/  LDL.LU R15, [R1+0x38] ;  /* 0x00003800010f7983 */ /* 0x000ee20000300800 */
[----:B--2---:R-:W-:-:S05]  /*6580*/  LEA R10, P2, R0, c[0x0][0x168], 0x1 ;  /* 0x00005a00000a7a11 */ /* 0x004fca00078408ff */
[----:B------:R0:W-:Y:S04]  /*6590*/  STL [R1+0x4d8], R10 ;  /* 0x0004d80a01007387 */ /* 0x0001e80000100800 */
[----:B------:R-:W2:Y:S04]  /*65a0*/  LDL.LU R14, [R1+0x34] ;  /* 0x00003400010e7983 */ /* 0x000ea80000300800 */
[----:B------:R1:W-:Y:S01]  /*65b0*/  STL [R1+0x430], R3 ;  /* 0x0004300301007387 */ /* 0x0003e20000100800 */
[----:B0-----:R-:W-:-:S03]  /*65c0*/  LEA.HI.X.SX32 R10, R2, c[0x0][0x16c], 0x1, P4 ;  /* 0x00005b00020a7a11 */ /* 0x001fc600020f0eff */
[----:B-1----:R-:W2:Y:S01]  /*65d0*/  LDL.LU R3, [R1+0x30] ;  /* 0x0000300001037983 */ /* 0x002ea20000300800 */
[----:B------:R-:W-:-:S05]  /*65e0*/  LEA R12, P3, R25, c[0x0][0x168], 0x1 ;  /* 0x00005a00190c7a11 */ /* 0x000fca00078608ff */
[----:B------:R0:W-:Y:S04]  /*65f0*/  STL [R1+0x390], R12 ;  /* 0x0003900c01007387 */ /* 0x0001e80000100800 */
[----:B------:R-:W2:Y:S04]  /*6600*/  LDL.LU R2, [R1+0x2c] ;  /* 0x00002c0001027983 */ /* 0x000ea80000300800 */
[----:B------:R1:W-:Y:S04]  /*6610*/  STL [R1+0x320], R10 ;  /* 0x0003200a01007387 */ /* 0x0003e80000100800 */
[----:B------:R-:W2:Y:S01]  /*6620*/  LDL.LU R29, [R1+0x28] ;  /* 0x00002800011d7983 */ /* 0x000ea20000300800 */
[----:B0-----:R-:W-:-:S02]  /*6630*/  LEA R12, P4, R24, c[0x0][0x168], 0x1 ;  /* 0x00005a00180c7a11 */ /* 0x001fc400078808ff */
[----:B-1----:R-:W-:-:S03]  /*6640*/  LEA.HI.X.SX32 R10, R9, c[0x0][0x16c], 0x1, P5 ;  /* 0x00005b00090a7a11 */ /* 0x002fc600028f0eff */
[----:B------:R0:W-:Y:S04]  /*6650*/  STL [R1+0x444], R12 ;  /* 0x0004440c01007387 */ /* 0x0001e80000100800 */
[----:B------:R-:W2:Y:S04]  /*6660*/  LDL.LU R9, [R1+0x1c] ;  /* 0x00001c0001097983 */ /* 0x000ea80000300800 */
[----:B------:R1:W-:Y:S01]  /*6670*/  STL [R1+0x384], R10 ;  /* 0x0003840a01007387 */ /* 0x0003e20000100800 */
[----:B0-----:R-:W-:-:S03]  /*6680*/  LEA.HI.X.SX32 R12, R11, c[0x0][0x16c], 0x1, P6 ;  /* 0x00005b000b0c7a11 */ /* 0x001fc600030f0eff */
[----:B-1----:R-:W2:Y:S01]  /*6690*/  LDL.LU R10, [R1+0x18] ;  /* 0x00001800010a7983 */ /* 0x002ea20000300800 */
[----:B------:R-:W-:-:S05]  /*66a0*/  LEA R26, P5, R23, c[0x0][0x168], 0x1 ;  /* 0x00005a00171a7a11 */ /* 0x000fca00078a08ff */
[----:B------:R-:W-:Y:S04]  /*66b0*/  STL [R1+0x4dc], R26 ;  /* 0x0004dc1a01007387 */ /* 0x000fe80000100800 */
[----:B------:R-:W2:Y:S04]  /*66c0*/  LDL.LU R11, [R1+0x14] ;  /* 0x00001400010b7983 */ /* 0x000ea80000300800 */
[----:B------:R0:W-:Y:S04]  /*66d0*/  STL [R1+0x438], R12 ;  /* 0x0004380c01007387 */ /* 0x0001e80000100800 */
[----:B0-----:R-:W2:Y:S01]  /*66e0*/  LDL.LU R12, [R1+0x10] ;  /* 0x00001000010c7983 */ /* 0x001ea20000300800 */
[----:B------:R-:W-:-:S05]  /*66f0*/  LEA R26, P6, R22, c[0x0][0x168], 0x1 ;  /* 0x00005a00161a7a11 */ /* 0x000fca00078c08ff */
[----:B------:R0:W-:Y:S02]  /*6700*/  STL [R1+0x398], R26 ;  /* 0x0003981a01007387 */ /* 0x0001e40000100800 */
[----:B0-----:R-:W-:Y:S02]  /*6710*/  LEA.HI.X.SX32 R26, R13, c[0x0][0x16c], 0x1, P0 ;  /* 0x00005b000d1a7a11 */ /* 0x001fe400000f0eff */
[----:B------:R-:W2:Y:S01]  /*6720*/  LDL.LU R13, [R1+0xc] ;  /* 0x00000c00010d7983 */ /* 0x000ea20000300800 */
[----:B------:R-:W-:-:S03]  /*6730*/  LEA.HI.X.SX32 R27, R27, c[0x0][0x16c], 0x1, P1 ;  /* 0x00005b001b1b7a11 */ /* 0x000fc600008f0eff */
[----:B------:R4:W-:Y:S02]  /*6740*/  STL [R1+0x324], R26 ;  /* 0x0003241a01007387 */ /* 0x0009e40000100800 */
[----:B----4-:R-:W-:-:S05]  /*6750*/  LEA R26, P0, R21, c[0x0][0x168], 0x1 ;  /* 0x00005a00151a7a11 */ /* 0x010fca00078008ff */
[----:B------:R0:W-:Y:S01]  /*6760*/  STL [R1+0x44c], R26 ;  /* 0x00044c1a01007387 */ /* 0x0001e20000100800 */
[----:B------:R-:W-:-:S03]  /*6770*/  LEA.HI.X.SX32 R0, R0, c[0x0][0x16c], 0x1, P2 ;  /* 0x00005b0000007a11 */ /* 0x000fc600010f0eff */
[----:B0-----:R-:W4:Y:S04]  /*6780*/  LDL.LU R26, [R1+0x5cc] ;  /* 0x0005cc00011a7983 */ /* 0x001f280000300800 */
[----:B------:R0:W-:Y:S02]  /*6790*/  STL [R1+0x38c], R27 ;  /* 0x00038c1b01007387 */ /* 0x0001e40000100800 */
[----:B0-----:R-:W-:-:S05]  /*67a0*/  LEA R27, P1, R20, c[0x0][0x168], 0x1 ;  /* 0x00005a00141b7a11 */ /* 0x001fca00078208ff */
        /* <DEDUP_REMOVED lines=18> */
[----:B------:R3:W-:Y:S01]  /*68d0*/  STL [R1+0x448], R23 ;  /* 0x0004481701007387 */ /* 0x0007e20000100800 */
[----:B------:R-:W-:Y:S02]  /*68e0*/  LEA.HI.X.SX32 R21, R21, c[0x0][0x16c], 0x1, P0 ;  /* 0x00005b0015157a11 */ /* 0x000fe400000f0eff */
[----:B------:R-:W-:Y:S02]  /*68f0*/  LEA.HI.X.SX32 R20, R20, c[0x0][0x16c], 0x1, P1 ;  /* 0x00005b0014147a11 */ /* 0x000fe400008f0eff */
[----:B---3--:R-:W-:-:S05]  /*6900*/  LEA R23, P5, R16, c[0x0][0x168], 0x1 ;  /* 0x00005a0010177a11 */ /* 0x008fca00078a08ff */
[----:B------:R0:W-:Y:S04]  /*6910*/  STL [R1+0x3a8], R23 ;  /* 0x0003a81701007387 */ /* 0x0001e80000100800 */
[----:B0-----:R-:W3:Y:S04]  /*6920*/  LDL.LU R23, [R1+0x5b8] ;  /* 0x0005b80001177983 */ /* 0x001ee80000300800 */
[----:B------:R0:W-:Y:S02]  /*6930*/  STL [R1+0x32c], R22 ;  /* 0x00032c1601007387 */ /* 0x0001e40000100800 */
[----:B0-----:R-:W-:-:S05]  /*6940*/  LEA R22, P6, R15, c[0x0][0x168], 0x1 ;  /* 0x00005a000f167a11 */ /* 0x001fca00078c08ff */
[----:B------:R0:W-:Y:S04]  /*6950*/  STL [R1+0x45c], R22 ;  /* 0x00045c1601007387 */ /* 0x0001e80000100800 */
[----:B0-----:R-:W3:Y:S04]  /*6960*/  LDL.LU R22, [R1+0x5b4] ;  /* 0x0005b40001167983 */ /* 0x001ee80000300800 */
[----:B------:R2:W-:Y:S02]  /*6970*/  STL [R1+0x39c], R21 ;  /* 0x00039c1501007387 */ /* 0x0005e40000100800 */
[----:B--2---:R-:W-:-:S05]  /*6980*/  LEA R21, P0, R14, c[0x0][0x168], 0x1 ;  /* 0x00005a000e157a11 */ /* 0x004fca00078008ff */
[----:B------:R0:W-:Y:S01]  /*6990*/  STL [R1+0x4e8], R21 ;  /* 0x0004e81501007387 */ /* 0x0001e20000100800 */
[----:B------:R-:W-:-:S03]  /*69a0*/  LEA.HI.X.SX32 R19, R19, c[0x0][0x16c], 0x1, P2 ;  /* 0x00005b0013137a11 */ /* 0x000fc600010f0eff */
[----:B0-----:R-:W2:Y:S04]  /*69b0*/  LDL.LU R21, [R1+0x5b0] ;  /* 0x0005b00001157983 */ /* 0x001ea80000300800 */
[----:B------:R0:W-:Y:S02]  /*69c0*/  STL [R1+0x450], R20 ;  /* 0x0004501401007387 */ /* 0x0001e40000100800 */
[----:B0-----:R-:W-:-:S05]  /*69d0*/  LEA R20, P1, R3, c[0x0][0x168], 0x1 ;  /* 0x00005a0003147a11 */ /* 0x001fca00078208ff */
        /* <DEDUP_REMOVED lines=30> */
[----:B------:R0:W-:Y:S04]  /*6bc0*/  STL [R1+0x3c0], R14 ;  /* 0x0003c00e01007387 */ /* 0x0001e80000100800 */
[----:B0-----:R-:W2:Y:S04]  /*6bd0*/  LDL.LU R14, [R1+0x594] ;  /* 0x00059400010e7983 */ /* 0x001ea80000300800 */
[----:B------:R0:W-:Y:S02]  /*6be0*/  STL [R1+0x338], R3 ;  /* 0x0003380301007387 */ /* 0x0001e40000100800 */
[----:B0-----:R-:W-:-:S05]  /*6bf0*/  LEA R3, P1, R13, c[0x0][0x168], 0x1 ;  /* 0x00005a000d037a11 */ /* 0x001fca00078208ff */
[----:B------:R0:W-:Y:S04]  /*6c00*/  STL [R1+0x474], R3 ;  /* 0x0004740301007387 */ /* 0x0001e80000100800 */
[----:B0-----:R-:W2:Y:S01]  /*6c10*/  LDL.LU R3, [R1+0x590] ;  /* 0x0005900001037983 */ /* 0x001ea20000300800 */
[----:B------:R-:W-:-:S05]  /*6c20*/  LEA.HI.X.SX32 R2, R2, c[0x0][0x16c], 0x1, P2 ;  /* 0x00005b0002027a11 */ /* 0x000fca00010f0eff */
[----:B------:R2:W-:Y:S02]  /*6c30*/  STL [R1+0x3b4], R2 ;  /* 0x0003b40201007387 */ /* 0x0005e40000100800 */
[----:B--2---:R-:W-:-:S05]  /*6c40*/  LEA R2, P2, R3, c[0x0][0x168], 0x1 ;  /* 0x00005a0003027a11 */ /* 0x004fca00078408ff */
        /* <DEDUP_REMOVED lines=32> */
[----:B------:R-:W-:Y:S02]  /*6e50*/  LEA.HI.X.SX32 R3, R3, c[0x0][0x16c], 0x1, P2 ;  /* 0x00005b0003037a11 */ /* 0x000fe400010f0eff */
[----:B------:R-:W-:-:S03]  /*6e60*/  LEA.HI.X.SX32 R2, R2, c[0x0][0x16c], 0x1, P3 ;  /* 0x00005b0002027a11 */ /* 0x000fc600018f0eff */
[----:B------:R2:W-:Y:S01]  /*6e70*/  STL [R1+0x478], R3 ;  /* 0x0004780301007387 */ /* 0x0005e20000100800 */
[----:B------:R-:W-:Y:S01]  /*6e80*/  LEA.HI.X.SX32 R29, R29, c[0x0][0x16c], 0x1, P4 ;  /* 0x00005b001d1d7a11 */ /* 0x000fe200020f0eff */
[----:B------:R-:W-:Y:S02]  /*6e90*/  IMAD R8, R8, c[0x0][0x190], RZ ;  /* 0x0000640008087a24 */ /* 0x000fe400078e02ff */
[----:B------:R-:W-:Y:S02]  /*6ea0*/  IMAD R7, R7, c[0x0][0x190], RZ ;  /* 0x0000640007077a24 */ /* 0x000fe400078e02ff */
[----:B------:R-:W-:Y:S01]  /*6eb0*/  IMAD R6, R6, c[0x0][0x190], RZ ;  /* 0x0000640006067a24 */ /* 0x000fe200078e02ff */
[----:B--2---:R-:W-:-:S05]  /*6ec0*/  LEA R3, P2, R13, c[0x0][0x168], 0x1 ;  /* 0x00005a000d037a11 */ /* 0x004fca00078408ff */
[----:B------:R0:W-:Y:S04]  /*6ed0*/  STL [R1+0x3d8], R3 ;  /* 0x0003d80301007387 */ /* 0x0001e80000100800 */
[----:B0-----:R0:W5:Y:S04]  /*6ee0*/  LDL.LU R3, [R1+0x570] ;  /* 0x0005700001037983 */ /* 0x0011680000300800 */
[----:B------:R1:W-:Y:S02]  /*6ef0*/  STL [R1+0x344], R2 ;  /* 0x0003440201007387 */ /* 0x0003e40000100800 */
[----:B-1----:R-:W-:-:S05]  /*6f00*/  LEA R2, P3, R14, c[0x0][0x168], 0x1 ;  /* 0x00005a000e027a11 */ /* 0x002fca00078608ff */
[----:B------:R1:W-:Y:S04]  /*6f10*/  STL [R1+0x48c], R2 ;  /* 0x00048c0201007387 */ /* 0x0003e80000100800 */
[----:B-1----:R0:W5:Y:S04]  /*6f20*/  LDL.LU R2, [R1+0x56c] ;  /* 0x00056c0001027983 */ /* 0x0021680000300800 */
[----:B------:R1:W-:Y:S02]  /*6f30*/  STL [R1+0x3cc], R29 ;  /* 0x0003cc1d01007387 */ /* 0x0003e40000100800 */
[----:B-1----:R-:W-:-:S05]  /*6f40*/  LEA R29, P4, R15, c[0x0][0x168], 0x1 ;  /* 0x00005a000f1d7a11 */ /* 0x002fca00078808ff */
[----:B------:R1:W-:Y:S02]  /*6f50*/  STL [R1+0x500], R29 ;  /* 0x0005001d01007387 */ /* 0x0003e40000100800 */
[----:B-1----:R-:W-:Y:S02]  /*6f60*/  LEA.HI.X.SX32 R29, R9, c[0x0][0x16c], 0x1, P5 ;  /* 0x00005b00091d7a11 */ /* 0x002fe400028f0eff */
[----:B------:R-:W-:-:S03]  /*6f70*/  LEA R9, P5, R16, c[0x0][0x168], 0x1 ;  /* 0x00005a0010097a11 */ /* 0x000fc600078a08ff */
[----:B------:R1:W-:Y:S04]  /*6f80*/  STL [R1+0x480], R29 ;  /* 0x0004801d01007387 */ /* 0x0003e80000100800 */
[----:B------:R2:W-:Y:S01]  /*6f90*/  STL [R1+0x3e0], R9 ;  /* 0x0003e00901007387 */ /* 0x0005e20000100800 */
[----:B-1----:R-:W-:Y:S02]  /*6fa0*/  LEA.HI.X.SX32 R29, R10, c[0x0][0x16c], 0x1, P6 ;  /* 0x00005b000a1d7a11 */ /* 0x002fe400030f0eff */
[----:B------:R-:W-:Y:S02]  /*6fb0*/  LEA R10, P6, R17, c[0x0][0x168], 0x1 ;  /* 0x00005a00110a7a11 */ /* 0x000fe400078c08ff */
[----:B--2---:R-:W-:Y:S02]  /*6fc0*/  LEA.HI.X.SX32 R9, R11, c[0x0][0x16c], 0x1, P0 ;  /* 0x00005b000b097a11 */ /* 0x004fe400000f0eff */
[----:B------:R-:W-:Y:S01]  /*6fd0*/  LEA R11, P0, R18, c[0x0][0x168], 0x1 ;  /* 0x00005a00120b7a11 */ /* 0x000fe200078008ff */
[----:B------:R-:W-:Y:S04]  /*6fe0*/  STL [R1+0x348], R29 ;  /* 0x0003481d01007387 */ /* 0x000fe80000100800 */
[----:B------:R1:W-:Y:S04]  /*6ff0*/  STL [R1+0x494], R10 ;  /* 0x0004940a01007387 */ /* 0x0003e80000100800 */
[----:B------:R2:W-:Y:S04]  /*7000*/  STL [R1+0x3d4], R9 ;  /* 0x0003d40901007387 */ /* 0x0005e80000100800 */
[----:B------:R0:W-:Y:S01]  /*7010*/  STL [R1+0x504], R11 ;  /* 0x0005040b01007387 */ /* 0x0001e20000100800 */
[----:B-1----:R-:W-:-:S02]  /*7020*/  LEA.HI.X.SX32 R10, R12, c[0x0][0x16c], 0x1, P1 ;  /* 0x00005b000c0a7a11 */ /* 0x002fc400008f0eff */
[----:B--2---:R-:W-:-:S03]  /*7030*/  LEA R9, P1, R19, c[0x0][0x168], 0x1 ;  /* 0x00005a0013097a11 */ /* 0x004fc600078208ff */
[----:B------:R1:W-:Y:S01]  /*7040*/  STL [R1+0x488], R10 ;  /* 0x0004880a01007387 */ /* 0x0003e20000100800 */
[----:B0-----:R-:W-:-:S03]  /*7050*/  LEA.HI.X.SX32 R11, R13, c[0x0][0x16c], 0x1, P2 ;  /* 0x00005b000d0b7a11 */ /* 0x001fc600010f0eff */
[----:B------:R0:W-:Y:S04]  /*7060*/  STL [R1+0x3e8], R9 ;  /* 0x0003e80901007387 */ /* 0x0001e80000100800 */
[----:B------:R2:W-:Y:S01]  /*7070*/  STL [R1+0x34c], R11 ;  /* 0x00034c0b01007387 */ /* 0x0005e20000100800 */
[----:B-1----:R-:W-:Y:S02]  /*7080*/  LEA R10, P2, R20, c[0x0][0x168], 0x1 ;  /* 0x00005a00140a7a11 */ /* 0x002fe400078408ff */
[----:B0-----:R-:W-:-:S03]  /*7090*/  LEA.HI.X.SX32 R9, R14, c[0x0][0x16c], 0x1, P3 ;  /* 0x00005b000e097a11 */ /* 0x001fc600018f0eff */
[----:B------:R0:W-:Y:S01]  /*70a0*/  STL [R1+0x49c], R10 ;  /* 0x00049c0a01007387 */ /* 0x0001e20000100800 */
[----:B--2---:R-:W-:-:S03]  /*70b0*/  LEA R11, P3, R21, c[0x0][0x168], 0x1 ;  /* 0x00005a00150b7a11 */ /* 0x004fc600078608ff */
[----:B------:R3:W-:Y:S04]  /*70c0*/  STL [R1+0x3dc], R9 ;  /* 0x0003dc0901007387 */ /* 0x0007e80000100800 */
[----:B------:R1:W-:Y:S01]  /*70d0*/  STL [R1+0x508], R11 ;  /* 0x0005080b01007387 */ /* 0x0003e20000100800 */
[----:B0-----:R-:W-:Y:S02]  /*70e0*/  LEA.HI.X.SX32 R10, R15, c[0x0][0x16c], 0x1, P4 ;  /* 0x00005b000f0a7a11 */ /* 0x001fe400020f0eff */
[----:B---3--:R-:W-:-:S03]  /*70f0*/  LEA R9, P4, R22, c[0x0][0x168], 0x1 ;  /* 0x00005a0016097a11 */ /* 0x008fc600078808ff */
[----:B------:R0:W-:Y:S01]  /*7100*/  STL [R1+0x490], R10 ;  /* 0x0004900a01007387 */ /* 0x0001e20000100800 */
[----:B-1----:R-:W-:-:S03]  /*7110*/  LEA.HI.X.SX32 R11, R16, c[0x0][0x16c], 0x1, P5 ;  /* 0x00005b00100b7a11 */ /* 0x002fc600028f0eff */
[----:B------:R1:W-:Y:S04]  /*7120*/  STL [R1+0x3f0], R9 ;  /* 0x0003f00901007387 */ /* 0x0003e80000100800 */
[----:B------:R4:W-:Y:S01]  /*7130*/  STL [R1+0x350], R11 ;  /* 0x0003500b01007387 */ /* 0x0009e20000100800 */
[----:B0-----:R-:W-:Y:S02]  /*7140*/  LEA R10, P5, R23, c[0x0][0x168], 0x1 ;  /* 0x00005a00170a7a11 */ /* 0x001fe400078a08ff */
[----:B-1----:R-:W-:-:S03]  /*7150*/  LEA.HI.X.SX32 R9, R17, c[0x0][0x16c], 0x1, P6 ;  /* 0x00005b0011097a11 */ /* 0x002fc600030f0eff */
[----:B------:R0:W-:Y:S01]  /*7160*/  STL [R1+0x4a4], R10 ;  /* 0x0004a40a01007387 */ /* 0x0001e20000100800 */
[----:B----4-:R-:W-:-:S03]  /*7170*/  LEA R11, P6, R24, c[0x0][0x168], 0x1 ;  /* 0x00005a00180b7a11 */ /* 0x010fc600078c08ff */
[----:B------:R1:W-:Y:S04]  /*7180*/  STL [R1+0x3e4], R9 ;  /* 0x0003e40901007387 */ /* 0x0003e80000100800 */
[----:B------:R2:W-:Y:S01]  /*7190*/  STL [R1+0x50c], R11 ;  /* 0x00050c0b01007387 */ /* 0x0005e20000100800 */
[----:B0-----:R-:W-:Y:S02]  /*71a0*/  LEA.HI.X.SX32 R10, R18, c[0x0][0x16c], 0x1, P0 ;  /* 0x00005b00120a7a11 */ /* 0x001fe400000f0eff */
[----:B-1----:R-:W-:-:S03]  /*71b0*/  LEA R9, P0, R25, c[0x0][0x168], 0x1 ;  /* 0x00005a0019097a11 */ /* 0x002fc600078008ff */
[----:B------:R0:W-:Y:S01]  /*71c0*/  STL [R1+0x498], R10 ;  /* 0x0004980a01007387 */ /* 0x0001e20000100800 */
[----:B--2---:R-:W-:-:S03]  /*71d0*/  LEA.HI.X.SX32 R11, R19, c[0x0][0x16c], 0x1, P1 ;  /* 0x00005b00130b7a11 */ /* 0x004fc600008f0eff */
[----:B------:R1:W-:Y:S04]  /*71e0*/  STL [R1+0x3f8], R9 ;  /* 0x0003f80901007387 */ /* 0x0003e80000100800 */
[----:B------:R2:W-:Y:S01]  /*71f0*/  STL [R1+0x354], R11 ;  /* 0x0003540b01007387 */ /* 0x0005e20000100800 */
[----:B0-----:R-:W-:Y:S02]  /*7200*/  LEA R10, P1, R0, c[0x0][0x168], 0x1 ;  /* 0x00005a00000a7a11 */ /* 0x001fe400078208ff */
[----:B-1----:R-:W-:-:S03]  /*7210*/  LEA.HI.X.SX32 R9, R20, c[0x0][0x16c], 0x1, P2 ;  /* 0x00005b0014097a11 */ /* 0x002fc600010f0eff */
[----:B------:R0:W-:Y:S01]  /*7220*/  STL [R1+0x4ac], R10 ;  /* 0x0004ac0a01007387 */ /* 0x0001e20000100800 */
[----:B--2---:R-:W-:-:S03]  /*7230*/  LEA R11, P2, R27, c[0x0][0x168], 0x1 ;  /* 0x00005a001b0b7a11 */ /* 0x004fc600078408ff */
        /* <DEDUP_REMOVED lines=16> */
[----:B------:R-:W-:Y:S01]  /*7340*/  STL [R1+0x4a8], R10 ;  /* 0x0004a80a01007387 */ /* 0x000fe20000100800 */
[----:B--2---:R-:W-:-:S03]  /*7350*/  LEA.HI.X.SX32 R11, R25, c[0x0][0x16c], 0x1, P0 ;  /* 0x00005b00190b7a11 */ /* 0x004fc600000f0eff */
[----:B------:R0:W-:Y:S04]  /*7360*/  STL [R1+0x4bc], R9 ;  /* 0x0004bc0901007387 */ /* 0x0001e80000100800 */
[----:B------:R1:W-:Y:S01]  /*7370*/  STL [R1+0x35c], R11 ;  /* 0x00035c0b01007387 */ /* 0x0003e20000100800 */
[----:B0-----:R-:W-:-:S03]  /*7380*/  LEA.HI.X.SX32 R9, R0, c[0x0][0x16c], 0x1, P1 ;  /* 0x00005b0000097a11 */ /* 0x001fc600008f0eff */
[----:B------:R-:W2:Y:S04]  /*7390*/  LDL.LU R0, [R1+0x568] ;  /* 0x0005680001007983 */ /* 0x000ea80000300800 */
[----:B------:R-:W0:Y:S01]  /*73a0*/  S2R R29, SR_TID.X ;  /* 0x00000000001d7919 */ /* 0x000e220000002100 */
[----:B------:R-:W-:-:S05]  /*73b0*/  IMAD R28, R28, c[0x0][0x190], RZ ;  /* 0x000064001c1c7a24 */ /* 0x000fca00078e02ff */
[----:B------:R-:W-:Y:S02]  /*73c0*/  LEA R10, P0, R28, c[0x0][0x168], 0x1 ;  /* 0x00005a001c0a7a11 */ /* 0x000fe400078008ff */
[----:B-1----:R-:W-:-:S03]  /*73d0*/  LEA.HI.X.SX32 R11, R27, c[0x0][0x16c], 0x1, P2 ;  /* 0x00005b001b0b7a11 */ /* 0x002fc600010f0eff */
[----:B------:R1:W-:Y:S04]  /*73e0*/  STL [R1+0x4c0], R10 ;  /* 0x0004c00a01007387 */ /* 0x0003e80000100800 */
[----:B------:R3:W-:Y:S01]  /*73f0*/  STL [R1+0x3fc], R9 ;  /* 0x0003fc0901007387 */ /* 0x0007e20000100800 */
[----:B-1----:R-:W-:-:S03]  /*7400*/  LEA.HI.X.SX32 R10, R26, c[0x0][0x16c], 0x1, P3 ;  /* 0x00005b001a0a7a11 */ /* 0x002fc600018f0eff */
[----:B------:R-:W-:Y:S01]  /*7410*/  STL [R1+0x4b0], R11 ;  /* 0x0004b00b01007387 */ /* 0x000fe20000100800 */
[----:B---3--:R-:W-:-:S03]  /*7420*/  LEA.HI.X.SX32 R9, R8, c[0x0][0x16c], 0x1, P4 ;  /* 0x00005b0008097a11 */ /* 0x008fc600020f0eff */
[----:B------:R-:W-:Y:S04]  /*7430*/  STL [R1+0x360], R10 ;  /* 0x0003600a01007387 */ /* 0x000fe80000100800 */
[----:B------:R0:W-:Y:S01]  /*7440*/  STL [R1+0x404], R9 ;  /* 0x0004040901007387 */ /* 0x0001e20000100800 */
[----:B------:R-:W-:Y:S02]  /*7450*/  LEA.HI.X.SX32 R8, R7, c[0x0][0x16c], 0x1, P5 ;  /* 0x00005b0007087a11 */ /* 0x000fe400028f0eff */
[----:B------:R-:W-:Y:S02]  /*7460*/  LEA.HI.X.SX32 R7, R6, c[0x0][0x16c], 0x1, P6 ;  /* 0x00005b0006077a11 */ /* 0x000fe400030f0eff */
[----:B0-----:R-:W-:-:S04]  /*7470*/  SHF.R.U32.HI R9, RZ, 0x6, R29 ;  /* 0x00000006ff097819 */ /* 0x001fc8000001161d */
[----:B------:R-:W-:Y:S01]  /*7480*/  SGXT.U32 R9, R9, 0x2 ;  /* 0x000000020909781a */ /* 0x000fe20000000000 */
[----:B------:R-:W-:Y:S03]  /*7490*/  STL [R1+0x408], R8 ;  /* 0x0004080801007387 */ /* 0x000fe60000100800 */
[----:B------:R-:W-:Y:S01]  /*74a0*/  LOP3.LUT R10, R9, 0x1c, RZ, 0xfc, !PT ;  /* 0x0000001c090a7812 */ /* 0x000fe200078efcff */
[----:B------:R0:W-:Y:S01]  /*74b0*/  STL [R1+0x40c], R7 ;  /* 0x00040c0701007387 */ /* 0x0001e20000100800 */
[----:B------:R-:W-:-:S03]  /*74c0*/  LEA.HI.X.SX32 R6, R28, c[0x0][0x16c], 0x1, P0 ;  /* 0x00005b001c067a11 */ /* 0x000fc600000f0eff */
[----:B0-----:R-:W-:Y:S02]  /*74d0*/  IMAD R7, R10, c[0x0][0x188], RZ ;  /* 0x000062000a077a24 */ /* 0x001fe400078e02ff */
[----:B------:R-:W0:Y:S01]  /*74e0*/  S2R R10, SR_TID.X ;  /* 0x00000000000a7919 */ /* 0x000e220000002100 */
[----:B------:R-:W-:-:S03]  /*74f0*/  SHF.R.U32.HI R29, RZ, 0x6, R29 ;  /* 0x00000006ff1d7819 */ /* 0x000fc6000001161d */
[----:B------:R-:W-:Y:S01]  /*7500*/  STL [R1+0x74], RZ ;  /* 0x000074ff01007387 */ /* 0x000fe20000100800 */
[----:B------:R-:W-:-:S03]  /*7510*/  LOP3.LUT R9, R9, 0x18, RZ, 0xfc, !PT ;  /* 0x0000001809097812 */ /* 0x000fc600078efcff */
[----:B------:R1:W-:Y:S04]  /*7520*/  STL [R1+0x410], R6 ;  /* 0x0004100601007387 */ /* 0x0003e80000100800 */
[----:B------:R3:W-:Y:S01]  /*7530*/  STL [R1+0x78], RZ ;  /* 0x000078ff01007387 */ /* 0x0007e20000100800 */
[----:B------:R-:W-:-:S03]  /*7540*/  SGXT.U32 R29, R29, 0x2 ;  /* 0x000000021d1d781a */ /* 0x000fc60000000000 */
[----:B------:R3:W-:Y:S04]  /*7550*/  STL [R1+0x7c], RZ ;  /* 0x00007cff01007387 */ /* 0x0007e80000100800 */
[----:B------:R3:W-:Y:S04]  /*7560*/  STL [R1+0x60], RZ ;  /* 0x000060ff01007387 */ /* 0x0007e80000100800 */
[----:B------:R3:W-:Y:S01]  /*7570*/  STL [R1+0x64], RZ ;  /* 0x000064ff01007387 */ /* 0x0007e20000100800 */
[----:B-1----:R-:W-:-:S03]  /*7580*/  IMAD R6, R9, c[0x0][0x188], RZ ;  /* 0x0000620009067a24 */ /* 0x002fc600078e02ff */
[----:B------:R3:W-:Y:S01]  /*7590*/  STL [R1+0x68], RZ ;  /* 0x000068ff01007387 */ /* 0x0007e20000100800 */
[----:B------:R-:W-:-:S03]  /*75a0*/  LOP3.LUT R9, R29, 0x10, RZ, 0xfc, !PT ;  /* 0x000000101d097812 */ /* 0x000fc600078efcff */
[----:B------:R3:W-:Y:S01]  /*75b0*/  STL [R1+0x6c], RZ ;  /* 0x00006cff01007387 */ /* 0x0007e20000100800 */
[----:B------:R-:W-:-:S03]  /*75c0*/  LOP3.LUT R11, R29, 0x14, RZ, 0xfc, !PT ;  /* 0x000000141d0b7812 */ /* 0x000fc600078efcff */
[----:B------:R3:W-:Y:S01]  /*75d0*/  STL [R1+0x250], RZ ;  /* 0x000250ff01007387 */ /* 0x0007e20000100800 */
[----:B------:R-:W-:-:S03]  /*75e0*/  LOP3.LUT R29, R29, 0xc, RZ, 0xfc, !PT ;  /* 0x0000000c1d1d7812 */ /* 0x000fc600078efcff */
[----:B------:R3:W-:Y:S01]  /*75f0*/  STL [R1+0x254], RZ ;  /* 0x000254ff01007387 */ /* 0x0007e20000100800 */
[----:B0-----:R-:W-:-:S03]  /*7600*/  LOP3.LUT R12, R10, 0x7, RZ, 0xc0, !PT ;  /* 0x000000070a0c7812 */ /* 0x001fc600078ec0ff */
[----:B------:R3:W-:Y:S04]  /*7610*/  STL [R1+0x258], RZ ;  /* 0x000258ff01007387 */ /* 0x0007e80000100800 */
[----:B------:R3:W-:Y:S01]  /*7620*/  STL [R1+0x25c], RZ ;  /* 0x00025cff01007387 */ /* 0x0007e20000100800 */
[----:B------:R-:W-:Y:S01]  /*7630*/  IMAD R7, R9, c[0x0][0x188], RZ ;  /* 0x0000620009077a24 */ /* 0x000fe200078e02ff */
[----:B------:R-:W-:Y:S01]  /*7640*/  SHF.R.U32.HI R9, RZ, 0x6, R10 ;  /* 0x00000006ff097819 */ /* 0x000fe2000001160a */
[----:B------:R-:W-:Y:S02]  /*7650*/  IMAD R6, R29, c[0x0][0x188], RZ ;  /* 0x000062001d067a24 */ /* 0x000fe400078e02ff */
[----:B------:R-:W-:Y:S02]  /*7660*/  IMAD.SHL.U32 R29, R10, 0x2, RZ ;  /* 0x000000020a1d7824 */ /* 0x000fe400078e00ff */
[----:B------:R-:W-:Y:S01]  /*7670*/  IMAD R12, R12, 0x90, RZ ;  /* 0x000000900c0c7824 */ /* 0x000fe200078e02ff */
[----:B------:R-:W-:Y:S01]  /*7680*/  SGXT.U32 R9, R9, 0x2 ;  /* 0x000000020909781a */ /* 0x000fe20000000000 */
[----:B------:R-:W-:-:S02]  /*7690*/  IMAD R8, R11, c[0x0][0x188], RZ ;  /* 0x000062000b087a24 */ /* 0x000fc400078e02ff */
[----:B------:R-:W-:Y:S01]  /*76a0*/  IMAD.SHL.U32 R11, R10, 0x40, RZ ;  /* 0x000000400a0b7824 */ /* 0x000fe200078e00ff */
[----:B------:R-:W-:Y:S02]  /*76b0*/  LOP3.LUT R29, R12, 0x10, R29, 0x78, !PT ;  /* 0x000000100c1d7812 */ /* 0x000fe400078e781d */
[C---:B------:R-:W-:Y:S02]  /*76c0*/  LOP3.LUT R10, R9.reuse, 0x8, RZ, 0xfc, !PT ;  /* 0x00000008090a7812 */ /* 0x040fe400078efcff */
[----:B------:R-:W-:Y:S02]  /*76d0*/  LOP3.LUT R9, R9, 0x4, RZ, 0xfc, !PT ;  /* 0x0000000409097812 */ /* 0x000fe400078efcff */
[----:B------:R-:W-:Y:S01]  /*76e0*/  LOP3.LUT R29, R29, 0x400, R11, 0xf8, !PT ;  /* 0x000004001d1d7812 */ /* 0x000fe200078ef80b */
[----:B------:R-:W-:Y:S02]  /*76f0*/  IMAD R8, R10, c[0x0][0x188], RZ ;  /* 0x000062000a087a24 */ /* 0x000fe400078e02ff */
[----:B------:R-:W-:Y:S01]  /*7700*/  IMAD R7, R9, c[0x0][0x188], RZ ;  /* 0x0000620009077a24 */ /* 0x000fe200078e02ff */
[----:B------:R-:W-:-:S02]  /*7710*/  LOP3.LUT R8, R29, 0x20, RZ, 0x3c, !PT ;  /* 0x000000201d087812 */ /* 0x000fc400078e3cff */
[C---:B------:R-:W-:Y:S01]  /*7720*/  LOP3.LUT R7, R29.reuse, 0x40, RZ, 0x3c, !PT ;  /* 0x000000401d077812 */ /* 0x040fe200078e3cff */
[----:B------:R-:W-:Y:S01]  /*7730*/  ULDC UR4, c[0x0][0x180] ;  /* 0x0000600000047ab9 */ /* 0x000fe20000000800 */
[----:B--2---:R-:W-:Y:S02]  /*7740*/  LOP3.LUT R6, R0, 0x40, RZ, 0x3c, !PT ;  /* 0x0000004000067812 */ /* 0x004fe400078e3cff */
[----:B---3--:R-:W-:Y:S02]  /*7750*/  LOP3.LUT R6, R29, 0x60, RZ, 0x3c, !PT ;  /* 0x000000601d067812 */ /* 0x008fe400078e3cff */
.L_x_2:
[----:B------:R-:W0:Y:S01]  /*7760*/  S2R R8, SR_TID.X ;  /* 0x0000000000087919 */ /* 0x000e220000002100 */
[----:B------:R-:W-:Y:S01]  /*7770*/  IMAD.MOV.U32 R28, RZ, RZ, R4 ;  /* 0x000000ffff1c7224 */ /* 0x000fe200078e0004 */
[----:B------:R-:W-:Y:S01]  /*7780*/  PRMT R16, RZ, 0x7610, R16 ;  /* 0x00007610ff107816 */ /* 0x000fe20000000010 */
[----:B------:R-:W-:Y:S01]  /*7790*/  IMAD.MOV.U32 R29, RZ, RZ, R5 ;  /* 0x000000ffff1d7224 */ /* 0x000fe200078e0005 */
[----:B------:R-:W1:Y:S04]  /*77a0*/  S2R R6, SR_TID.X ;  /* 0x0000000000067919 */ /* 0x000e680000002100 */
[----:B------:R-:W2:Y:S04]  /*77b0*/  S2R R7, SR_TID.X ;  /* 0x0000000000077919 */ /* 0x000ea80000002100 */
[----:B------:R3:W-:Y:S01]  /*77c0*/  STL [R1+0xa10], R17 ;  /* 0x000a101101007387 */ /* 0x0007e20000100800 */
[----:B------:R-:W-:-:S02]  /*77d0*/  PRMT R13, RZ, 0x7610, R13 ;  /* 0x00007610ff0d7816 */ /* 0x000fc4000000000d */
[----:B------:R-:W-:Y:S01]  /*77e0*/  PRMT R18, RZ, 0x7610, R18 ;  /* 0x00007610ff127816 */ /* 0x000fe20000000012 */
[----:B-----5:R-:W-:Y:S04]  /*77f0*/  STL [R1+0xa00], R0 ;  /* 0x000a000001007387 */ /* 0x020fe80000100800 */
[----:B------:R-:W-:Y:S01]  /*7800*/  STL [R1+0xa04], R0 ;  /* 0x000a040001007387 */ /* 0x000fe20000100800 */
[----:B0-----:R-:W-:-:S03]  /*7810*/  SHF.R.U32.HI R9, RZ, 0x6, R8 ;  /* 0x00000006ff097819 */ /* 0x001fc60000011608 */
[----:B------:R-:W-:Y:S01]  /*7820*/  STL [R1+0xa08], R0 ;  /* 0x000a080001007387 */ /* 0x000fe20000100800 */
[----:B-1----:R-:W-:-:S03]  /*7830*/  SHF.R.U32.HI R6, RZ, 0x6, R6 ;  /* 0x00000006ff067819 */ /* 0x002fc60000011606 */
[----:B------:R-:W-:Y:S01]  /*7840*/  STL [R1+0xa0c], R0 ;  /* 0x000a0c0001007387 */ /* 0x000fe20000100800 */
[----:B------:R-:W-:Y:S02]  /*7850*/  SGXT.U32 R9, R9, 0x2 ;  /* 0x000000020909781a */ /* 0x000fe40000000000 */
[----:B------:R-:W-:Y:S02]  /*7860*/  SGXT.U32 R6, R6, 0x2 ;  /* 0x000000020606781a */ /* 0x000fe40000000000 */
[----:B------:R-:W-:Y:S02]  /*7870*/  ISETP.GE.AND P0, PT, R9, UR4, PT ;  /* 0x0000000409007c0c */ /* 0x000fe4000bf06270 */
[----:B--2---:R-:W-:Y:S01]  /*7880*/  SHF.R.U32.HI R7, RZ, 0x6, R7 ;  /* 0x00000006ff077819 */ /* 0x004fe20000011607 */
[C---:B------:R-:W-:Y:S01]  /*7890*/  IMAD R10, R6.reuse, c[0x0][0x188], RZ ;  /* 0x00006200060a7a24 */ /* 0x040fe200078e02ff */
[----:B------:R-:W-:Y:S02]  /*78a0*/  LOP3.LUT R6, R6, 0x8, RZ, 0xfc, !PT ;  /* 0x0000000806067812 */ /* 0x000fe400078efcff */
[----:B------:R-:W-:Y:S01]  /*78b0*/  SGXT.U32 R7, R7, 0x2 ;  /* 0x000000020707781a */ /* 0x000fe20000000000 */
[----:B------:R-:W-:Y:S01]  /*78c0*/  IMAD.WIDE R4, R10, 0x2, R28 ;  /* 0x000000020a047825 */ /* 0x000fe200078e021c */
[----:B------:R-:W-:-:S02]  /*78d0*/  ISETP.GE.AND P1, PT, R6, UR4, PT ;  /* 0x0000000406007c0c */ /* 0x000fc4000bf26270 */
[C---:B------:R-:W-:Y:S01]  /*78e0*/  LOP3.LUT R10, R7.reuse, 0x8, RZ, 0xfc, !PT ;  /* 0x00000008070a7812 */ /* 0x040fe200078efcff */
[----:B------:R-:W0:Y:S01]  /*78f0*/  S2R R6, SR_TID.X ;  /* 0x0000000000067919 */ /* 0x000e220000002100 */
[----:B------:R-:W-:-:S03]  /*7900*/  LOP3.LUT R7, R7, 0x10, RZ, 0xfc, !PT ;  /* 0x0000001007077812 */ /* 0x000fc600078efcff */
[----:B------:R1:W2:Y:S01]  /*7910*/  @!P0 LDG.E.U16 R16, [R4.64] ;  /* 0x0000000604108981 */ /* 0x0002a2000c1e1500 */
[----:B------:R-:W-:Y:S01]  /*7920*/  ISETP.GE.AND P0, PT, R7, UR4, PT ;  /* 0x0000000407007c0c */ /* 0x000fe2000bf06270 */
[----:B------:R-:W-:Y:S02]  /*7930*/  IMAD R10, R10, c[0x0][0x188], RZ ;  /* 0x000062000a0a7a24 */ /* 0x000fe400078e02ff */
[----:B------:R-:W4:Y:S02]  /*7940*/  S2R R7, SR_TID.X ;  /* 0x0000000000077919 */ /* 0x000f240000002100 */
[----:B-1----:R-:W-:-:S05]  /*7950*/  IMAD.WIDE R4, R10, 0x2, R28 ;  /* 0x000000020a047825 */ /* 0x002fca00078e021c */
[----:B------:R1:W2:Y:S01]  /*7960*/  @!P1 LDG.E.U16 R13, [R4.64] ;  /* 0x00000006040d9981 */ /* 0x0002a2000c1e1500 */
[----:B0-----:R-:W-:-:S04]  /*7970*/  SHF.R.U32.HI R6, RZ, 0x6, R6 ;  /* 0x00000006ff067819 */ /* 0x001fc80000011606 */
[----:B------:R-:W-:Y:S02]  /*7980*/  SGXT.U32 R6, R6, 0x2 ;  /* 0x000000020606781a */ /* 0x000fe40000000000 */
[----:B----4-:R-:W-:Y:S02]  /*7990*/  SHF.R.U32.HI R7, RZ, 0x6, R7 ;  /* 0x00000006ff077819 */ /* 0x010fe40000011607 */
[C---:B------:R-:W-:Y:S02]  /*79a0*/  LOP3.LUT R10, R6.reuse, 0x10, RZ, 0xfc, !PT ;  /* 0x00000010060a7812 */ /* 0x040fe400078efcff */
[----:B------:R-:W-:Y:S02]  /*79b0*/  LOP3.LUT R6, R6, 0x18, RZ, 0xfc, !PT ;  /* 0x0000001806067812 */ /* 0x000fe400078efcff */
[----:B------:R-:W-:Y:S01]  /*79c0*/  SGXT.U32 R7, R7, 0x2 ;  /* 0x000000020707781a */ /* 0x000fe20000000000 */
[----:B------:R-:W-:Y:S01]  /*79d0*/  IMAD R10, R10, c[0x0][0x188], RZ ;  /* 0x000062000a0a7a24 */ /* 0x000fe200078e02ff */
[----:B------:R-:W-:-:S02]  /*79e0*/  ISETP.GE.AND P1, PT, R6, UR4, PT ;  /* 0x0000000406007c0c */ /* 0x000fc4000bf26270 */
[C---:B------:R-:W-:Y:S01]  /*79f0*/  LOP3.LUT R6, R7.reuse, 0x18, RZ, 0xfc, !PT ;  /* 0x0000001807067812 */ /* 0x040fe200078efcff */
[----:B-1----:R-:W-:Y:S01]  /*7a00*/  IMAD.WIDE R4, R10, 0x2, R28 ;  /* 0x000000020a047825 */ /* 0x002fe200078e021c */
[----:B------:R-:W-:-:S03]  /*7a10*/  LOP3.LUT R11, R7, 0x4, RZ, 0xfc, !PT ;  /* 0x00000004070b7812 */ /* 0x000fc600078efcff */
[----:B------:R-:W-:Y:S01]  /*7a20*/  IMAD R6, R6, c[0x0][0x188], RZ ;  /* 0x0000620006067a24 */ /* 0x000fe200078e02ff */
[----:B------:R0:W4:Y:S03]  /*7a30*/  @!P0 LDG.E.U16 R18, [R4.64] ;  /* 0x0000000604128981 */ /* 0x000126000c1e1500 */
[----:B------:R-:W-:Y:S01]  /*7a40*/  IMAD.WIDE R6, R6, 0x2, R28 ;  /* 0x0000000206067825 */ /* 0x000fe200078e021c */
[----:B0-----:R-:W-:-:S06]  /*7a50*/  PRMT R4, RZ, 0x7610, R4 ;  /* 0x00007610ff047816 */ /* 0x001fcc0000000004 */
[----:B------:R-:W3:Y:S01]  /*7a60*/  @!P1 LDG.E.U16 R4, [R6.64] ;  /* 0x0000000606049981 */ /* 0x000ee2000c1e1500 */
[----:B------:R-:W-:-:S03]  /*7a70*/  ISETP.GE.AND P0, PT, R11, UR4, PT ;  /* 0x000000040b007c0c */ /* 0x000fc6000bf06270 */
[----:B------:R-:W0:Y:S02]  /*7a80*/  S2R R11, SR_TID.X ;  /* 0x00000000000b7919 */ /* 0x000e240000002100 */
[----:B0-----:R-:W-:Y:S02]  /*7a90*/  SHF.R.U32.HI R15, RZ, 0x6, R11 ;  /* 0x00000006ff0f7819 */ /* 0x001fe4000001160b */
[----:B------:R-:W0:Y:S04]  /*7aa0*/  S2R R10, SR_TID.X ;  /* 0x00000000000a7919 */ /* 0x000e280000002100 */
[----:B--2---:R-:W-:Y:S04]  /*7ab0*/  STL [R1+0x9fc], R13 ;  /* 0x0009fc0d01007387 */ /* 0x004fe80000100800 */
[----:B----4-:R-:W-:Y:S04]  /*7ac0*/  STL [R1+0x9f8], R18 ;  /* 0x0009f81201007387 */ /* 0x010fe80000100800 */
[----:B---3--:R-:W-:Y:S04]  /*7ad0*/  STL [R1+0x9f4], R4 ;  /* 0x0009f40401007387 */ /* 0x008fe80000100800 */
[----:B------:R-:W2:Y:S01]  /*7ae0*/  LDL R11, [R1+0x414] ;  /* 0x00041400010b7983 */ /* 0x000ea20000100800 */
[----:B0-----:R-:W-:-:S04]  /*7af0*/  SHF.R.U32.HI R10, RZ, 0x6, R10 ;  /* 0x00000006ff0a7819 */ /* 0x001fc8000001160a */
[----:B------:R-:W-:-:S04]  /*7b00*/  SGXT.U32 R10, R10, 0x2 ;  /* 0x000000020a0a781a */ /* 0x000fc80000000000 */
[----:B------:R-:W-:-:S04]  /*7b10*/  LOP3.LUT R10, R10, 0xc, RZ, 0xfc, !PT ;  /* 0x0000000c0a0a7812 */ /* 0x000fc800078efcff */
[----:B------:R-:W-:Y:S02]  /*7b20*/  ISETP.GE.AND P1, PT, R10, UR4, PT ;  /* 0x000000040a007c0c */ /* 0x000fe4000bf26270 */
[----:B------:R-:W0:Y:S01]  /*7b30*/  S2R R10, SR_TID.X ;  /* 0x00000000000a7919 */ /* 0x000e220000002100 */
[----:B------:R-:W-:-:S04]  /*7b40*/  SGXT.U32 R15, R15, 0x2 ;  /* 0x000000020f0f781a */ /* 0x000fc80000000000 */
[----:B------:R-:W-:Y:S02]  /*7b50*/  LOP3.LUT R15, R15, 0x4, RZ, 0xfc, !PT ;  /* 0x000000040f0f7812 */ /* 0x000fe400078efcff */
[----:B------:R-:W-:-:S03]  /*7b60*/  PRMT R19, RZ, 0x7610, R19 ;  /* 0x00007610ff137816 */ /* 0x000fc60000000013 */
[----:B------:R-:W-:-:S04]  /*7b70*/  IMAD R15, R15, c[0x0][0x188], RZ ;  /* 0x000062000f0f7a24 */ /* 0x000fc800078e02ff */
[----:B------:R-:W-:Y:S01]  /*7b80*/  IMAD.WIDE R6, R15, 0x2, R28 ;  /* 0x000000020f067825 */ /* 0x000fe200078e021c */
[----:B------:R-:W-:-:S04]  /*7b90*/  LOP3.LUT R8, R8, 0x1f, RZ, 0xc0, !PT ;  /* 0x0000001f08087812 */ /* 0x000fc800078ec0ff */
[----:B------:R1:W3:Y:S01]  /*7ba0*/  @!P0 LDG.E.U16 R19, [R6.64] ;  /* 0x0000000606138981 */ /* 0x0002e2000c1e1500 */
[----:B0-----:R-:W-:-:S04]  /*7bb0*/  SHF.R.U32.HI R10, RZ, 0x6, R10 ;  /* 0x00000006ff0a7819 */ /* 0x001fc8000001160a */
[----:B------:R-:W-:-:S04]  /*7bc0*/  SGXT.U32 R10, R10, 0x2 ;  /* 0x000000020a0a781a */ /* 0x000fc80000000000 */
[C---:B-1----:R-:W-:Y:S02]  /*7bd0*/  LOP3.LUT R7, R10.reuse, 0xc, RZ, 0xfc, !PT ;  /* 0x0000000c0a077812 */ /* 0x042fe400078efcff */
[C---:B------:R-:W-:Y:S02]  /*7be0*/  LOP3.LUT R15, R10.reuse, 0x14, RZ, 0xfc, !PT ;  /* 0x000000140a0f7812 */ /* 0x040fe400078efcff */
[----:B------:R-:W-:Y:S01]  /*7bf0*/  LOP3.LUT R10, R10, 0x1c, RZ, 0xfc, !PT ;  /* 0x0000001c0a0a7812 */ /* 0x000fe200078efcff */
[----:B------:R-:W-:Y:S01]  /*7c00*/  IMAD R7, R7, c[0x0][0x188], RZ ;  /* 0x0000620007077a24 */ /* 0x000fe200078e02ff */
[----:B------:R-:W-:Y:S02]  /*7c10*/  ISETP.GE.AND P0, PT, R8, UR4, PT ;  /* 0x0000000408007c0c */ /* 0x000fe4000bf06270 */
[----:B------:R-:W-:Y:S02]  /*7c20*/  ISETP.GE.AND P3, PT, R10, UR4, PT ;  /* 0x000000040a007c0c */ /* 0x000fe4000bf66270 */
[----:B------:R-:W-:-:S02]  /*7c30*/  LOP3.LUT R8, R9, 0x14, RZ, 0xfc, !PT ;  /* 0x0000001409087812 */ /* 0x000fc400078efcff */
[----:B------:R-:W-:Y:S02]  /*7c40*/  ISETP.GE.AND P2, PT, R15, UR4, PT ;  /* 0x000000040f007c0c */ /* 0x000fe4000bf46270 */
[----:B------:R-:W-:Y:S01]  /*7c50*/  LOP3.LUT R10, R9, 0x1c, RZ, 0xfc, !PT ;  /* 0x0000001c090a7812 */ /* 0x000fe200078efcff */
[----:B------:R-:W-:Y:S01]  /*7c60*/  IMAD.WIDE R6, R7, 0x2, R28 ;  /* 0x0000000207067825 */ /* 0x000fe200078e021c */
[----:B------:R-:W-:-:S03]  /*7c70*/  PRMT R20, RZ, 0x7610, R20 ;  /* 0x00007610ff147816 */ /* 0x000fc60000000014 */
[----:B------:R-:W-:Y:S02]  /*7c80*/  IMAD R8, R8, c[0x0][0x188], RZ ;  /* 0x0000620008087a24 */ /* 0x000fe400078e02ff */
[----:B------:R-:W-:Y:S01]  /*7c90*/  IMAD R10, R10, c[0x0][0x188], RZ ;  /* 0x000062000a0a7a24 */ /* 0x000fe200078e02ff */
[----:B------:R2:W4:Y:S01]  /*7ca0*/  @!P1 LDG.E.U16 R20, [R6.64] ;  /* 0x0000000606149981 */ /* 0x000522000c1e1500 */
[----:B------:R-:W-:Y:S01]  /*7cb0*/  PRMT R21, RZ, 0x7610, R21 ;  /* 0x00007610ff157816 */ /* 0x000fe20000000015 */
[----:B------:R-:W-:Y:S01]  /*7cc0*/  IMAD.WIDE R8, R8, 0x2, R28 ;  /* 0x0000000208087825 */ /* 0x000fe200078e021c */
[----:B------:R-:W-:-:S04]  /*7cd0*/  PRMT R17, RZ, 0x7610, R17 ;  /* 0x00007610ff117816 */ /* 0x000fc80000000011 */
[----:B------:R-:W4:Y:S01]  /*7ce0*/  @!P2 LDG.E.U16 R21, [R8.64] ;  /* 0x000000060815a981 */ /* 0x000f22000c1e1500 */
[----:B--2--5:R-:W-:Y:S01]  /*7cf0*/  IADD3 R6, P1, R11, R3, RZ ;  /* 0x000000030b067210 */ /* 0x024fe20007f3e0ff */
[----:B------:R-:W-:-:S05]  /*7d00*/  IMAD.WIDE R10, R10, 0x2, R28 ;  /* 0x000000020a0a7825 */ /* 0x000fca00078e021c */
[----:B------:R-:W2:Y:S04]  /*7d10*/  @!P3 LDG.E.U16 R17, [R10.64] ;  /* 0x000000060a11b981 */ /* 0x000ea8000c1e1500 */
[----:B---3--:R-:W-:Y:S04]  /*7d20*/  STL [R1+0x9f0], R19 ;  /* 0x0009f01301007387 */ /* 0x008fe80000100800 */
[----:B------:R-:W3:Y:S04]  /*7d30*/  LDL R15, [R1+0x4c0] ;  /* 0x0004c000010f7983 */ /* 0x000ee80000100800 */
[----:B------:R-:W3:Y:S04]  /*7d40*/  LDL R7, [R1+0x364] ;  /* 0x0003640001077983 */ /* 0x000ee80000100800 */
[----:B------:R0:W-:Y:S04]  /*7d50*/  STL [R1+0x56c], R28 ;  /* 0x00056c1c01007387 */ /* 0x0001e80000100800 */
[----:B0-----:R-:W3:Y:S04]  /*7d60*/  LDL.LU R28, [R1+0x4b8] ;  /* 0x0004b800011c7983 */ /* 0x001ee80000300800 */
[----:B------:R-:W-:Y:S04]  /*7d70*/  STL [R1+0x568], R29 ;  /* 0x0005681d01007387 */ /* 0x000fe80000100800 */
[----:B------:R-:W-:Y:S04]  /*7d80*/  STL [R1+0x9d0], R29 ;  /* 0x0009d01d01007387 */ /* 0x000fe80000100800 */
[----:B------:R-:W-:Y:S04]  /*7d90*/  STL [R1+0x9d4], R29 ;  /* 0x0009d41d01007387 */ /* 0x000fe80000100800 */
[----:B------:R-:W-:Y:S04]  /*7da0*/  STL [R1+0x9d8], R29 ;  /* 0x0009d81d01007387 */ /* 0x000fe80000100800 */
[----:B------:R-:W-:Y:S04]  /*7db0*/  STL [R1+0x9dc], R29 ;  /* 0x0009dc1d01007387 */ /* 0x000fe80000100800 */
[----:B------:R-:W-:Y:S04]  /*7dc0*/  STL [R1+0x9e0], R29 ;  /* 0x0009e01d01007387 */ /* 0x000fe80000100800 */
[----:B----4-:R-:W-:Y:S01]  /*7dd0*/  STL [R1+0x9ec], R21 ;  /* 0x0009ec1501007387 */ /* 0x010fe20000100800 */
[----:B------:R-:W-:-:S02]  /*7de0*/  PRMT R14, RZ, 0x7610, R14 ;  /* 0x00007610ff0e7816 */ /* 0x000fc4000000000e */
[----:B------:R-:W-:Y:S01]  /*7df0*/  PRMT R22, RZ, 0x7610, R22 ;  /* 0x00007610ff167816 */ /* 0x000fe20000000016 */
[----:B------:R-:W-:Y:S06]  /*7e00*/  BAR.SYNC.DEFER_BLOCKING 0x0 ;  /* 0x0000000000007b1d */ /* 0x000fec0000010000 */
[----:B--2---:R0:W-:Y:S04]  /*7e10*/  STL [R1+0x4], R17 ;  /* 0x0000041101007387 */ /* 0x0041e80000100800 */
[----:B0-----:R-:W2:Y:S04]  /*7e20*/  LDL.LU R17, [R1+0xa10] ;  /* 0x000a100001117983 */ /* 0x001ea80000300800 */
[----:B------:R-:W4:Y:S01]  /*7e30*/  LDL R9, [R1+0x410] ;  /* 0x0004100001097983 */ /* 0x000f220000100800 */
[----:B---3--:R-:W-:Y:S01]  /*7e40*/  IMAD.X R7, R7, 0x1, R2, P1 ;  /* 0x0000000107077824 */ /* 0x008fe200008e0602 */
[----:B------:R-:W-:-:S02]  /*7e50*/  IADD3 R8, P1, R15, R3, RZ ;  /* 0x000000030f087210 */ /* 0x000fc40007f3e0ff */
[----:B------:R-:W3:Y:S04]  /*7e60*/  LDL R15, [R1+0x4b4] ;  /* 0x0004b400010f7983 */ /* 0x000ee80000100800 */
[----:B------:R0:W2:Y:S04]  /*7e70*/  @!P0 LDG.E.U16 R14, [R6.64] ;  /* 0x00000006060e8981 */ /* 0x0000a8000c1e1500 */
[----:B0-----:R-:W3:Y:S01]  /*7e80*/  LDL R7, [R1+0x4bc] ;  /* 0x0004bc0001077983 */ /* 0x001ee20000100800 */
[----:B----4-:R-:W-:-:S05]  /*7e90*/  IMAD.X R9, R9, 0x1, R2, P1 ;  /* 0x0000000109097824 */ /* 0x010fca00008e0602 */
[----:B------:R-:W4:Y:S04]  /*7ea0*/  @!P0 LDG.E.U16 R22, [R8.64] ;  /* 0x0000000608168981 */ /* 0x000f28000c1e1500 */
[----:B--2---:R0:W-:Y:S04]  /*7eb0*/  STL [R1+0x50], R14 ;  /* 0x0000500e01007387 */ /* 0x0041e80000100800 */
[----:B0-----:R-:W2:Y:S01]  /*7ec0*/  LDL R14, [R1+0x404] ;  /* 0x00040400010e7983 */ /* 0x001ea20000100800 */
[----:B---3--:R-:W-:-:S03]  /*7ed0*/  IADD3 R6, P1, R7, R3, RZ ;  /* 0x0000000307067210 */ /* 0x008fc60007f3e0ff */
[----:B----4-:R-:W-:Y:S04]  /*7ee0*/  STL [R1+0x9e4], R22 ;  /* 0x0009e41601007387 */ /* 0x010fe80000100800 */
[----:B------:R-:W3:Y:S01]  /*7ef0*/  LDL R7, [R1+0x40c] ;  /* 0x00040c0001077983 */ /* 0x000ee20000100800 */
[----:B------:R-:W-:Y:S01]  /*7f00*/  PRMT R23, RZ, 0x7610, R23 ;  /* 0x00007610ff177816 */ /* 0x000fe20000000017 */
[----:B---3--:R-:W-:-:S05]  /*7f10*/  IMAD.X R7, R7, 0x1, R2, P1 ;  /* 0x0000000107077824 */ /* 0x008fca00008e0602 */
[----:B------:R-:W3:Y:S04]  /*7f20*/  @!P0 LDG.E.U16 R23, [R6.64] ;  /* 0x0000000606178981 */ /* 0x000ee8000c1e1500 */
[----:B---3--:R-:W-:Y:S04]  /*7f30*/  STL [R1+0x9e8], R23 ;  /* 0x0009e81701007387 */ /* 0x008fe80000100800 */
[----:B------:R-:W3:Y:S01]  /*7f40*/  LDL R7, [R1+0x408] ;  /* 0x0004080001077983 */ /* 0x000ee20000100800 */
[----:B------:R-:W-:Y:S02]  /*7f50*/  IADD3 R6, P1, R28, R3, RZ ;  /* 0x000000031c067210 */ /* 0x000fe40007f3e0ff */
[----:B------:R-:W-:-:S02]  /*7f60*/  PRMT R29, RZ, 0x7610, R29 ;  /* 0x00007610ff1d7816 */ /* 0x000fc4000000001d */
[----:B------:R-:W-:Y:S01]  /*7f70*/  PRMT R27, RZ, 0x7610, R27 ;  /* 0x00007610ff1b7816 */ /* 0x000fe2000000001b */
[----:B------:R0:W-:Y:S04]  /*7f80*/  STL [R1+0x580], R28 ;  /* 0x0005801c01007387 */ /* 0x0001e80000100800 */
[----:B0-----:R-:W4:Y:S01]  /*7f90*/  LDL.LU R28, [R1+0x510] ;  /* 0x00051000011c7983 */ /* 0x001f220000300800 */
[----:B---3--:R-:W-:-:S05]  /*7fa0*/  IMAD.X R7, R7, 0x1, R2, P1 ;  /* 0x0000000107077824 */ /* 0x008fca00008e0602 */
[----:B------:R0:W3:Y:S02]  /*7fb0*/  @!P0 LDG.E.U16 R29, [R6.64] ;  /* 0x00000006061d8981 */ /* 0x0000e4000c1e1500 */
[-C--:B0-----:R-:W-:Y:S02]  /*7fc0*/  IADD3 R6, P1, R15, R3.reuse, RZ ;  /* 0x000000030f067210 */ /* 0x081fe40007f3e0ff */
[----:B------:R-:W-:Y:S01]  /*7fd0*/  PRMT R26, RZ, 0x7610, R26 ;  /* 0x00007610ff1a7816 */ /* 0x000fe2000000001a */
[----:B------:R-:W3:Y:S02]  /*7fe0*/  LDL R15, [R1+0x3f8] ;  /* 0x0003f800010f7983 */ /* 0x000ee40000100800 */
[----:B--2---:R-:W-:Y:S01]  /*7ff0*/  IMAD.X R7, R14, 0x1, R2, P1 ;  /* 0x000000010e077824 */ /* 0x004fe200008e0602 */
[----:B------:R-:W-:Y:S01]  /*8000*/  PRMT R25, RZ, 0x7610, R25 ;  /* 0x00007610ff197816 */ /* 0x000fe20000000019 */
[----:B------:R-:W2:Y:S04]  /*8010*/  LDL R14, [R1+0x35c] ;  /* 0x00035c00010e7983 */ /* 0x000ea80000100800 */
[----:B------:R0:W2:Y:S04]  /*8020*/  @!P0 LDG.E.U16 R27, [R6.64] ;  /* 0x00000006061b8981 */ /* 0x0000a8000c1e1500 */
[----:B0-----:R-:W2:Y:S02]  /*8030*/  LDL R7, [R1+0x400] ;  /* 0x0004000001077983 */ /* 0x001ea40000100800 */
[----:B--2---:R-:W-:-:S02]  /*8040*/  IADD3 R6, P1, R7, R3, RZ ;  /* 0x0000000307067210 */ /* 0x004fc40007f3e0ff */
[----:B------:R-:W2:Y:S03]  /*8050*/  LDL R7, [R1+0x360] ;  /* 0x0003600001077983 */ /* 0x000ea60000100800 */
[----:B--2---:R-:W-:-:S05]  /*8060*/  IMAD.X R7, R7, 0x1, R2, P1 ;  /* 0x0000000107077824 */ /* 0x004fca00008e0602 */
[----:B------:R0:W2:Y:S04]  /*8070*/  @!P0 LDG.E.U16 R26, [R6.64] ;  /* 0x00000006061a8981 */ /* 0x0000a8000c1e1500 */
[----:B0-----:R-:W2:Y:S01]  /*8080*/  LDL R7, [R1+0x4b0] ;  /* 0x0004b00001077983 */ /* 0x001ea20000100800 */
[----:B----4-:R-:W-:-:S03]  /*8090*/  IADD3 R6, P1, R28, R3, RZ ;  /* 0x000000031c067210 */ /* 0x010fc60007f3e0ff */
[----:B------:R0:W-:Y:S04]  /*80a0*/  STL [R1+0x5a8], R28 ;  /* 0x0005a81c01007387 */ /* 0x0001e80000100800 */
[----:B0-----:R-:W4:Y:S01]  /*80b0*/  LDL.LU R28, [R1+0x50c] ;  /* 0x00050c00011c7983 */ /* 0x001f220000300800 */
[----:B--2---:R-:W-:-:S05]  /*80c0*/  IMAD.X R7, R7, 0x1, R2, P1 ;  /* 0x0000000107077824 */ /* 0x004fca00008e0602 */
[----:B------:R0:W2:Y:S04]  /*80d0*/  @!P0 LDG.E.U16 R25, [R6.64] ;  /* 0x0000000606198981 */ /* 0x0000a8000c1e1500 */
[----:B0-----:R-:W2:Y:S02]  /*80e0*/  LDL R7, [R1+0x4ac] ;  /* 0x0004ac0001077983 */ /* 0x001ea40000100800 */
[----:B--2---:R-:W-:Y:S02]  /*80f0*/  IADD3 R6, P1, R7, R3, RZ ;  /* 0x0000000307067210 */ /* 0x004fe40007f3e0ff */
[----:B------:R-:W2:Y:S01]  /*8100*/  LDL R7, [R1+0x3fc] ;  /* 0x0003fc0001077983 */ /* 0x000ea20000100800 */
[----:B------:R-:W-:Y:S02]  /*8110*/  PRMT R24, RZ, 0x7610, R24 ;  /* 0x00007610ff187816 */ /* 0x000fe40000000018 */
[----:B------:R-:W-:Y:S01]  /*8120*/  PRMT R12, RZ, 0x7610, R12 ;  /* 0x00007610ff0c7816 */ /* 0x000fe2000000000c */
[----:B--2---:R-:W-:-:S05]  /*8130*/  IMAD.X R7, R7, 0x1, R2, P1 ;  /* 0x0000000107077824 */ /* 0x004fca00008e0602 */
[----:B------:R3:W2:Y:S02]  /*8140*/  @!P0 LDG.E.U16 R24, [R6.64] ;  /* 0x0000000606188981 */ /* 0x0006a4000c1e1500 */
[-C--:B---3--:R-:W-:Y:S02]  /*8150*/  IADD3 R6, P1, R15, R3.reuse, RZ ;  /* 0x000000030f067210 */ /* 0x088fe40007f3e0ff */
[----:B------:R-:W-:Y:S01]  /*8160*/  PRMT R11, RZ, 0x7610, R11 ;  /* 0x00007610ff0b7816 */ /* 0x000fe2000000000b */
[----:B------:R-:W3:Y:S02]  /*8170*/  LDL R15, [R1+0x4a0] ;  /* 0x0004a000010f7983 */ /* 0x000ee40000100800 */
[----:B------:R-:W-:Y:S02]  /*8180*/  IMAD.X R7, R14, 0x1, R2, P1 ;  /* 0x000000010e077824 */ /* 0x000fe400008e0602 */
[----:B------:R-:W2:Y:S04]  /*8190*/  LDL R14, [R1+0x49c] ;  /* 0x00049c00010e7983 */ /* 0x000ea80000100800 */
[----:B------:R0:W2:Y:S04]  /*81a0*/  @!P0 LDG.E.U16 R12, [R6.64] ;  /* 0x00000006060c8981 */ /* 0x0000a8000c1e1500 */
[----:B0-----:R-:W2:Y:S01]  /*81b0*/  LDL R7, [R1+0x4a8] ;  /* 0x0004a80001077983 */ /* 0x001ea20000100800 */
[----:B----4-:R-:W-:-:S03]  /*81c0*/  IADD3 R6, P1, R28, R3, RZ ;  /* 0x000000031c067210 */ /* 0x010fc60007f3e0ff */
[----:B------:R-:W-:Y:S02]  /*81d0*/  STL [R1+0x5b4], R28 ;  /* 0x0005b41c01007387 */ /* 0x000fe40000100800 */
[----:B--2---:R-:W-:-:S05]  /*81e0*/  IMAD.X R7, R7, 0x1, R2, P1 ;  /* 0x0000000107077824 */ /* 0x004fca00008e0602 */
[----:B------:R0:W2:Y:S04]  /*81f0*/  @!P0 LDG.E.U16 R11, [R6.64] ;  /* 0x00000006060b8981 */ /* 0x0000a8000c1e1500 */
[----:B0-----:R-:W4:Y:S02]  /*8200*/  LDL R7, [R1+0x4a4] ;  /* 0x0004a40001077983 */ /* 0x001f240000100800 */
[----:B----4-:R-:W-:Y:S02]  /*8210*/  IADD3 R6, P1, R7, R3, RZ ;  /* 0x0000000307067210 */ /* 0x010fe40007f3e0ff */
[----:B------:R-:W4:Y:S01]  /*8220*/  LDL R7, [R1+0x3f4] ;  /* 0x0003f40001077983 */ /* 0x000f220000100800 */
[----:B------:R-:W-:Y:S02]  /*8230*/  PRMT R10, RZ, 0x7610, R10 ;  /* 0x00007610ff0a7816 */ /* 0x000fe4000000000a */
[----:B----4-:R-:W-:-:S05]  /*8240*/  IMAD.X R7, R7, 0x1, R2, P1 ;  /* 0x0000000107077824 */ /* 0x010fca00008e0602 */
[----:B------:R0:W4:Y:S04]  /*8250*/  @!P0 LDG.E.U16 R10, [R6.64] ;  /* 0x00000006060a8981 */ /* 0x000128000c1e1500 */
[----:B0-----:R-:W2:Y:S02]  /*8260*/  LDL R7, [R1+0x3f0] ;  /* 0x0003f00001077983 */ /* 0x001ea40000100800 */
[----:B--2---:R-:W-:Y:S02]  /*8270*/  IADD3 R6, P1, R7, R3, RZ ;  /* 0x0000000307067210 */ /* 0x004fe40007f3e0ff */
[----:B------:R-:W2:Y:S01]  /*8280*/  LDL R7, [R1+0x358] ;  /* 0x0003580001077983 */ /* 0x000ea20000100800 */
[----:B------:R-:W-:Y:S02]  /*8290*/  PRMT R9, RZ, 0x7610, R9 ;  /* 0x00007610ff097816 */ /* 0x000fe40000000009 */
[----:B--2---:R-:W-:-:S05]  /*82a0*/  IMAD.X R7, R7, 0x1, R2, P1 ;  /* 0x0000000107077824 */ /* 0x004fca00008e0602 */
[----:B------:R0:W2:Y:S04]  /*82b0*/  @!P0 LDG.E.U16 R9, [R6.64] ;  /* 0x0000000606098981 */ /* 0x0000a8000c1e1500 */
[----:B0-----:R-:W2:Y:S01]  /*82c0*/  LDL R7, [R1+0x508] ;  /* 0x0005080001077983 */ /* 0x001ea20000100800 */
[----:B------:R-:W-:Y:S02]  /*82d0*/  PRMT R8, RZ, 0x7610, R8 ;  /* 0x00007610ff087816 */ /* 0x000fe40000000008 */
[----:B--2---:R-:W-:-:S05]  /*82e0*/  IADD3 R6, P1, R7, R3, RZ ;  /* 0x0000000307067210 */ /* 0x004fca0007f3e0ff */
[----:B---3--:R-:W-:Y:S02]  /*82f0*/  IMAD.X R7, R15, 0x1, R2, P1 ;  /* 0x000000010f077824 */ /* 0x008fe400008e0602 */
[----:B------:R-:W2:Y:S01]  /*8300*/  LDL R15, [R1+0x3ec] ;  /* 0x0003ec00010f7983 */ /* 0x000ea20000100800 */
[----:B------:R-:W-:-:S03]  /*8310*/  IADD3 R14, P1, R14, R3, RZ ;  /* 0x000000030e0e7210 */ /* 0x000fc60007f3e0ff */
[----:B------:R0:W3:Y:S02]  /*8320*/  @!P0 LDG.E.U16 R8, [R6.64] ;  /* 0x0000000606088981 */ /* 0x0000e4000c1e1500 */
[----:B0-----:R-:W-:Y:S01]  /*8330*/  PRMT R7, RZ, 0x7610, R7 ;  /* 0x00007610ff077816 */ /* 0x001fe20000000007 */
[----:B--2---:R-:W-:-:S05]  /*8340*/  IMAD.X R15, R15, 0x1, R2, P1 ;  /* 0x000000010f0f7824 */ /* 0x004fca00008e0602 */
[----:B------:R0:W2:Y:S04]  /*8350*/  @!P0 LDG.E.U16 R7, [R14.64] ;  /* 0x000000060e078981 */ /* 0x0000a8000c1e1500 */
[----:B0-----:R-:W2:Y:S02]  /*8360*/  LDL R15, [R1+0x3e8] ;  /* 0x0003e800010f7983 */ /* 0x001ea40000100800 */
[----:B--2---:R-:W-:Y:S02]  /*8370*/  IADD3 R14, P1, R15, R3, RZ ;  /* 0x000000030f0e7210 */ /* 0x004fe40007f3e0ff */
[----:B------:R-:W2:Y:S01]  /*8380*/  LDL R15, [R1+0x354] ;  /* 0x00035400010f7983 */ /* 0x000ea20000100800 */
[----:B------:R-:W-:Y:S02]  /*8390*/  PRMT R6, RZ, 0x7610, R6 ;  /* 0x00007610ff067816 */ /* 0x000fe40000000006 */
        /* <DEDUP_REMOVED lines=19> */
[----:B------:R-:W2:Y:S04]  /*84d0*/  @!P0 LDG.E.U16 R0, [R14.64] ;  /* 0x000000060e008981 */ /* 0x000ea8000c1e1500 */
[----:B--2---:R0:W-:Y:S04]  /*84e0*/  STL [R1+0x14], R0 ;  /* 0x0000140001007387 */ /* 0x0041e80000100800 */
[----:B0-----:R-:W2:Y:S04]  /*84f0*/  LDL.LU R0, [R1+0xa0c] ;  /* 0x000a0c0001007983 */ /* 0x001ea80000300800 */
[----:B------:R-:W2:Y:S02]  /*8500*/  LDL R15, [R1+0x500] ;  /* 0x00050000010f7983 */ /* 0x000ea40000100800 */
[----:B--2---:R-:W-:-:S02]  /*8510*/  IADD3 R14, P1, R15, R3, RZ ;  /* 0x000000030f0e7210 */ /* 0x004fc40007f3e0ff */
        /* <DEDUP_REMOVED lines=27> */
[----:B------:R0:W2:Y:S04]  /*86d0*/  @!P0 LDG.E.U16 R22, [R14.64] ;  /* 0x000000060e168981 */ /* 0x0000a8000c1e1500 */
[----:B0-----:R-:W3:Y:S04]  /*86e0*/  LDL R15, [R1+0x484] ;  /* 0x00048400010f7983 */ /* 0x001ee80000100800 */
[----:B--2---:R0:W-:Y:S01]  /*86f0*/  STL [R1+0x4c], R22 ;  /* 0x00004c1601007387 */ /* 0x0041e20000100800 */
[----:B---3--:R-:W-:-:S03]  /*8700*/  IADD3 R14, P1, R15, R3, RZ ;  /* 0x000000030f0e7210 */ /* 0x008fc60007f3e0ff */
[----:B0-----:R-:W2:Y:S04]  /*8710*/  LDL R22, [R1+0x47c] ;  /* 0x00047c0001167983 */ /* 0x001ea80000100800 */
[----:B------:R-:W3:Y:S01]  /*8720*/  LDL R15, [R1+0x3d4] ;  /* 0x0003d400010f7983 */ /* 0x000ee20000100800 */
[----:B------:R-:W-:Y:S01]  /*8730*/  PRMT R13, RZ, 0x7610, R13 ;  /* 0x00007610ff0d7816 */ /* 0x000fe2000000000d */
[----:B---3--:R-:W-:-:S05]  /*8740*/  IMAD.X R15, R15, 0x1, R2, P1 ;  /* 0x000000010f0f7824 */ /* 0x008fca00008e0602 */
[----:B------:R-:W3:Y:S04]  /*8750*/  @!P0 LDG.E.U16 R13, [R14.64] ;  /* 0x000000060e0d8981 */ /* 0x000ee8000c1e1500 */
[----:B---3--:R0:W-:Y:S04]  /*8760*/  STL [R1+0x48], R13 ;  /* 0x0000480d01007387 */ /* 0x0081e80000100800 */
[----:B0-----:R-:W3:Y:S04]  /*8770*/  LDL.LU R13, [R1+0x9fc] ;  /* 0x0009fc00010d7983 */ /* 0x001ee80000300800 */
        /* <DEDUP_REMOVED lines=16> */
[----:B------:R-:W2:Y:S01]  /*8880*/  LDL R15, [R1+0x3cc] ;  /* 0x0003cc00010f7983 */ /* 0x000ea20000100800 */
[----:B------:R-:W-:-:S02]  /*8890*/  IADD3 R14, P1, R22, R3, RZ ;  /* 0x00000003160e7210 */ /* 0x000fc40007f3e0ff */
[----:B------:R-:W-:-:S03]  /*88a0*/  PRMT R19, RZ, 0x7610, R19 ;  /* 0x00007610ff137816 */ /* 0x000fc60000000013 */
[----:B--2---:R-:W-:-:S05]  /*88b0*/  IMAD.X R15, R15, 0x1, R2, P1 ;  /* 0x000000010f0f7824 */ /* 0x004fca00008e0602 */
[----:B------:R-:W2:Y:S04]  /*88c0*/  @!P0 LDG.E.U16 R19, [R14.64] ;  /* 0x000000060e138981 */ /* 0x000ea8000c1e1500 */
[----:B--2---:R0:W-:Y:S04]  /*88d0*/  STL [R1+0x3c], R19 ;  /* 0x00003c1301007387 */ /* 0x0041e80000100800 */
[----:B0-----:R-:W2:Y:S04]  /*88e0*/  LDL.LU R19, [R1+0x9f0] ;  /* 0x0009f00001137983 */ /* 0x001ea80000300800 */
[----:B------:R-:W2:Y:S02]  /*88f0*/  LDL R15, [R1+0x3c8] ;  /* 0x0003c800010f7983 */ /* 0x000ea40000100800 */
[----:B--2---:R-:W-:-:S02]  /*8900*/  IADD3 R14, P1, R15, R3, RZ ;  /* 0x000000030f0e7210 */ /* 0x004fc40007f3e0ff */
[----:B------:R-:W2:Y:S04]  /*8910*/  LDL R15, [R1+0x344] ;  /* 0x00034400010f7983 */ /* 0x000ea80000100800 */
[----:B---3--:R0:W-:Y:S02]  /*8920*/  STS.U16 [R0+0x8400], R13 ;  /* 0x0084000d00007388 */ /* 0x0081e40000000400 */
[----:B0-----:R-:W-:Y:S01]  /*8930*/  PRMT R13, RZ, 0x7610, R13 ;  /* 0x00007610ff0d7816 */ /* 0x001fe2000000000d */
        /* <DEDUP_REMOVED lines=17> */
[----:B------:R-:W2:Y:S01]  /*8a50*/  @!P0 LDG.E.U16 R23, [R14.64] ;  /* 0x000000060e178981 */ /* 0x000ea2000c1e1500 */
[----:B------:R-:W-:-:S03]  /*8a60*/  LOP3.LUT R22, R0, 0x40, RZ, 0x3c, !PT ;  /* 0x0000004000167812 */ /* 0x000fc600078e3cff */
[----:B--2---:R0:W-:Y:S04]  /*8a70*/  STL [R1+0x30], R23 ;  /* 0x0000301701007387 */ /* 0x0041e80000100800 */
[----:B0-----:R-:W2:Y:S04]  /*8a80*/  LDL.LU R23, [R1+0x9e8] ;  /* 0x0009e80001177983 */ /* 0x001ea80000300800 */
[----:B------:R-:W2:Y:S04]  /*8a90*/  LDL.LU R14, [R1+0x4] ;  /* 0x00000400010e7983 */ /* 0x000ea80000300800 */
[----:B------:R-:W4:Y:S04]  /*8aa0*/  LDL R15, [R1+0x3c0] ;  /* 0x0003c000010f7983 */ /* 0x000f280000100800 */
[----:B------:R-:W-:Y:S04]  /*8ab0*/  STS.U16 [R0+0x8000], R16 ;  /* 0x0080001000007388 */ /* 0x000fe80000000400 */
[----:B------:R-:W-:Y:S04]  /*8ac0*/  STS.U16 [R0+0x8800], R18 ;  /* 0x0088001200007388 */ /* 0x000fe80000000400 */
[----:B------:R-:W-:Y:S04]  /*8ad0*/  STS.U16 [R0+0x8c00], R4 ;  /* 0x008c000400007388 */ /* 0x000fe80000000400 */
[----:B------:R-:W-:Y:S04]  /*8ae0*/  STS.U16 [R22+0x8200], R19 ;  /* 0x0082001316007388 */ /* 0x000fe80000000400 */
[----:B------:R-:W-:Y:S04]  /*8af0*/  STS.U16 [R22+0x8600], R20 ;  /* 0x0086001416007388 */ /* 0x000fe80000000400 */
[----:B---3--:R-:W-:Y:S04]  /*8b00*/  STS.U16 [R22+0x8a00], R21 ;  /* 0x008a001516007388 */ /* 0x008fe80000000400 */
[----:B--2---:R0:W-:Y:S04]  /*8b10*/  STS.U16 [R22+0x8e00], R14 ;  /* 0x008e000e16007388 */ /* 0x0041e80000000400 */
[----:B0-----:R-:W2:Y:S01]  /*8b20*/  LDL.LU R22, [R1+0x9e4] ;  /* 0x0009e40001167983 */ /* 0x001ea20000300800 */
[----:B----4-:R-:W-:-:S03]  /*8b30*/  IADD3 R14, P1, R15, R3, RZ ;  /* 0x000000030f0e7210 */ /* 0x010fc60007f3e0ff */
[----:B------:R-:W3:Y:S01]  /*8b40*/  LDL R15, [R1+0x340] ;  /* 0x00034000010f7983 */ /* 0x000ee20000100800 */
[----:B------:R-:W-:Y:S01]  /*8b50*/  PRMT R19, RZ, 0x7610, R19 ;  /* 0x00007610ff137816 */ /* 0x000fe20000000013 */
[----:B---3--:R-:W-:-:S05]  /*8b60*/  IMAD.X R15, R15, 0x1, R2, P1 ;  /* 0x000000010f0f7824 */ /* 0x008fca00008e0602 */
[----:B------:R0:W3:Y:S04]  /*8b70*/  @!P0 LDG.E.U16 R19, [R14.64] ;  /* 0x000000060e138981 */ /* 0x0000e8000c1e1500 */
[----:B0-----:R-:W4:Y:S01]  /*8b80*/  LDL R15, [R1+0x4f0] ;  /* 0x0004f000010f7983 */ /* 0x001f220000100800 */
[----:B------:R-:W-:Y:S02]  /*8b90*/  PRMT R21, RZ, 0x7610, R21 ;  /* 0x00007610ff157816 */ /* 0x000fe40000000015 */
[----:B----4-:R-:W-:-:S05]  /*8ba0*/  IADD3 R14, P1, R15, R3, RZ ;  /* 0x000000030f0e7210 */ /* 0x010fca0007f3e0ff */
[----:B------:R-:W-:Y:S01]  /*8bb0*/  IMAD.X R15, R13, 0x1, R2, P1 ;  /* 0x000000010d0f7824 */ /* 0x000fe200008e0602 */
[----:B--2---:R0:W-:Y:S04]  /*8bc0*/  STS.U16 [R0], R22 ;  /* 0x0000001600007388 */ /* 0x0041e80000000400 */
[----:B------:R1:W2:Y:S04]  /*8bd0*/  @!P0 LDG.E.U16 R21, [R14.64] ;  /* 0x000000060e158981 */ /* 0x0002a8000c1e1500 */
[----:B------:R-:W4:Y:S04]  /*8be0*/  LDL R13, [R1+0x464] ;  /* 0x00046400010d7983 */ /* 0x000f280000100800 */
[----:B-1----:R-:W2:Y:S02]  /*8bf0*/  LDL R15, [R1+0x46c] ;  /* 0x00046c00010f7983 */ /* 0x002ea40000100800 */
[----:B--2---:R-:W-:-:S02]  /*8c00*/  IADD3 R14, P1, R15, R3, RZ ;  /* 0x000000030f0e7210 */ /* 0x004fc40007f3e0ff */
[----:B------:R-:W2:Y:S01]  /*8c10*/  LDL R15, [R1+0x3bc] ;  /* 0x0003bc00010f7983 */ /* 0x000ea20000100800 */
[----:B0-----:R-:W-:Y:S02]  /*8c20*/  PRMT R22, RZ, 0x7610, R22 ;  /* 0x00007610ff167816 */ /* 0x001fe40000000016 */
[----:B--2---:R-:W-:-:S05]  /*8c30*/  IMAD.X R15, R15, 0x1, R2, P1 ;  /* 0x000000010f0f7824 */ /* 0x004fca00008e0602 */
[----:B------:R0:W2:Y:S04]  /*8c40*/  @!P0 LDG.E.U16 R22, [R14.64] ;  /* 0x000000060e168981 */ /* 0x0000a8000c1e1500 */
[----:B0-----:R-:W2:Y:S04]  /*8c50*/  LDL R15, [R1+0x3b8] ;  /* 0x0003b800010f7983 */ /* 0x001ea80000100800 */
[----:B------:R0:W-:Y:S04]  /*8c60*/  STS.U16 [R0+0x400], R29 ;  /* 0x0004001d00007388 */ /* 0x0001e80000000400 */
[----:B0-----:R-:W3:Y:S01]  /*8c70*/  LDL.LU R29, [R1+0x9e0] ;  /* 0x0009e000011d7983 */ /* 0x001ee20000300800 */
[----:B--2---:R-:W-:-:S03]  /*8c80*/  IADD3 R14, P1, R15, R3, RZ ;  /* 0x000000030f0e7210 */ /* 0x004fc60007f3e0ff */
[----:B------:R-:W2:Y:S04]  /*8c90*/  LDL R15, [R1+0x33c] ;  /* 0x00033c00010f7983 */ /* 0x000ea80000100800 */
[----:B------:R0:W-:Y:S02]  /*8ca0*/  STS.U16 [R0+0x200], R23 ;  /* 0x0002001700007388 */ /* 0x0001e40000000400 */
[----:B0-----:R-:W-:Y:S01]  /*8cb0*/  PRMT R23, RZ, 0x7610, R23 ;  /* 0x00007610ff177816 */ /* 0x001fe20000000017 */
[----:B--2---:R-:W-:-:S05]  /*8cc0*/  IMAD.X R15, R15, 0x1, R2, P1 ;  /* 0x000000010f0f7824 */ /* 0x004fca00008e0602 */
[----:B------:R0:W2:Y:S04]  /*8cd0*/  @!P0 LDG.E.U16 R23, [R14.64] ;  /* 0x000000060e178981 */ /* 0x0000a8000c1e1500 */
[----:B0-----:R-:W2:Y:S02]  /*8ce0*/  LDL R15, [R1+0x4ec] ;  /* 0x0004ec00010f7983 */ /* 0x001ea40000100800 */
[----:B--2---:R-:W-:Y:S02]  /*8cf0*/  IADD3 R14, P1, R15, R3, RZ ;  /* 0x000000030f0e7210 */ /* 0x004fe40007f3e0ff */
[----:B------:R-:W2:Y:S01]  /*8d00*/  LDL R15, [R1+0x468] ;  /* 0x00046800010f7983 */ /* 0x000ea20000100800 */
[----:B---3--:R-:W-:Y:S02]  /*8d10*/  PRMT R29, RZ, 0x7610, R29 ;  /* 0x00007610ff1d7816 */ /* 0x008fe4000000001d */
[----:B--2---:R-:W-:-:S05]  /*8d20*/  IMAD.X R15, R15, 0x1, R2, P1 ;  /* 0x000000010f0f7824 */ /* 0x004fca00008e0602 */
[----:B------:R-:W2:Y:S04]  /*8d30*/  @!P0 LDG.E.U16 R29, [R14.64] ;  /* 0x000000060e1d8981 */ /* 0x000ea8000c1e1500 */
[----:B--2---:R0:W-:Y:S04]  /*8d40*/  STL [R1+0x2c], R29 ;  /* 0x00002c1d01007387 */ /* 0x0041e80000100800 */
[----:B0-----:R-:W2:Y:S04]  /*8d50*/  LDL.LU R29, [R1+0x9dc] ;  /* 0x0009dc00011d7983 */ /* 0x001ea80000300800 */
[----:B------:R-:W3:Y:S01]  /*8d60*/  LDL R15, [R1+0x3b4] ;  /* 0x0003b400010f7983 */ /* 0x000ee20000100800 */
[----:B----4-:R-:W-:-:S03]  /*8d70*/  IADD3 R14, P1, R13, R3, RZ ;  /* 0x000000030d0e7210 */ /* 0x010fc60007f3e0ff */
[----:B------:R0:W-:Y:S04]  /*8d80*/  STS.U16 [R0+0x600], R27 ;  /* 0x0006001b00007388 */ /* 0x0001e80000000400 */
[----:B------:R-:W4:Y:S01]  /*8d90*/  LDL R13, [R1+0x45c] ;  /* 0x00045c00010d7983 */ /* 0x000f220000100800 */
[----:B0-----:R-:W-:Y:S01]  /*8da0*/  PRMT R27, RZ, 0x7610, R27 ;  /* 0x00007610ff1b7816 */ /* 0x001fe2000000001b */
[----:B---3--:R-:W-:-:S05]  /*8db0*/  IMAD.X R15, R15, 0x1, R2, P1 ;  /* 0x000000010f0f7824 */ /* 0x008fca00008e0602 */
[----:B------:R0:W3:Y:S04]  /*8dc0*/  @!P0 LDG.E.U16 R27, [R14.64] ;  /* 0x000000060e1b8981 */ /* 0x0000e8000c1e1500 */
        /* <DEDUP_REMOVED lines=14> */
[----:B------:R-:W-:Y:S04]  /*8eb0*/  STS.U16 [R0+0xe00], R12 ;  /* 0x000e000c00007388 */ /* 0x000fe80000000400 */
[----:B--2---:R0:W-:Y:S04]  /*8ec0*/  STL [R1+0x18], R29 ;  /* 0x0000181d01007387 */ /* 0x0041e80000100800 */
[----:B0-----:R-:W2:Y:S04]  /*8ed0*/  LDL.LU R29, [R1+0x9d4] ;  /* 0x0009d400011d7983 */ /* 0x001ea80000300800 */
[----:B------:R-:W3:Y:S01]  /*8ee0*/  LDL R15, [R1+0x3ac] ;  /* 0x0003ac00010f7983 */ /* 0x000ee20000100800 */
[----:B----4-:R-:W-:-:S03]  /*8ef0*/  IADD3 R12, P1, R13, R3, RZ ;  /* 0x000000030d0c7210 */ /* 0x010fc60007f3e0ff */
[----:B------:R-:W4:Y:S01]  /*8f00*/  LDL R14, [R1+0x334] ;  /* 0x00033400010e7983 */ /* 0x000f220000100800 */
[----:B--2---:R-:W-:Y:S01]  /*8f10*/  PRMT R29, RZ, 0x7610, R29 ;  /* 0x00007610ff1d7816 */ /* 0x004fe2000000001d */
[----:B---3--:R-:W-:Y:S02]  /*8f20*/  IMAD.X R13, R15, 0x1, R2, P1 ;  /* 0x000000010f0d7824 */ /* 0x008fe400008e0602 */
[----:B------:R-:W2:Y:S04]  /*8f30*/  LDL R15, [R1+0x3a4] ;  /* 0x0003a400010f7983 */ /* 0x000ea80000100800 */
[----:B------:R-:W3:Y:S04]  /*8f40*/  @!P0 LDG.E.U16 R29, [R12.64] ;  /* 0x000000060c1d8981 */ /* 0x000ee8000c1e1500 */
[----:B---3--:R0:W-:Y:S04]  /*8f50*/  STL [R1+0x10], R29 ;  /* 0x0000101d01007387 */ /* 0x0081e80000100800 */
[----:B0-----:R-:W3:Y:S04]  /*8f60*/  LDL.LU R29, [R1+0x9d0] ;  /* 0x0009d000011d7983 */ /* 0x001ee80000300800 */
[----:B------:R-:W2:Y:S01]  /*8f70*/  LDL R13, [R1+0x3a8] ;  /* 0x0003a800010d7983 */ /* 0x000ea20000100800 */
[----:B------:R-:W-:-:S03]  /*8f80*/  PRMT R4, RZ, 0x7610, R4 ;  /* 0x00007610ff047816 */ /* 0x000fc60000000004 */
[----:B------:R0:W-:Y:S04]  /*8f90*/  STS.U16 [R0+0x1000], R11 ;  /* 0x0010000b00007388 */ /* 0x0001e80000000400 */
[----:B0-----:R-:W3:Y:S01]  /*8fa0*/  LDL R11, [R1+0x4e4] ;  /* 0x0004e400010b7983 */ /* 0x001ee20000100800 */
[----:B--2---:R-:W-:-:S05]  /*8fb0*/  IADD3 R12, P1, R13, R3, RZ ;  /* 0x000000030d0c7210 */ /* 0x004fca0007f3e0ff */
[----:B----4-:R-:W-:Y:S01]  /*8fc0*/  IMAD.X R13, R14, 0x1, R2, P1 ;  /* 0x000000010e0d7824 */ /* 0x010fe200008e0602 */
[----:B------:R3:W-:Y:S04]  /*8fd0*/  STS.U16 [R0+0x1200], R10 ;  /* 0x0012000a00007388 */ /* 0x0007e80000000400 */
[----:B------:R0:W2:Y:S04]  /*8fe0*/  @!P0 LDG.E.U16 R4, [R12.64] ;  /* 0x000000060c048981 */ /* 0x0000a8000c1e1500 */
[----:B------:R-:W4:Y:S01]  /*8ff0*/  LDL R14, [R1+0x3a0] ;  /* 0x0003a000010e7983 */ /* 0x000f220000100800 */
[----:B---3--:R-:W-:-:S03]  /*9000*/  IADD3 R10, P1, R11, R3, RZ ;  /* 0x000000030b0a7210 */ /* 0x008fc60007f3e0ff */
[----:B0-----:R-:W3:Y:S04]  /*9010*/  LDL R13, [R1+0x454] ;  /* 0x00045400010d7983 */ /* 0x001ee80000100800 */
[----:B--2---:R0:W-:Y:S04]  /*9020*/  STL [R1+0xc], R4 ;  /* 0x00000c0401007387 */ /* 0x0041e80000100800 */
[----:B------:R-:W2:Y:S04]  /*9030*/  LDL R11, [R1+0x458] ;  /* 0x00045800010b7983 */ /* 0x000ea80000100800 */
[----:B0-----:R-:W3:Y:S01]  /*9040*/  LDL R4, [R1+0x330] ;  /* 0x0003300001047983 */ /* 0x001ee20000100800 */
[----:B------:R-:W-:-:S02]  /*9050*/  PRMT R12, RZ, 0x7610, R12 ;  /* 0x00007610ff0c7816 */ /* 0x000fc4000000000c */
[----:B------:R-:W-:Y:S01]  /*9060*/  PRMT R29, RZ, 0x7610, R29 ;  /* 0x00007610ff1d7816 */ /* 0x000fe2000000001d */
[----:B------:R4:W-:Y:S01]  /*9070*/  STS.U16 [R0+0x1600], R8 ;  /* 0x0016000800007388 */ /* 0x0009e20000000400 */
[----:B------:R-:W-:-:S03]  /*9080*/  PRMT R28, RZ, 0x7610, R28 ;  /* 0x00007610ff1c7816 */ /* 0x000fc6000000001c */
[----:B------:R0:W-:Y:S01]  /*9090*/  STS.U16 [R0+0x1400], R9 ;  /* 0x0014000900007388 */ /* 0x0001e20000000400 */
[----:B--2---:R-:W-:-:S05]  /*90a0*/  IMAD.X R11, R11, 0x1, R2, P1 ;  /* 0x000000010b0b7824 */ /* 0x004fca00008e0602 */
[----:B------:R3:W2:Y:S02]  /*90b0*/  @!P0 LDG.E.U16 R12, [R10.64] ;  /* 0x000000060a0c8981 */ /* 0x0006a4000c1e1500 */
[-C--:B---3--:R-:W-:Y:S02]  /*90c0*/  IADD3 R10, P1, R13, R3.reuse, RZ ;  /* 0x000000030d0a7210 */ /* 0x088fe40007f3e0ff */
[----:B------:R-:W3:Y:S03]  /*90d0*/  LDL R13, [R1+0x450] ;  /* 0x00045000010d7983 */ /* 0x000ee60000100800 */
[----:B------:R-:W-:Y:S01]  /*90e0*/  IMAD.X R11, R15, 0x1, R2, P1 ;  /* 0x000000010f0b7824 */ /* 0x000fe200008e0602 */
[----:B----4-:R-:W-:-:S04]  /*90f0*/  IADD3 R8, P1, R14, R3, RZ ;  /* 0x000000030e087210 */ /* 0x010fc80007f3e0ff */
[----:B------:R1:W4:Y:S01]  /*9100*/  @!P0 LDG.E.U16 R29, [R10.64] ;  /* 0x000000060a1d8981 */ /* 0x000322000c1e1500 */
[----:B0-----:R-:W-:-:S05]  /*9110*/  IMAD.X R9, R4, 0x1, R2, P1 ;  /* 0x0000000104097824 */ /* 0x001fca00008e0602 */
[----:B------:R0:W2:Y:S04]  /*9120*/  @!P0 LDG.E.U16 R28, [R8.64] ;  /* 0x00000006081c8981 */ /* 0x0000a8000c1e1500 */
[----:B-1----:R-:W0:Y:S04]  /*9130*/  LDL R11, [R1+0x4e0] ;  /* 0x0004e000010b7983 */ /* 0x002e280000100800 */
[----:B------:R1:W-:Y:S02]  /*9140*/  STS.U16 [R0+0x800], R26 ;  /* 0x0008001a00007388 */ /* 0x0003e40000000400 */
[----:B-1----:R-:W-:-:S02]  /*9150*/  PRMT R26, RZ, 0x7610, R26 ;  /* 0x00007610ff1a7816 */ /* 0x002fc4000000001a */
[----:B----4-:R-:W-:Y:S04]  /*9160*/  STL [R1+0x9c8], R29 ;  /* 0x0009c81d01007387 */ /* 0x010fe80000100800 */
[----:B------:R-:W4:Y:S04]  /*9170*/  LDL R15, [R1+0x44c] ;  /* 0x00044c00010f7983 */ /* 0x000f280000100800 */
[----:B--2---:R1:W-:Y:S04]  /*9180*/  STL [R1+0x8], R12 ;  /* 0x0000080c01007387 */ /* 0x0043e80000100800 */
[----:B------:R-:W2:Y:S04]  /*9190*/  LDL R4, [R1+0x398] ;  /* 0x0003980001047983 */ /* 0x000ea80000100800 */
[----:B-1----:R-:W2:Y:S01]  /*91a0*/  LDL R12, [R1+0x39c] ;  /* 0x00039c00010c7983 */ /* 0x002ea20000100800 */
[----:B0-----:R-:W-:-:S03]  /*91b0*/  IADD3 R8, P1, R11, R3, RZ ;  /* 0x000000030b087210 */ /* 0x001fc60007f3e0ff */
[----:B------:R-:W2:Y:S04]  /*91c0*/  LDL.LU R14, [R1+0x14] ;  /* 0x00001400010e7983 */ /* 0x000ea80000300800 */
[----:B------:R-:W-:Y:S04]  /*91d0*/  STL [R1+0x9cc], R28 ;  /* 0x0009cc1c01007387 */ /* 0x000fe80000100800 */
[----:B------:R-:W2:Y:S01]  /*91e0*/  LDL R11, [R1+0x32c] ;  /* 0x00032c00010b7983 */ /* 0x000ea20000100800 */
[----:B---3--:R-:W-:-:S03]  /*91f0*/  IMAD.X R9, R13, 0x1, R2, P1 ;  /* 0x000000010d097824 */ /* 0x008fc600008e0602 */
[----:B------:R-:W3:Y:S04]  /*9200*/  LDL R10, [R1+0x4dc] ;  /* 0x0004dc00010a7983 */ /* 0x000ee80000100800 */
[----:B------:R-:W3:Y:S04]  /*9210*/  LDL.LU R13, [R1+0x1c] ;  /* 0x00001c00010d7983 */ /* 0x000ee80000300800 */
[----:B------:R0:W3:Y:S04]  /*9220*/  @!P0 LDG.E.U16 R26, [R8.64] ;  /* 0x00000006081a8981 */ /* 0x0000e8000c1e1500 */
[----:B0-----:R-:W3:Y:S04]  /*9230*/  LDL R9, [R1+0x448] ;  /* 0x0004480001097983 */ /* 0x001ee80000100800 */
[----:B------:R-:W3:Y:S04]  /*9240*/  LDL R8, [R1+0x444] ;  /* 0x0004440001087983 */ /* 0x000ee80000100800 */
[----:B------:R-:W-:Y:S04]  /*9250*/  STS.U16 [R0+0x1a00], R6 ;  /* 0x001a000600007388 */ /* 0x000fe80000000400 */
[----:B------:R0:W-:Y:S04]  /*9260*/  STS.U16 [R0+0xc00], R24 ;  /* 0x000c001800007388 */ /* 0x0001e80000000400 */
[----:B------:R2:W-:Y:S01]  /*9270*/  STS.U16 [R0+0x1800], R7 ;  /* 0x0018000700007388 */ /* 0x0005e20000000400 */
[----:B------:R-:W-:-:S03]  /*9280*/  PRMT R20, RZ, 0x7610, R20 ;  /* 0x00007610ff147816 */ /* 0x000fc60000000014 */
[----:B------:R-:W3:Y:S01]  /*9290*/  LDL.LU R29, [R1+0x20] ;  /* 0x00002000011d7983 */ /* 0x000ee20000300800 */
[----:B0-----:R-:W-:-:S03]  /*92a0*/  PRMT R24, RZ, 0x7610, R24 ;  /* 0x00007610ff187816 */ /* 0x001fc60000000018 */
[----:B------:R0:W-:Y:S01]  /*92b0*/  STS.U16 [R0+0x1c00], R5 ;  /* 0x001c000500007388 */ /* 0x0001e20000000400 */
[----:B------:R-:W-:Y:S02]  /*92c0*/  PRMT R18, RZ, 0x7610, R18 ;  /* 0x00007610ff127816 */ /* 0x000fe40000000012 */
[----:B----4-:R-:W-:-:S05]  /*92d0*/  IADD3 R6, P1, R15, R3, RZ ;  /* 0x000000030f067210 */ /* 0x010fca0007f3e0ff */
[----:B--2---:R-:W-:Y:S01]  /*92e0*/  IMAD.X R7, R12, 0x1, R2, P1 ;  /* 0x000000010c077824 */ /* 0x004fe200008e0602 */
[----:B------:R-:W-:-:S04]  /*92f0*/  IADD3 R4, P1, R4, R3, RZ ;  /* 0x0000000304047210 */ /* 0x000fc80007f3e0ff */
[----:B------:R1:W2:Y:S01]  /*9300*/  @!P0 LDG.E.U16 R24, [R6.64] ;  /* 0x0000000606188981 */ /* 0x0002a2000c1e1500 */
[----:B0-----:R-:W-:-:S03]  /*9310*/  IMAD.X R5, R11, 0x1, R2, P1 ;  /* 0x000000010b057824 */ /* 0x001fc600008e0602 */
[----:B-1----:R-:W4:Y:S04]  /*9320*/  LDL R7, [R1+0x394] ;  /* 0x0003940001077983 */ /* 0x002f280000100800 */
[----:B------:R-:W2:Y:S04]  /*9330*/  LDL.LU R15, [R1+0x24] ;  /* 0x00002400010f7983 */ /* 0x000ea80000300800 */
[----:B------:R-:W2:Y:S04]  /*9340*/  LDL R6, [R1+0x390] ;  /* 0x0003900001067983 */ /* 0x000ea80000100800 */
[----:B------:R3:W2:Y:S04]  /*9350*/  @!P0 LDG.E.U16 R20, [R4.64] ;  /* 0x0000000604148981 */ /* 0x0006a8000c1e1500 */
[----:B------:R-:W2:Y:S01]  /*9360*/  LDL R12, [R1+0x328] ;  /* 0x00032800010c7983 */ /* 0x000ea20000100800 */
[----:B---3--:R-:W-:-:S03]  /*9370*/  IADD3 R4, P1, R10, R3, RZ ;  /* 0x000000030a047210 */ /* 0x008fc60007f3e0ff */
[----:B------:R-:W2:Y:S02]  /*9380*/  LDL R10, [R1+0x4d8] ;  /* 0x0004d800010a7983 */ /* 0x000ea40000100800 */
[----:B------:R-:W-:Y:S02]  /*9390*/  IMAD.X R5, R9, 0x1, R2, P1 ;  /* 0x0000000109057824 */ /* 0x000fe400008e0602 */
[----:B------:R-:W2:Y:S04]  /*93a0*/  LDL R9, [R1+0x440] ;  /* 0x0004400001097983 */ /* 0x000ea80000100800 */
[----:B------:R0:W2:Y:S04]  /*93b0*/  @!P0 LDG.E.U16 R18, [R4.64] ;  /* 0x0000000604128981 */ /* 0x0000a8000c1e1500 */
[----:B------:R-:W2:Y:S01]  /*93c0*/  LDL.LU R11, [R1+0x48] ;  /* 0x00004800010b7983 */ /* 0x000ea20000300800 */
[----:B0-----:R-:W-:-:S03]  /*93d0*/  IADD3 R4, P1, R8, R3, RZ ;  /* 0x0000000308047210 */ /* 0x001fc60007f3e0ff */
[----:B------:R-:W2:Y:S04]  /*93e0*/  LDL R8, [R1+0x43c] ;  /* 0x00043c0001087983 */ /* 0x000ea80000100800 */
[----:B------:R0:W-:Y:S04]  /*93f0*/  STS.U16 [R0+0x2000], R14 ;  /* 0x0020000e00007388 */ /* 0x0001e80000000400 */
[----:B0-----:R-:W2:Y:S04]  /*9400*/  LDL.LU R14, [R1+0x44] ;  /* 0x00004400010e7983 */ /* 0x001ea80000300800 */
[----:B------:R-:W2:Y:S01]  /*9410*/  LDL R28, [R1+0x38c] ;  /* 0x00038c00011c7983 */ /* 0x000ea20000100800 */
[----:B------:R-:W-:-:S03]  /*9420*/  PRMT R16, RZ, 0x7610, R16 ;  /* 0x00007610ff107816 */ /* 0x000fc60000000010 */
[----:B------:R0:W-:Y:S04]  /*9430*/  STS.U16 [R0+0x2200], R13 ;  /* 0x0022000d00007388 */ /* 0x0001e80000000400 */
[----:B------:R1:W-:Y:S01]  /*9440*/  STS.U16 [R0+0x2400], R29 ;  /* 0x0024001d00007388 */ /* 0x0003e20000000400 */
[----:B----4-:R-:W-:-:S05]  /*9450*/  IMAD.X R5, R7, 0x1, R2, P1 ;  /* 0x0000000107057824 */ /* 0x010fca00008e0602 */
[----:B------:R4:W3:Y:S01]  /*9460*/  @!P0 LDG.E.U16 R16, [R4.64] ;  /* 0x0000000604108981 */ /* 0x0008e2000c1e1500 */
[----:B--2---:R-:W-:Y:S02]  /*9470*/  IADD3 R6, P1, R6, R3, RZ ;  /* 0x0000000306067210 */ /* 0x004fe40007f3e0ff */
[----:B----4-:R-:W-:-:S03]  /*9480*/  PRMT R4, RZ, 0x7610, R4 ;  /* 0x00007610ff047816 */ /* 0x010fc60000000004 */
[----:B------:R-:W-:Y:S01]  /*9490*/  IMAD.X R7, R12, 0x1, R2, P1 ;  /* 0x000000010c077824 */ /* 0x000fe200008e0602 */
[----:B------:R-:W-:Y:S01]  /*94a0*/  PRMT R5, RZ, 0x7610, R5 ;  /* 0x00007610ff057816 */ /* 0x000fe20000000005 */
[----:B------:R-:W2:Y:S04]  /*94b0*/  LDL R12, [R1+0x324] ;  /* 0x00032400010c7983 */ /* 0x000ea80000100800 */
[----:B------:R4:W2:Y:S04]  /*94c0*/  @!P0 LDG.E.U16 R4, [R6.64] ;  /* 0x0000000606048981 */ /* 0x0008a8000c1e1500 */
[----:B0-----:R-:W2:Y:S04]  /*94d0*/  LDL.LU R13, [R1+0x40] ;  /* 0x00004000010d7983 */ /* 0x001ea80000300800 */
[----:B-1----:R-:W3:Y:S01]  /*94e0*/  LDL R29, [R1+0x438] ;  /* 0x00043800011d7983 */ /* 0x002ee20000100800 */
[----:B----4-:R-:W-:-:S03]  /*94f0*/  IADD3 R6, P1, R10, R3, RZ ;  /* 0x000000030a067210 */ /* 0x010fc60007f3e0ff */
[----:B------:R-:W4:Y:S02]  /*9500*/  LDL R10, [R1+0x4d4] ;  /* 0x0004d400010a7983 */ /* 0x000f240000100800 */
[----:B------:R-:W-:-:S05]  /*9510*/  IMAD.X R7, R9, 0x1, R2, P1 ;  /* 0x0000000109077824 */ /* 0x000fca00008e0602 */
[----:B------:R0:W3:Y:S01]  /*9520*/  @!P0 LDG.E.U16 R5, [R6.64] ;  /* 0x0000000606058981 */ /* 0x0000e2000c1e1500 */
[----:B------:R-:W-:-:S03]  /*9530*/  IADD3 R8, P1, R8, R3, RZ ;  /* 0x0000000308087210 */ /* 0x000fc60007f3e0ff */
[----:B------:R1:W-:Y:S01]  /*9540*/  STS.U16 [R0+0x2600], R15 ;  /* 0x0026000f00007388 */ /* 0x0003e20000000400 */
[----:B0-----:R-:W-:-:S03]  /*9550*/  PRMT R6, RZ, 0x7610, R6 ;  /* 0x00007610ff067816 */ /* 0x001fc60000000006 */
[----:B-1----:R-:W3:Y:S01]  /*9560*/  LDL.LU R15, [R1+0x38] ;  /* 0x00003800010f7983 */ /* 0x002ee20000300800 */
[----:B------:R-:W-:-:S03]  /*9570*/  IMAD.X R9, R28, 0x1, R2, P1 ;  /* 0x000000011c097824 */ /* 0x000fc600008e0602 */
[----:B------:R-:W3:Y:S04]  /*9580*/  LDL R28, [R1+0x434] ;  /* 0x00043400011c7983 */ /* 0x000ee80000100800 */
[----:B------:R0:W3:Y:S04]  /*9590*/  @!P0 LDG.E.U16 R6, [R8.64] ;  /* 0x0000000608068981 */ /* 0x0000e8000c1e1500 */
[----:B0-----:R-:W3:Y:S04]  /*95a0*/  LDL.LU R8, [R1+0x4c] ;  /* 0x00004c0001087983 */ /* 0x001ee80000300800 */
[----:B------:R-:W4:Y:S01]  /*95b0*/  LDL R9, [R1+0x388] ;  /* 0x0003880001097983 */ /* 0x000f220000100800 */
[----:B------:R-:W-:-:S03]  /*95c0*/  PRMT R7, RZ, 0x7610, R7 ;  /* 0x00007610ff077816 */ /* 0x000fc60000000007 */
[----:B------:R-:W-:Y:S04]  /*95d0*/  STS.U16 [R0+0x2a00], R11 ;  /* 0x002a000b00007388 */ /* 0x000fe80000000400 */
[----:B--2---:R0:W-:Y:S04]  /*95e0*/  STS.U16 [R0+0x2e00], R13 ;  /* 0x002e000d00007388 */ /* 0x0041e80000000400 */
[----:B0-----:R-:W2:Y:S04]  /*95f0*/  LDL R13, [R1+0x320] ;  /* 0x00032000010d7983 */ /* 0x001ea80000100800 */
[----:B---3--:R4:W-:Y:S02]  /*9600*/  STS.U16 [R0+0x2800], R8 ;  /* 0x0028000800007388 */ /* 0x0089e40000000400 */
[----:B----4-:R-:W-:-:S05]  /*9610*/  IADD3 R8, P1, R9, R3, RZ ;  /* 0x0000000309087210 */ /* 0x010fca0007f3e0ff */
[--C-:B------:R-:W-:Y:S01]  /*9620*/  IMAD.X R9, R12, 0x1, R2.reuse, P1 ;  /* 0x000000010c097824 */ /* 0x100fe200008e0602 */
[----:B------:R-:W-:Y:S01]  /*9630*/  IADD3 R10, P1, R10, R3, RZ ;  /* 0x000000030a0a7210 */ /* 0x000fe20007f3e0ff */
[----:B------:R-:W3:Y:S04]  /*9640*/  LDL R12, [R1+0x380] ;  /* 0x00038000010c7983 */ /* 0x000ee80000100800 */
[----:B------:R0:W4:Y:S01]  /*9650*/  @!P0 LDG.E.U16 R7, [R8.64] ;  /* 0x0000000608078981 */ /* 0x000122000c1e1500 */
[----:B------:R-:W-:-:S03]  /*9660*/  IMAD.X R11, R29, 0x1, R2, P1 ;  /* 0x000000011d0b7824 */ /* 0x000fc600008e0602 */
[----:B------:R1:W-:Y:S04]  /*9670*/  STS.U16 [R0+0x2c00], R14 ;  /* 0x002c000e00007388 */ /* 0x0003e80000000400 */
[----:B------:R-:W2:Y:S01]  /*9680*/  LDL R29, [R1+0x430] ;  /* 0x00043000011d7983 */ /* 0x000ea20000100800 */
[----:B0-----:R-:W-:Y:S02]  /*9690*/  PRMT R8, RZ, 0x7610, R8 ;  /* 0x00007610ff087816 */ /* 0x001fe40000000008 */
[----:B------:R-:W-:Y:S01]  /*96a0*/  PRMT R9, RZ, 0x7610, R9 ;  /* 0x00007610ff097816 */ /* 0x000fe20000000009 */
[----:B-1----:R-:W2:Y:S04]  /*96b0*/  LDL R14, [R1+0x42c] ;  /* 0x00042c00010e7983 */ /* 0x002ea80000100800 */
[----:B------:R0:W2:Y:S04]  /*96c0*/  @!P0 LDG.E.U16 R8, [R10.64] ;  /* 0x000000060a088981 */ /* 0x0000a8000c1e1500 */
[----:B0-----:R-:W2:Y:S01]  /*96d0*/  LDL R11, [R1+0x384] ;  /* 0x00038400010b7983 */ /* 0x001ea20000100800 */
[----:B------:R-:W-:-:S03]  /*96e0*/  IADD3 R10, P1, R28, R3, RZ ;  /* 0x000000031c0a7210 */ /* 0x000fc60007f3e0ff */
[----:B------:R-:W4:Y:S02]  /*96f0*/  LDL R28, [R1+0x37c] ;  /* 0x00037c00011c7983 */ /* 0x000f240000100800 */
[----:B--2---:R-:W-:Y:S01]  /*9700*/  IMAD.X R11, R11, 0x1, R2, P1 ;  /* 0x000000010b0b7824 */ /* 0x004fe200008e0602 */
[----:B---3--:R-:W-:-:S04]  /*9710*/  IADD3 R12, P1, R12, R3, RZ ;  /* 0x000000030c0c7210 */ /* 0x008fc80007f3e0ff */
[----:B------:R0:W2:Y:S01]  /*9720*/  @!P0 LDG.E.U16 R9, [R10.64] ;  /* 0x000000060a098981 */ /* 0x0000a2000c1e1500 */
[----:B------:R-:W-:Y:S01]  /*9730*/  IMAD.X R13, R13, 0x1, R2, P1 ;  /* 0x000000010d0d7824 */ /* 0x000fe200008e0602 */
[----:B0-----:R-:W-:-:S06]  /*9740*/  PRMT R10, RZ, 0x7610, R10 ;  /* 0x00007610ff0a7816 */ /* 0x001fcc000000000a */
[----:B------:R0:W3:Y:S04]  /*9750*/  @!P0 LDG.E.U16 R10, [R12.64] ;  /* 0x000000060c0a8981 */ /* 0x0000e8000c1e1500 */
[----:B0-----:R-:W2:Y:S04]  /*9760*/  LDL.LU R12, [R1+0x3c] ;  /* 0x00003c00010c7983 */ /* 0x001ea80000300800 */
[----:B------:R-:W3:Y:S01]  /*9770*/  LDL R13, [R1+0x4d0] ;  /* 0x0004d000010d7983 */ /* 0x000ee20000100800 */
[----:B------:R-:W-:-:S03]  /*9780*/  PRMT R11, RZ, 0x7610, R11 ;  /* 0x00007610ff0b7816 */ /* 0x000fc6000000000b */
[----:B------:R-:W-:Y:S04]  /*9790*/  STS.U16 [R0+0x3200], R15 ;  /* 0x0032000f00007388 */ /* 0x000fe80000000400 */
[----:B--2---:R3:W-:Y:S02]  /*97a0*/  STS.U16 [R0+0x3000], R12 ;  /* 0x0030000c00007388 */ /* 0x0047e40000000400 */
[----:B---3--:R-:W-:-:S05]  /*97b0*/  IADD3 R12, P1, R13, R3, RZ ;  /* 0x000000030d0c7210 */ /* 0x008fca0007f3e0ff */
[--C-:B------:R-:W-:Y:S01]  /*97c0*/  IMAD.X R13, R29, 0x1, R2.reuse, P1 ;  /* 0x000000011d0d7824 */ /* 0x100fe200008e0602 */
[----:B------:R-:W-:Y:S01]  /*97d0*/  IADD3 R14, P1, R14, R3, RZ ;  /* 0x000000030e0e7210 */ /* 0x000fe20007f3e0ff */
[----:B------:R-:W2:Y:S04]  /*97e0*/  LDL R29, [R1+0x374] ;  /* 0x00037400011d7983 */ /* 0x000ea80000100800 */
[----:B------:R0:W3:Y:S01]  /*97f0*/  @!P0 LDG.E.U16 R11, [R12.64] ;  /* 0x000000060c0b8981 */ /* 0x0000e2000c1e1500 */
[----:B----4-:R-:W-:-:S03]  /*9800*/  IMAD.X R15, R28, 0x1, R2, P1 ;  /* 0x000000011c0f7824 */ /* 0x010fc600008e0602 */
[----:B------:R-:W4:Y:S01]  /*9810*/  LDL R28, [R1+0x370] ;  /* 0x00037000011c7983 */ /* 0x000f220000100800 */
[----:B0-----:R-:W-:-:S06]  /*9820*/  PRMT R12, RZ, 0x7610, R12 ;  /* 0x00007610ff0c7816 */ /* 0x001fcc000000000c */
[----:B------:R0:W2:Y:S04]  /*9830*/  @!P0 LDG.E.U16 R12, [R14.64] ;  /* 0x000000060e0c8981 */ /* 0x0000a8000c1e1500 */
[----:B0-----:R-:W2:Y:S04]  /*9840*/  LDL.LU R14, [R1+0x34] ;  /* 0x00003400010e7983 */ /* 0x001ea80000300800 */
[----:B------:R-:W3:Y:S04]  /*9850*/  LDL R15, [R1+0x378] ;  /* 0x00037800010f7983 */ /* 0x000ee80000100800 */
[----:B--2---:R3:W-:Y:S02]  /*9860*/  STS.U16 [R0+0x3400], R14 ;  /* 0x0034000e00007388 */ /* 0x0047e40000000400 */
[----:B---3--:R-:W-:-:S02]  /*9870*/  IADD3 R14, P1, R15, R3, RZ ;  /* 0x000000030f0e7210 */ /* 0x008fc40007f3e0ff */
[----:B------:R-:W2:Y:S01]  /*9880*/  LDL R15, [R1+0x31c] ;  /* 0x00031c00010f7983 */ /* 0x000ea20000100800 */
[----:B------:R-:W-:Y:S02]  /*9890*/  PRMT R13, RZ, 0x7610, R13 ;  /* 0x00007610ff0d7816 */ /* 0x000fe4000000000d */
[----:B--2---:R-:W-:-:S05]  /*98a0*/  IMAD.X R15, R15, 0x1, R2, P1 ;  /* 0x000000010f0f7824 */ /* 0x004fca00008e0602 */
[----:B------:R0:W2:Y:S04]  /*98b0*/  @!P0 LDG.E.U16 R13, [R14.64] ;  /* 0x000000060e0d8981 */ /* 0x0000a8000c1e1500 */
[----:B0-----:R-:W3:Y:S04]  /*98c0*/  LDL.LU R14, [R1+0x30] ;  /* 0x00003000010e7983 */ /* 0x001ee80000300800 */
[----:B------:R-:W2:Y:S04]  /*98d0*/  LDL R15, [R1+0x4cc] ;  /* 0x0004cc00010f7983 */ /* 0x000ea80000100800 */
[----:B---3--:R2:W-:Y:S02]  /*98e0*/  STS.U16 [R0+0x3600], R14 ;  /* 0x0036000e00007388 */ /* 0x0085e40000000400 */
[----:B--2---:R-:W-:-:S02]  /*98f0*/  IADD3 R14, P1, R15, R3, RZ ;  /* 0x000000030f0e7210 */ /* 0x004fc40007f3e0ff */
[----:B------:R-:W2:Y:S04]  /*9900*/  LDL R15, [R1+0x428] ;  /* 0x00042800010f7983 */ /* 0x000ea80000100800 */
[----:B------:R0:W-:Y:S02]  /*9910*/  STS.U16 [R0+0x1e00], R17 ;  /* 0x001e001100007388 */ /* 0x0001e40000000400 */
[----:B0-----:R-:W-:Y:S01]  /*9920*/  PRMT R17, RZ, 0x7610, R17 ;  /* 0x00007610ff117816 */ /* 0x001fe20000000011 */
[----:B--2---:R-:W-:-:S05]  /*9930*/  IMAD.X R15, R15, 0x1, R2, P1 ;  /* 0x000000010f0f7824 */ /* 0x004fca00008e0602 */
[----:B------:R0:W2:Y:S04]  /*9940*/  @!P0 LDG.E.U16 R17, [R14.64] ;  /* 0x000000060e118981 */ /* 0x0000a8000c1e1500 */
[----:B0-----:R-:W3:Y:S04]  /*9950*/  LDL R15, [R1+0x424] ;  /* 0x00042400010f7983 */ /* 0x001ee80000100800 */
[----:B------:R0:W-:Y:S02]  /*9960*/  STS.U16 [R0+0x3800], R19 ;  /* 0x0038001300007388 */ /* 0x0001e40000000400 */
[----:B0-----:R-:W-:-:S02]  /*9970*/  PRMT R19, RZ, 0x7610, R19 ;  /* 0x00007610ff137816 */ /* 0x001fc40000000013 */
[----:B---3--:R-:W-:-:S05]  /*9980*/  IADD3 R14, P1, R15, R3, RZ ;  /* 0x000000030f0e7210 */ /* 0x008fca0007f3e0ff */
[----:B------:R-:W-:-:S05]  /*9990*/  IMAD.X R15, R29, 0x1, R2, P1 ;  /* 0x000000011d0f7824 */ /* 0x000fca00008e0602 */
[----:B------:R0:W3:Y:S04]  /*99a0*/  @!P0 LDG.E.U16 R19, [R14.64] ;  /* 0x000000060e138981 */ /* 0x0000e8000c1e1500 */
[----:B0-----:R-:W2:Y:S01]  /*99b0*/  LDL R15, [R1+0x318] ;  /* 0x00031800010f7983 */ /* 0x001ea20000100800 */
[----:B----4-:R-:W-:-:S03]  /*99c0*/  IADD3 R14, P1, R28, R3, RZ ;  /* 0x000000031c0e7210 */ /* 0x010fc60007f3e0ff */
[----:B------:R0:W-:Y:S04]  /*99d0*/  STS.U16 [R0+0x3a00], R21 ;  /* 0x003a001500007388 */ /* 0x0001e80000000400 */
[----:B------:R-:W4:Y:S04]  /*99e0*/  LDL.LU R28, [R1+0x50] ;  /* 0x00005000011c7983 */ /* 0x000f280000300800 */
[----:B------:R-:W3:Y:S01]  /*99f0*/  LDL.LU R29, [R1+0x28] ;  /* 0x00002800011d7983 */ /* 0x000ee20000300800 */
[----:B0-----:R-:W-:Y:S01]  /*9a00*/  PRMT R21, RZ, 0x7610, R21 ;  /* 0x00007610ff157816 */ /* 0x001fe20000000015 */
[----:B--2---:R-:W-:-:S05]  /*9a10*/  IMAD.X R15, R15, 0x1, R2, P1 ;  /* 0x000000010f0f7824 */ /* 0x004fca00008e0602 */
[----:B------:R0:W2:Y:S04]  /*9a20*/  @!P0 LDG.E.U16 R21, [R14.64] ;  /* 0x000000060e158981 */ /* 0x0000a8000c1e1500 */
[----:B0-----:R-:W2:Y:S02]  /*9a30*/  LDL R15, [R1+0x4c8] ;  /* 0x0004c800010f7983 */ /* 0x001ea40000100800 */
[----:B--2---:R-:W-:Y:S02]  /*9a40*/  IADD3 R14, P1, R15, R3, RZ ;  /* 0x000000030f0e7210 */ /* 0x004fe40007f3e0ff */
[----:B------:R-:W2:Y:S04]  /*9a50*/  LDL R15, [R1+0x420] ;  /* 0x00042000010f7983 */ /* 0x000ea80000100800 */
[----:B------:R0:W-:Y:S02]  /*9a60*/  STS.U16 [R0+0x3c00], R22 ;  /* 0x003c001600007388 */ /* 0x0001e40000000400 */
        /* <DEDUP_REMOVED lines=10> */
[----:B0-----:R-:W2:Y:S04]  /*9b10*/  LDL.LU R14, [R1+0x2c] ;  /* 0x00002c00010e7983 */ /* 0x001ea80000300800 */
[----:B------:R-:W3:Y:S04]  /*9b20*/  LDL R15, [R1+0x368] ;  /* 0x00036800010f7983 */ /* 0x000ee80000100800 */
[----:B--2---:R3:W-:Y:S02]  /*9b30*/  STS.U16 [R0+0x4000], R14 ;  /* 0x0040000e00007388 */ /* 0x0047e40000000400 */
[----:B---3--:R-:W-:-:S02]  /*9b40*/  IADD3 R14, P1, R15, R3, RZ ;  /* 0x000000030f0e7210 */ /* 0x008fc40007f3e0ff */
[----:B------:R-:W2:Y:S04]  /*9b50*/  LDL R15, [R1+0x314] ;  /* 0x00031400010f7983 */ /* 0x000ea80000100800 */
[----:B------:R0:W-:Y:S02]  /*9b60*/  STS.U16 [R0+0xa00], R25 ;  /* 0x000a001900007388 */ /* 0x0001e40000000400 */
[----:B0-----:R-:W-:Y:S01]  /*9b70*/  PRMT R25, RZ, 0x7610, R25 ;  /* 0x00007610ff197816 */ /* 0x001fe20000000019 */
[----:B--2---:R-:W-:-:S05]  /*9b80*/  IMAD.X R15, R15, 0x1, R2, P1 ;  /* 0x000000010f0f7824 */ /* 0x004fca00008e0602 */
[----:B------:R0:W2:Y:S04]  /*9b90*/  @!P0 LDG.E.U16 R25, [R14.64] ;  /* 0x000000060e198981 */ /* 0x0000a8000c1e1500 */
[----:B0-----:R-:W3:Y:S02]  /*9ba0*/  LDL R15, [R1+0x4c4] ;  /* 0x0004c400010f7983 */ /* 0x001ee40000100800 */
[----:B---3--:R-:W-:Y:S02]  /*9bb0*/  IADD3 R14, P1, R15, R3, RZ ;  /* 0x000000030f0e7210 */ /* 0x008fe40007f3e0ff */
[----:B------:R-:W3:Y:S04]  /*9bc0*/  LDL R15, [R1+0x418] ;  /* 0x00041800010f7983 */ /* 0x000ee80000100800 */
[----:B------:R0:W-:Y:S04]  /*9bd0*/  STS.U16 [R0+0x4200], R27 ;  /* 0x0042001b00007388 */ /* 0x0001e80000000400 */
[----:B------:R1:W-:Y:S01]  /*9be0*/  STL [R1+0x5ac], R3 ;  /* 0x0005ac0301007387 */ /* 0x0003e20000100800 */
[----:B0-----:R-:W-:-:S03]  /*9bf0*/  PRMT R27, RZ, 0x7610, R27 ;  /* 0x00007610ff1b7816 */ /* 0x001fc6000000001b */
[----:B-1----:R-:W2:Y:S04]  /*9c00*/  LDL.LU R3, [R1+0x8] ;  /* 0x0000080001037983 */ /* 0x002ea80000300800 */
[----:B------:R0:W-:Y:S04]  /*9c10*/  STL [R1+0x5b0], R2 ;  /* 0x0005b00201007387 */ /* 0x0001e80000100800 */
[----:B----4-:R1:W-:Y:S04]  /*9c20*/  STS.U16 [R0+0x7e00], R28 ;  /* 0x007e001c00007388 */ /* 0x0103e80000000400 */
[----:B------:R4:W-:Y:S04]  /*9c30*/  STS.U16 [R0+0x4400], R29 ;  /* 0x0044001d00007388 */ /* 0x0009e80000000400 */
[----:B------:R0:W-:Y:S01]  /*9c40*/  STS.U16 [R0+0x5600], R20 ;  /* 0x0056001400007388 */ /* 0x0001e20000000400 */
[----:B---3--:R-:W-:-:S03]  /*9c50*/  IMAD.X R15, R15, 0x1, R2, P1 ;  /* 0x000000010f0f7824 */ /* 0x008fc600008e0602 */
[----:B0-----:R-:W3:Y:S04]  /*9c60*/  LDL.LU R2, [R1+0xc] ;  /* 0x00000c0001027983 */ /* 0x001ee80000300800 */
[----:B------:R0:W3:Y:S04]  /*9c70*/  @!P0 LDG.E.U16 R27, [R14.64] ;  /* 0x000000060e1b8981 */ /* 0x0000e8000c1e1500 */
[----:B0-----:R-:W3:Y:S04]  /*9c80*/  LDL.LU R14, [R1+0x18] ;  /* 0x00001800010e7983 */ /* 0x001ee80000300800 */
[----:B------:R-:W3:Y:S04]  /*9c90*/  LDL.LU R15, [R1+0x10] ;  /* 0x00001000010f7983 */ /* 0x000ee80000300800 */
[----:B-1----:R-:W3:Y:S04]  /*9ca0*/  LDL.LU R28, [R1+0x9cc] ;  /* 0x0009cc00011c7983 */ /* 0x002ee80000300800 */
[----:B----4-:R-:W4:Y:S04]  /*9cb0*/  LDL.LU R29, [R1+0x9c8] ;  /* 0x0009c800011d7983 */ /* 0x010f280000300800 */
[----:B------:R-:W4:Y:S04]  /*9cc0*/  LDL R20, [R1+0x300] ;  /* 0x0003000001147983 */ /* 0x000f280000100800 */
[----:B--2---:R0:W-:Y:S04]  /*9cd0*/  STS.U16 [R0+0x4c00], R3 ;  /* 0x004c000300007388 */ /* 0x0041e80000000400 */
[----:B------:R-:W-:Y:S04]  /*9ce0*/  STS.U16 [R0+0x5200], R26 ;  /* 0x0052001a00007388 */ /* 0x000fe80000000400 */
        /* <DEDUP_REMOVED lines=19> */
[----:B0-----:R-:W0:Y:S04]  /*9e20*/  S2R R3, SR_TID.X ;  /* 0x0000000000037919 */ /* 0x001e280000002100 */
[----:B------:R-:W-:Y:S04]  /*9e30*/  STL [R1+0x5b8], R0 ;  /* 0x0005b80001007387 */ /* 0x000fe80000100800 */
[----:B---3--:R1:W-:Y:S04]  /*9e40*/  STS.U16 [R0+0x4a00], R2 ;  /* 0x004a000200007388 */ /* 0x0083e80000000400 */
[----:B------:R-:W-:Y:S04]  /*9e50*/  STS.U16 [R0+0x7c00], R27 ;  /* 0x007c001b00007388 */ /* 0x000fe80000000400 */
[----:B------:R-:W-:Y:S04]  /*9e60*/  STS.U16 [R0+0x4600], R14 ;  /* 0x0046000e00007388 */ /* 0x000fe80000000400 */
[----:B------:R-:W-:Y:S04]  /*9e70*/  STS.U16 [R0+0x4800], R15 ;  /* 0x0048000f00007388 */ /* 0x000fe80000000400 */
[----:B------:R0:W-:Y:S04]  /*9e80*/  STS.U16 [R0+0x5000], R28 ;  /* 0x0050001c00007388 */ /* 0x0001e80000000400 */
[----:B----4-:R2:W-:Y:S04]  /*9e90*/  STS.U16 [R0+0x4e00], R29 ;  /* 0x004e001d00007388 */ /* 0x0105e80000000400 */
[----:B------:R-:W-:Y:S06]  /*9ea0*/  BAR.SYNC.DEFER_BLOCKING 0x0 ;  /* 0x0000000000007b1d */ /* 0x000fec0000010000 */
[----:B-1----:R-:W1:Y:S01]  /*9eb0*/  S2R R2, SR_TID.X ;  /* 0x0000000000027919 */ /* 0x002e620000002100 */
[C---:B0-----:R-:W-:Y:S01]  /*9ec0*/  LOP3.LUT R28, R3.reuse, 0x7, RZ, 0xc0, !PT ;  /* 0x00000007031c7812 */ /* 0x041fe200078ec0ff */
[----:B------:R-:W-:-:S02]  /*9ed0*/  IMAD.SHL.U32 R14, R3, 0x2, RZ ;  /* 0x00000002030e7824 */ /* 0x000fc400078e00ff */
[----:B------:R-:W0:Y:S02]  /*9ee0*/  LDSM.16.M88.4 R8, [R20] ;  /* 0x000000001408783b */ /* 0x000e240000000200 */
[----:B------:R-:W-:Y:S02]  /*9ef0*/  IMAD R28, R28, 0x90, RZ ;  /* 0x000000901c1c7824 */ /* 0x000fe400078e02ff */
[----:B--2---:R-:W-:Y:S01]  /*9f00*/  IMAD.SHL.U32 R29, R3, 0x40, RZ ;  /* 0x00000040031d7824 */ /* 0x004fe200078e00ff */
[----:B------:R-:W-:Y:S02]  /*9f10*/  LDSM.16.M88.4 R24, [R20+0x1000] ;  /* 0x001000001418783b */ /* 0x000fe40000000200 */
[----:B------:R-:W-:Y:S02]  /*9f20*/  LOP3.LUT R14, R28, 0x10, R14, 0x78, !PT ;  /* 0x000000101c0e7812 */ /* 0x000fe400078e780e */
[----:B-1----:R-:W-:Y:S02]  /*9f30*/  LOP3.LUT R28, R2, 0x7, RZ, 0xc0, !PT ;  /* 0x00000007021c7812 */ /* 0x002fe400078ec0ff */
[----:B------:R-:W-:Y:S01]  /*9f40*/  LOP3.LUT R14, R14, 0x400, R29, 0xf8, !PT ;  /* 0x000004000e0e7812 */ /* 0x000fe200078ef81d */
[----:B------:R-:W-:-:S02]  /*9f50*/  IMAD.SHL.U32 R29, R2, 0x40, RZ ;  /* 0x00000040021d7824 */ /* 0x000fc400078e00ff */
[----:B------:R-:W-:Y:S02]  /*9f60*/  IMAD R28, R28, 0x90, RZ ;  /* 0x000000901c1c7824 */ /* 0x000fe400078e02ff */
[----:B------:R-:W-:Y:S01]  /*9f70*/  IMAD.SHL.U32 R2, R2, 0x2, RZ ;  /* 0x0000000202027824 */ /* 0x000fe200078e00ff */
[----:B------:R-:W-:Y:S04]  /*9f80*/  LDSM.16.MT88.4 R4, [R14+0x8000] ;  /* 0x008000000e04783b */ /* 0x000fe80000004200 */
[----:B------:R-:W-:-:S04]  /*9f90*/  LOP3.LUT R2, R28, 0x10, R2, 0x78, !PT ;  /* 0x000000101c027812 */ /* 0x000fc800078e7802 */
[----:B------:R-:W-:Y:S02]  /*9fa0*/  LOP3.LUT R2, R2, 0x400, R29, 0xf8, !PT ;  /* 0x0000040002027812 */ /* 0x000fe400078ef81d */
[----:B------:R-:W-:Y:S02]  /*9fb0*/  LOP3.LUT R28, R3, 0x7, RZ, 0xc0, !PT ;  /* 0x00000007031c7812 */ /* 0x000fe400078ec0ff */
[----:B------:R-:W-:-:S03]  /*9fc0*/  LOP3.LUT R2, R2, 0x20, RZ, 0x3c, !PT ;  /* 0x0000002002027812 */ /* 0x000fc600078e3cff */
[----:B------:R-:W-:Y:S02]  /*9fd0*/  IMAD R28, R28, 0x90, RZ ;  /* 0x000000901c1c7824 */ /* 0x000fe400078e02ff */
[C---:B------:R-:W-:Y:S01]  /*9fe0*/  IMAD.SHL.U32 R29, R3.reuse, 0x40, RZ ;  /* 0x00000040031d7824 */ /* 0x040fe200078e00ff */
[----:B0-----:R-:W-:Y:S04]  /*9ff0*/  STL.64 [R1+0x50], R8 ;  /* 0x0000500801007387 */ /* 0x001fe80000100a00 */
[----:B------:R-:W-:Y:S04]  /*a000*/  STL.64 [R1+0x58], R10 ;  /* 0x0000580a01007387 */ /* 0x000fe80000100a00 */
[----:B------:R0:W1:Y:S02]  /*a010*/  LDSM.16.MT88.4 R8, [R2+0x8000] ;  /* 0x008000000208783b */ /* 0x0000640000004200 */
[----:B0-----:R-:W-:-:S05]  /*a020*/  IMAD.SHL.U32 R2, R3, 0x2, RZ ;  /* 0x0000000203027824 */ /* 0x001fca00078e00ff */
[----:B------:R-:W-:-:S04]  /*a030*/  LOP3.LUT R2, R28, 0x10, R2, 0x78, !PT ;  /* 0x000000101c027812 */ /* 0x000fc800078e7802 */
[----:B------:R-:W-:-:S04]  /*a040*/  LOP3.LUT R2, R2, 0x400, R29, 0xf8, !PT ;  /* 0x0000040002027812 */ /* 0x000fc800078ef81d */
[----:B------:R-:W-:-:S05]  /*a050*/  LOP3.LUT R2, R2, 0x40, RZ, 0x3c, !PT ;  /* 0x0000004002027812 */ /* 0x000fca00078e3cff */
[----:B------:R-:W0:Y:S04]  /*a060*/  LDSM.16.MT88.4 R12, [R2+0x8000] ;  /* 0x00800000020c783b */ /* 0x000e280000004200 */
[----:B-1----:R-:W-:Y:S04]  /*a070*/  STL.64 [R1+0x9b0], R10 ;  /* 0x0009b00a01007387 */ /* 0x002fe80000100a00 */
[----:B------:R1:W-:Y:S04]  /*a080*/  STL.64 [R1+0x9a8], R8 ;  /* 0x0009a80801007387 */ /* 0x0003e80000100a00 */
[----:B-1----:R-:W2:Y:S04]  /*a090*/  LDL.LU.64 R8, [R1+0x50] ;  /* 0x0000500001087983 */ /* 0x002ea80000300a00 */
[----:B0-----:R-:W-:Y:S04]  /*a0a0*/  STL.64 [R1+0x998], R14 ;  /* 0x0009980e01007387 */ /* 0x001fe80000100a00 */
[----:B------:R0:W-:Y:S04]  /*a0b0*/  STL.64 [R1+0x990], R12 ;  /* 0x0009900c01007387 */ /* 0x0001e80000100a00 */
[----:B0-----:R-:W3:Y:S04]  /*a0c0*/  LDL.LU.64 R12, [R1+0xd0] ;  /* 0x0000d000010c7983 */ /* 0x001ee80000300a00 */
[----:B------:R-:W4:Y:S01]  /*a0d0*/  LDL.LU.64 R14, [R1+0xd8] ;  /* 0x0000d800010e7983 */ /* 0x000f220000300a00 */
[C---:B------:R-:W-:Y:S01]  /*a0e0*/  LOP3.LUT R28, R3.reuse, 0x7, RZ, 0xc0, !PT ;  /* 0x00000007031c7812 */ /* 0x040fe200078ec0ff */
[----:B------:R-:W-:-:S04]  /*a0f0*/  IMAD.SHL.U32 R2, R3, 0x2, RZ ;  /* 0x0000000203027824 */ /* 0x000fc800078e00ff */
[----:B------:R-:W-:-:S05]  /*a100*/  IMAD R28, R28, 0x90, RZ ;  /* 0x000000901c1c7824 */ /* 0x000fca00078e02ff */
[----:B------:R-:W-:-:S04]  /*a110*/  LOP3.LUT R2, R28, 0x10, R2, 0x78, !PT ;  /* 0x000000101c027812 */ /* 0x000fc800078e7802 */
[----:B------:R-:W-:-:S04]  /*a120*/  LOP3.LUT R2, R2, 0x400, R29, 0xf8, !PT ;  /* 0x0000040002027812 */ /* 0x000fc800078ef81d */
[----:B------:R-:W-:-:S05]  /*a130*/  LOP3.LUT R2, R2, 0x60, RZ, 0x3c, !PT ;  /* 0x0000006002027812 */ /* 0x000fca00078e3cff */
[----:B------:R-:W0:Y:S04]  /*a140*/  LDSM.16.MT88.4 R16, [R2+0x8000] ;  /* 0x008000000210783b */ /* 0x000e280000004200 */
[----:B----4-:R-:W-:Y:S04]  /*a150*/  STL.64 [R1+0x9c0], R14 ;  /* 0x0009c00e01007387 */ /* 0x010fe80000100a00 */
[----:B---3--:R1:W-:Y:S04]  /*a160*/  STL.64 [R1+0x9b8], R12 ;  /* 0x0009b80c01007387 */ /* 0x0083e80000100a00 */
[----:B-1----:R-:W3:Y:S04]  /*a170*/  LDL.LU.64 R12, [R1+0xe0] ;  /* 0x0000e000010c7983 */ /* 0x002ee80000300a00 */
[----:B------:R-:W3:Y:S01]  /*a180*/  LDL.LU.64 R14, [R1+0xe8] ;  /* 0x0000e800010e7983 */ /* 0x000ee20000300a00 */
[----:B------:R-:W-:-:S02]  /*a190*/  IMAD.MOV.U32 R2, RZ, RZ, R24 ;  /* 0x000000ffff027224 */ /* 0x000fc400078e0018 */
[----:B------:R-:W-:Y:S01]  /*a1a0*/  IMAD.MOV.U32 R0, RZ, RZ, R25 ;  /* 0x000000ffff007224 */ /* 0x000fe200078e0019 */
[----:B0-----:R0:W-:Y:S04]  /*a1b0*/  STL [R1+0x9a0], R19 ;  /* 0x0009a01301007387 */ /* 0x0011e80000100800 */
[----:B------:R-:W-:Y:S04]  /*a1c0*/  STL.64 [R1+0x48], R26 ;  /* 0x0000481a01007387 */ /* 0x000fe80000100a00 */
[----:B------:R-:W1:Y:S01]  /*a1d0*/  LDSM.16.M88.4 R24, [R20+0x2000] ;  /* 0x002000001418783b */ /* 0x000e620000000200 */
[----:B--2---:R-:W-:-:S02]  /*a1e0*/  IMAD.MOV.U32 R29, RZ, RZ, R9 ;  /* 0x000000ffff1d7224 */ /* 0x004fc400078e0009 */
[----:B0-----:R-:W-:Y:S02]  /*a1f0*/  IMAD.MOV.U32 R19, RZ, RZ, R8 ;  /* 0x000000ffff137224 */ /* 0x001fe400078e0008 */
[----:B-1----:R-:W-:Y:S01]  /*a200*/  IMAD.MOV.U32 R28, RZ, RZ, R24 ;  /* 0x000000ffff1c7224 */ /* 0x002fe200078e0018 */
[----:B------:R-:W-:Y:S01]  /*a210*/  STL.64 [R1+0x38], R26 ;  /* 0x0000381a01007387 */ /* 0x000fe20000100a00 */
[----:B------:R-:W-:-:S03]  /*a220*/  IMAD.MOV.U32 R3, RZ, RZ, R25 ;  /* 0x000000ffff037224 */ /* 0x000fc600078e0019 */
[----:B------:R-:W0:Y:S04]  /*a230*/  LDSM.16.M88.4 R24, [R20+0x3000] ;  /* 0x003000001418783b */ /* 0x000e280000000200 */
[----:B------:R1:W-:Y:S04]  /*a240*/  STL [R1+0x8c0], R20 ;  /* 0x0008c01401007387 */ /* 0x0003e80000100800 */
[----:B-1----:R-:W2:Y:S04]  /*a250*/  LDL.LU.64 R20, [R1+0xb0] ;  /* 0x0000b00001147983 */ /* 0x002ea80000300a00 */
[----:B------:R-:W2:Y:S01]  /*a260*/  LDL.LU.64 R22, [R1+0xb8] ;  /* 0x0000b80001167983 */ /* 0x000ea20000300a00 */
[----:B---3--:R-:W-:Y:S11]  /*a270*/  HMMA.16816.F32 R12, R4, R8, R12 ;  /* 0x00000008040c723c */ /* 0x008ff6000000180c */
[----:B------:R-:W-:Y:S11]  /*a280*/  @!UPT UIADD3 URZ, URZ, URZ, URZ ;  /* 0x0000003f3f3ff290 */ /* 0x000ff6000fffe03f */
[----:B------:R-:W-:Y:S01]  /*a290*/  @!UPT UIADD3 URZ, URZ, URZ, URZ ;  /* 0x0000003f3f3ff290 */ /* 0x000fe2000fffe03f */
[----:B------:R-:W-:Y:S04]  /*a2a0*/  STL.64 [R1+0xe0], R12 ;  /* 0x0000e00c01007387 */ /* 0x000fe80000100a00 */
[----:B------:R1:W-:Y:S04]  /*a2b0*/  STL.64 [R1+0xe8], R14 ;  /* 0x0000e80e01007387 */ /* 0x0003e80000100a00 */
[----:B-1----:R-:W3:Y:S04]  /*a2c0*/  LDL.LU.64 R14, [R1+0x9c0] ;  /* 0x0009c000010e7983 */ /* 0x002ee80000300a00 */
[----:B------:R-:W3:Y:S04]  /*a2d0*/  LDL.LU.64 R12, [R1+0x9b8] ;  /* 0x0009b800010c7983 */ /* 0x000ee80000300a00 */
[----:B------:R-:W3:Y:S04]  /*a2e0*/  LDL.LU.64 R10, [R1+0x9b0] ;  /* 0x0009b000010a7983 */ /* 0x000ee80000300a00 */
[----:B------:R-:W3:Y:S04]  /*a2f0*/  LDL.LU.64 R8, [R1+0x9a8] ;  /* 0x0009a80001087983 */ /* 0x000ee80000300a00 */
[----:B------:R-:W-:Y:S04]  /*a300*/  STL.64 [R1+0x980], R6 ;  /* 0x0009800601007387 */ /* 0x000fe80000100a00 */
[----:B------:R1:W-:Y:S02]  /*a310*/  STL.64 [R1+0x978], R4 ;  /* 0x0009780401007387 */ /* 0x0003e40000100a00 */
[----:B-1----:R-:W-:-:S02]  /*a320*/  IMAD.MOV.U32 R4, RZ, RZ, R19 ;  /* 0x000000ffff047224 */ /* 0x002fc400078e0013 */
[----:B------:R-:W-:Y:S01]  /*a330*/  IMAD.MOV.U32 R5, RZ, RZ, R29 ;  /* 0x000000ffff057224 */ /* 0x000fe200078e001d */
[----:B------:R-:W4:Y:S06]  /*a340*/  LDL.LU R19, [R1+0x9a0] ;  /* 0x0009a00001137983 */ /* 0x000f2c0000300800 */
[-C--:B---3--:R-:W-:Y:S11]  /*a350*/  HMMA.16816.F32 R12, R8, R4.reuse, R12 ;  /* 0x00000004080c723c */ /* 0x088ff6000000180c */
[----:B------:R-:W-:Y:S11]  /*a360*/  @!UPT UIADD3 URZ, URZ, URZ, URZ ;  /* 0x0000003f3f3ff290 */ /* 0x000ff6000fffe03f */
[----:B------:R-:W-:Y:S01]  /*a370*/  @!UPT UIADD3 URZ, URZ, URZ, URZ ;  /* 0x0000003f3f3ff290 */ /* 0x000fe2000fffe03f */
[----:B------:R-:W-:Y:S04]  /*a380*/  STL.64 [R1+0x210], R12 ;  /* 0x0002100c01007387 */ /* 0x000fe80000100a00 */
[----:B------:R1:W-:Y:S04]  /*a390*/  STL.64 [R1+0x218], R14 ;  /* 0x0002180e01007387 */ /* 0x0003e80000100a00 */
[----:B-1----:R-:W2:Y:S04]  /*a3a0*/  LDL.LU.64 R14, [R1+0x998] ;  /* 0x00099800010e7983 */ /* 0x002ea80000300a00 */
[----:B------:R-:W2:Y:S04]  /*a3b0*/  LDL.LU.64 R12, [R1+0x990] ;  /* 0x00099000010c7983 */ /* 0x000ea80000300a00 */
[----:B------:R-:W-:Y:S04]  /*a3c0*/  STL.64 [R1+0x970], R10 ;  /* 0x0009700a01007387 */ /* 0x000fe80000100a00 */
[----:B------:R2:W-:Y:S02]  /*a3d0*/  STL.64 [R1+0x968], R8 ;  /* 0x0009680801007387 */ /* 0x0005e40000100a00 */
[----:B--2---:R-:W-:Y:S02]  /*a3e0*/  HMMA.16816.F32 R8, R12, R4, R20 ;  /* 0x000000040c08723c */ /* 0x004fe40000001814 */
[----:B------:R-:W-:Y:S04]  /*a3f0*/  STL.64 [R1+0x960], R14 ;  /* 0x0009600e01007387 */ /* 0x000fe80000100a00 */
[----:B------:R-:W-:Y:S11]  /*a400*/  STL.64 [R1+0x958], R12 ;  /* 0x0009580c01007387 */ /* 0x000ff60000100a00 */
[----:B------:R-:W-:Y:S06]  /*a410*/  @!UPT UIADD3 URZ, URZ, URZ, URZ ;  /* 0x0000003f3f3ff290 */ /* 0x000fec000fffe03f */
[----:B------:R-:W-:Y:S04]  /*a420*/  STL.64 [R1+0x1a0], R8 ;  /* 0x0001a00801007387 */ /* 0x000fe80000100a00 */
[----:B------:R-:W-:Y:S04]  /*a430*/  STL.64 [R1+0x1a8], R10 ;  /* 0x0001a80a01007387 */ /* 0x000fe80000100a00 */
[----:B------:R-:W2:Y:S04]  /*a440*/  LDL.LU.64 R20, [R1+0x170] ;  /* 0x0001700001147983 */ /* 0x000ea80000300a00 */
[----:B------:R-:W3:Y:S04]  /*a450*/  LDL.LU.64 R22, [R1+0x178] ;  /* 0x0001780001167983 */ /* 0x000ee80000300a00 */
[----:B---3--:R-:W-:Y:S04]  /*a460*/  STL.64 [R1+0x8d0], R22 ;  /* 0x0008d01601007387 */ /* 0x008fe80000100a00 */
[----:B--2---:R1:W-:Y:S04]  /*a470*/  STL.64 [R1+0x8c8], R20 ;  /* 0x0008c81401007387 */ /* 0x0043e80000100a00 */
[----:B-1----:R-:W2:Y:S04]  /*a480*/  LDL.LU.64 R20, [R1+0x1e0] ;  /* 0x0001e00001147983 */ /* 0x002ea80000300a00 */
[----:B------:R-:W3:Y:S04]  /*a490*/  LDL.LU.64 R22, [R1+0x1e8] ;  /* 0x0001e80001167983 */ /* 0x000ee80000300a00 */
[----:B---3--:R-:W-:Y:S04]  /*a4a0*/  STL.64 [R1+0x8e0], R22 ;  /* 0x0008e01601007387 */ /* 0x008fe80000100a00 */
[----:B--2---:R1:W-:Y:S04]  /*a4b0*/  STL.64 [R1+0x8d8], R20 ;  /* 0x0008d81401007387 */ /* 0x0043e80000100a00 */
[----:B-1----:R-:W2:Y:S04]  /*a4c0*/  LDL.LU.64 R20, [R1+0x2d0] ;  /* 0x0002d00001147983 */ /* 0x002ea80000300a00 */
[----:B------:R-:W3:Y:S04]  /*a4d0*/  LDL.LU.64 R22, [R1+0x2d8] ;  /* 0x0002d80001167983 */ /* 0x000ee80000300a00 */
[----:B---3--:R-:W-:Y:S04]  /*a4e0*/  STL.64 [R1+0x8f0], R22 ;  /* 0x0008f01601007387 */ /* 0x008fe80000100a00 */
[----:B--2---:R1:W-:Y:S02]  /*a4f0*/  STL.64 [R1+0x8e8], R20 ;  /* 0x0008e81401007387 */ /* 0x0043e40000100a00 */
[----:B-1----:R-:W-:-:S02]  /*a500*/  IMAD.MOV.U32 R20, RZ, RZ, R28 ;  /* 0x000000ffff147224 */ /* 0x002fc400078e001c */
[----:B------:R-:W-:-:S05]  /*a510*/  IMAD.MOV.U32 R21, RZ, RZ, R3 ;  /* 0x000000ffff157224 */ /* 0x000fca00078e0003 */
[----:B------:R1:W-:Y:S02]  /*a520*/  STL.64 [R1+0x930], R20 ;  /* 0x0009301401007387 */ /* 0x0003e40000100a00 */
[----:B-1----:R-:W-:Y:S02]  /*a530*/  IMAD.MOV.U32 R20, RZ, RZ, R2 ;  /* 0x000000ffff147224 */ /* 0x002fe400078e0002 */
[----:B------:R-:W-:-:S05]  /*a540*/  IMAD.MOV.U32 R21, RZ, RZ, R0 ;  /* 0x000000ffff157224 */ /* 0x000fca00078e0000 */
[----:B------:R1:W-:Y:S04]  /*a550*/  STL.64 [R1+0x988], R20 ;  /* 0x0009881401007387 */ /* 0x0003e80000100a00 */
[----:B-1----:R-:W4:Y:S04]  /*a560*/  LDL.LU.64 R20, [R1+0x80] ;  /* 0x0000800001147983 */ /* 0x002f280000300a00 */
[----:B------:R-:W4:Y:S04]  /*a570*/  LDL.LU.64 R22, [R1+0x88] ;  /* 0x0000880001167983 */ /* 0x000f280000300a00 */
[----:B------:R-:W2:Y:S04]  /*a580*/  LDL.LU.64 R8, [R1+0x2f0] ;  /* 0x0002f00001087983 */ /* 0x000ea80000300a00 */
[----:B------:R-:W2:Y:S04]  /*a590*/  LDL.LU.64 R10, [R1+0x2f8] ;  /* 0x0002f800010a7983 */ /* 0x000ea80000300a00 */
[----:B------:R-:W3:Y:S04]  /*a5a0*/  LDL.LU.64 R12, [R1+0x200] ;  /* 0x00020000010c7983 */ /* 0x000ee80000300a00 */
[----:B------:R-:W3:Y:S04]  /*a5b0*/  LDL.LU.64 R14, [R1+0x208] ;  /* 0x00020800010e7983 */ /* 0x000ee80000300a00 */
[----:B0-----:R-:W-:Y:S04]  /*a5c0*/  STL.64 [R1+0x28], R26 ;  /* 0x0000281a01007387 */ /* 0x001fe80000100a00 */
[----:B------:R0:W-:Y:S04]  /*a5d0*/  STL.64 [R1+0x8f8], R24 ;  /* 0x0008f81801007387 */ /* 0x0001e80000100a00 */
[----:B0-----:R-:W2:Y:S04]  /*a5e0*/  LDL.LU.64 R24, [R1+0xa0] ;  /* 0x0000a00001187983 */ /* 0x001ea80000300a00 */
[----:B------:R-:W2:Y:S04]  /*a5f0*/  LDL.LU.64 R26, [R1+0xa8] ;  /* 0x0000a800011a7983 */ /* 0x000ea80000300a00 */
[----:B--2---:R-:W-:Y:S04]  /*a600*/  STL.64 [R1+0x908], R26 ;  /* 0x0009081a01007387 */ /* 0x004fe80000100a00 */
        /* <DEDUP_REMOVED lines=10> */
[----:B------:R-:W2:Y:S01]  /*a6b0*/  LDL.LU.64 R26, [R1+0x2e8] ;  /* 0x0002e800011a7983 */ /* 0x000ea20000300a00 */
[----:B----4-:R-:W-:Y:S03]  /*a6c0*/  HMMA.16816.F32 R4, R16, R4, R20 ;  /* 0x000000041004723c */ /* 0x010fe60000001814 */
[----:B--2---:R-:W-:Y:S04]  /*a6d0*/  STL.64 [R1+0x940], R26 ;  /* 0x0009401a01007387 */ /* 0x004fe80000100a00 */
[----:B------:R0:W-:Y:S04]  /*a6e0*/  STL.64 [R1+0x938], R24 ;  /* 0x0009381801007387 */ /* 0x0001e80000100a00 */
[----:B0-----:R-:W2:Y:S04]  /*a6f0*/  LDL.LU.64 R24, [R1+0x90] ;  /* 0x0000900001187983 */ /* 0x001ea80000300a00 */
[----:B------:R-:W4:Y:S04]  /*a700*/  LDL.LU.64 R26, [R1+0x98] ;  /* 0x00009800011a7983 */ /* 0x000f280000300a00 */
[----:B----4-:R-:W-:Y:S04]  /*a710*/  STL.64 [R1+0x950], R26 ;  /* 0x0009501a01007387 */ /* 0x010fe80000100a00 */
[----:B--2---:R0:W-:Y:S04]  /*a720*/  STL.64 [R1+0x948], R24 ;  /* 0x0009481801007387 */ /* 0x0041e80000100a00 */
[----:B0-----:R-:W2:Y:S04]  /*a730*/  LDL.LU.64 R24, [R1+0xc0] ;  /* 0x0000c00001187983 */ /* 0x001ea80000300a00 */
[----:B------:R-:W2:Y:S04]  /*a740*/  LDL.LU.64 R26, [R1+0xc8] ;  /* 0x0000c800011a7983 */ /* 0x000ea80000300a00 */
[----:B------:R-:W4:Y:S04]  /*a750*/  LDL.LU.64 R20, [R1+0x988] ;  /* 0x0009880001147983 */ /* 0x000f280000300a00 */
[----:B------:R-:W-:Y:S04]  /*a760*/  STL.64 [R1+0x130], R4 ;  /* 0x0001300401007387 */ /* 0x000fe80000100a00 */
[----:B------:R0:W-:Y:S04]  /*a770*/  STL.64 [R1+0x138], R6 ;  /* 0x0001380601007387 */ /* 0x0001e80000100a00 */
[----:B0-----:R-:W4:Y:S04]  /*a780*/  LDL.LU.64 R6, [R1+0x980] ;  /* 0x0009800001067983 */ /* 0x001f280000300a00 */
[----:B------:R-:W4:Y:S02]  /*a790*/  LDL.LU.64 R4, [R1+0x978] ;  /* 0x0009780001047983 */ /* 0x000f240000300a00 */
[-C--:B----4-:R-:W-:Y:S11]  /*a7a0*/  HMMA.16816.F32 R8, R4, R20.reuse, R8 ;  /* 0x000000140408723c */ /* 0x090ff60000001808 */
[----:B------:R-:W-:Y:S11]  /*a7b0*/  @!UPT UIADD3 URZ, URZ, URZ, URZ ;  /* 0x0000003f3f3ff290 */ /* 0x000ff6000fffe03f */
[----:B------:R-:W-:Y:S01]  /*a7c0*/  @!UPT UIADD3 URZ, URZ, URZ, URZ ;  /* 0x0000003f3f3ff290 */ /* 0x000fe2000fffe03f */
[----:B------:R-:W-:Y:S04]  /*a7d0*/  STL.64 [R1+0xd0], R8 ;  /* 0x0000d00801007387 */ /* 0x000fe80000100a00 */
[----:B------:R0:W-:Y:S04]  /*a7e0*/  STL.64 [R1+0xd8], R10 ;  /* 0x0000d80a01007387 */ /* 0x0001e80000100a00 */
[----:B0-----:R-:W3:Y:S04]  /*a7f0*/  LDL.LU.64 R10, [R1+0x970] ;  /* 0x00097000010a7983 */ /* 0x001ee80000300a00 */
[----:B------:R-:W3:Y:S02]  /*a800*/  LDL.LU.64 R8, [R1+0x968] ;  /* 0x0009680001087983 */ /* 0x000ee40000300a00 */
[-C--:B---3--:R-:W-:Y:S11]  /*a810*/  HMMA.16816.F32 R12, R8, R20.reuse, R12 ;  /* 0x00000014080c723c */ /* 0x088ff6000000180c */
[----:B------:R-:W-:Y:S11]  /*a820*/  @!UPT UIADD3 URZ, URZ, URZ, URZ ;  /* 0x0000003f3f3ff290 */ /* 0x000ff6000fffe03f */
[----:B------:R-:W-:Y:S01]  /*a830*/  @!UPT UIADD3 URZ, URZ, URZ, URZ ;  /* 0x0000003f3f3ff290 */ /* 0x000fe2000fffe03f */
[----:B------:R-:W-:Y:S04]  /*a840*/  STL.64 [R1+0x200], R12 ;  /* 0x0002000c01007387 */ /* 0x000fe80000100a00 */
[----:B------:R0:W-:Y:S04]  /*a850*/  STL.64 [R1+0x208], R14 ;  /* 0x0002080e01007387 */ /* 0x0001e80000100a00 */
[----:B0-----:R-:W2:Y:S04]  /*a860*/  LDL.LU.64 R14, [R1+0x960] ;  /* 0x00096000010e7983 */ /* 0x001ea80000300a00 */
[----:B------:R-:W2:Y:S02]  /*a870*/  LDL.LU.64 R12, [R1+0x958] ;  /* 0x00095800010c7983 */ /* 0x000ea40000300a00 */
[-C--:B--2---:R-:W-:Y:S11]  /*a880*/  HMMA.16816.F32 R24, R12, R20.reuse, R24 ;  /* 0x000000140c18723c */ /* 0x084ff60000001818 */
[----:B------:R-:W-:Y:S11]  /*a890*/  @!UPT UIADD3 URZ, URZ, URZ, URZ ;  /* 0x0000003f3f3ff290 */ /* 0x000ff6000fffe03f */
[----:B------:R-:W-:Y:S01]  /*a8a0*/  @!UPT UIADD3 URZ, URZ, URZ, URZ ;  /* 0x0000003f3f3ff290 */ /* 0x000fe2000fffe03f */
[----:B------:R-:W-:Y:S04]  /*a8b0*/  STL.64 [R1+0x190], R24 ;  /* 0x0001901801007387 */ /* 0x000fe80000100a00 */
[----:B------:R0:W-:Y:S04]  /*a8c0*/  STL.64 [R1+0x198], R26 ;  /* 0x0001981a01007387 */ /* 0x0001e80000100a00 */
[----:B0-----:R-:W2:Y:S04]  /*a8d0*/  LDL.LU.64 R26, [R1+0x950] ;  /* 0x00095000011a7983 */ /* 0x001ea80000300a00 */
[----:B------:R-:W2:Y:S02]  /*a8e0*/  LDL.LU.64 R24, [R1+0x948] ;  /* 0x0009480001187983 */ /* 0x000ea40000300a00 */
[----:B--2---:R-:W-:Y:S02]  /*a8f0*/  HMMA.16816.F32 R20, R16, R20, R24 ;  /* 0x000000141014723c */ /* 0x004fe40000001818 */
[----:B------:R-:W2:Y:S04]  /*a900*/  LDL.LU.64 R26, [R1+0x940] ;  /* 0x00094000011a7983 */ /* 0x000ea80000300a00 */
[----:B------:R-:W2:Y:S11]  /*a910*/  LDL.LU.64 R24, [R1+0x938] ;  /* 0x0009380001187983 */ /* 0x000eb60000300a00 */
[----:B------:R-:W-:Y:S06]  /*a920*/  @!UPT UIADD3 URZ, URZ, URZ, URZ ;  /* 0x0000003f3f3ff290 */ /* 0x000fec000fffe03f */
[----:B------:R0:W-:Y:S04]  /*a930*/  STL.64 [R1+0x120], R20 ;  /* 0x0001201401007387 */ /* 0x0001e80000100a00 */
[----:B------:R-:W-:Y:S04]  /*a940*/  STL.64 [R1+0x128], R22 ;  /* 0x0001281601007387 */ /* 0x000fe80000100a00 */
[----:B0-----:R-:W2:Y:S02]  /*a950*/  LDL.LU.64 R20, [R1+0x930] ;  /* 0x0009300001147983 */ /* 0x001ea40000300a00 */
[-C--:B--2---:R-:W-:Y:S11]  /*a960*/  HMMA.16816.F32 R24, R4, R20.reuse, R24 ;  /* 0x000000140418723c */ /* 0x084ff60000001818 */
        /* <DEDUP_REMOVED lines=21> */
[----:B------:R-:W2:Y:S11]  /*aac0*/  LDL.LU.64 R24, [R1+0x8f8] ;  /* 0x0008f80001187983 */ /* 0x000eb60000300a00 */
[----:B------:R-:W-:Y:S10]  /*aad0*/  @!UPT UIADD3 URZ, URZ, URZ, URZ ;  /* 0x0000003f3f3ff290 */ /* 0x000ff4000fffe03f */
        /* <DEDUP_REMOVED lines=17> */
[----:B------:R-:W2:Y:S04]  /*abf0*/  LDL.LU.64 R20, [R1+0x8c8] ;  /* 0x0008c80001147983 */ /* 0x000ea80000300a00 */
[----:B------:R-:W-:Y:S04]  /*ac00*/  STL.64 [R1+0x8a8], R10 ;  /* 0x0008a80a01007387 */ /* 0x000fe80000100a00 */
[----:B------:R0:W-:Y:S04]  /*ac10*/  STL.64 [R1+0x8a0], R8 ;  /* 0x0008a00801007387 */ /* 0x0001e80000100a00 */
[----:B0-----:R-:W3:Y:S04]  /*ac20*/  LDL.LU.64 R8, [R1+0xf0] ;  /* 0x0000f00001087983 */ /* 0x001ee80000300a00 */
[----:B------:R-:W3:Y:S01]  /*ac30*/  LDL.LU.64 R10, [R1+0xf8] ;  /* 0x0000f800010a7983 */ /* 0x000ee20000300a00 */
[-C--:B--2---:R-:W-:Y:S11]  /*ac40*/  HMMA.16816.F32 R20, R12, R24.reuse, R20 ;  /* 0x000000180c14723c */ /* 0x084ff60000001814 */
[----:B------:R-:W-:Y:S11]  /*ac50*/  @!UPT UIADD3 URZ, URZ, URZ, URZ ;  /* 0x0000003f3f3ff290 */ /* 0x000ff6000fffe03f */
[----:B------:R-:W-:Y:S01]  /*ac60*/  @!UPT UIADD3 URZ, URZ, URZ, URZ ;  /* 0x0000003f3f3ff290 */ /* 0x000fe2000fffe03f */
[----:B------:R0:W-:Y:S04]  /*ac70*/  STL.64 [R1+0x170], R20 ;  /* 0x0001701401007387 */ /* 0x0001e80000100a00 */
[----:B------:R-:W-:Y:S04]  /*ac80*/  STL.64 [R1+0x178], R22 ;  /* 0x0001781601007387 */ /* 0x000fe80000100a00 */
[----:B0-----:R-:W2:Y:S04]  /*ac90*/  LDL.LU R20, [R1+0x8c0] ;  /* 0x0008c00001147983 */ /* 0x001ea80000300800 */
[----:B------:R-:W-:Y:S04]  /*aca0*/  STL.64 [R1+0x898], R14 ;  /* 0x0008980e01007387 */ /* 0x000fe80000100a00 */
[----:B------:R0:W-:Y:S04]  /*acb0*/  STL.64 [R1+0x890], R12 ;  /* 0x0008900c01007387 */ /* 0x0001e80000100a00 */
[----:B0-----:R-:W4:Y:S04]  /*acc0*/  LDL.LU.64 R12, [R1+0x1d0] ;  /* 0x0001d000010c7983 */ /* 0x001f280000300a00 */
[----:B------:R-:W4:Y:S01]  /*acd0*/  LDL.LU.64 R14, [R1+0x1d8] ;  /* 0x0001d800010e7983 */ /* 0x000f220000300a00 */
[----:B---3--:R-:W-:Y:S03]  /*ace0*/  HMMA.16816.F32 R24, R16, R24, R8 ;  /* 0x000000181018723c */ /* 0x008fe60000001808 */
[----:B--2---:R-:W0:Y:S04]  /*acf0*/  LDSM.16.M88.4 R8, [R20+0x4000] ;  /* 0x004000001408783b */ /* 0x004e280000000200 */
[----:B----4-:R-:W-:Y:S04]  /*ad00*/  STL.64 [R1+0x8b8], R14 ;  /* 0x0008b80e01007387 */ /* 0x010fe80000100a00 */
[----:B------:R1:W-:Y:S04]  /*ad10*/  STL.64 [R1+0x8b0], R12 ;  /* 0x0008b00c01007387 */ /* 0x0003e80000100a00 */
[----:B-1----:R-:W2:Y:S04]  /*ad20*/  LDL.LU.64 R12, [R1+0x2c0] ;  /* 0x0002c000010c7983 */ /* 0x002ea80000300a00 */
[----:B------:R-:W2:Y:S04]  /*ad30*/  LDL.LU.64 R14, [R1+0x2c8] ;  /* 0x0002c800010e7983 */ /* 0x000ea80000300a00 */
[----:B------:R-:W-:Y:S04]  /*ad40*/  STL.64 [R1+0x100], R24 ;  /* 0x0001001801007387 */ /* 0x000fe80000100a00 */
[----:B------:R-:W-:Y:S04]  /*ad50*/  STL.64 [R1+0x108], R26 ;  /* 0x0001081a01007387 */ /* 0x000fe80000100a00 */
[----:B------:R-:W1:Y:S04]  /*ad60*/  LDSM.16.M88.4 R24, [R20+0x5000] ;  /* 0x005000001418783b */ /* 0x000e680000000200 */
[----:B------:R3:W-:Y:S01]  /*ad70*/  STL [R1+0x838], R20 ;  /* 0x0008381401007387 */ /* 0x0007e20000100800 */
[----:B0-----:R-:W-:-:S02]  /*ad80*/  IMAD.MOV.U32 R2, RZ, RZ, R8 ;  /* 0x000000ffff027224 */ /* 0x001fc400078e0008 */
[----:B------:R-:W-:Y:S01]  /*ad90*/  IMAD.MOV.U32 R0, RZ, RZ, R9 ;  /* 0x000000ffff007224 */ /* 0x000fe200078e0009 */
[----:B---3--:R-:W3:Y:S04]  /*ada0*/  LDL.LU.64 R20, [R1+0x160] ;  /* 0x0001600001147983 */ /* 0x008ee80000300a00 */
[----:B------:R-:W-:Y:S04]  /*adb0*/  STL.64 [R1+0x18], R10 ;  /* 0x0000180a01007387 */ /* 0x000fe80000100a00 */
[----:B------:R-:W3:Y:S01]  /*adc0*/  LDL.LU.64 R22, [R1+0x168] ;  /* 0x0001680001167983 */ /* 0x000ee20000300a00 */
[----:B--2---:R-:W-:Y:S11]  /*add0*/  HMMA.16816.F32 R12, R4, R8, R12 ;  /* 0x00000008040c723c */ /* 0x004ff6000000180c */
[----:B------:R-:W-:Y:S11]  /*ade0*/  @!UPT UIADD3 URZ, URZ, URZ, URZ ;  /* 0x0000003f3f3ff290 */ /* 0x000ff6000fffe03f */
[----:B------:R-:W-:Y:S01]  /*adf0*/  @!UPT UIADD3 URZ, URZ, URZ, URZ ;  /* 0x0000003f3f3ff290 */ /* 0x000fe2000fffe03f */
[----:B------:R-:W-:Y:S04]  /*ae00*/  STL.64 [R1+0xa0], R12 ;  /* 0x0000a00c01007387 */ /* 0x000fe80000100a00 */
[----:B------:R0:W-:Y:S04]  /*ae10*/  STL.64 [R1+0xa8], R14 ;  /* 0x0000a80e01007387 */ /* 0x0001e80000100a00 */
[----:B0-----:R-:W2:Y:S04]  /*ae20*/  LDL.LU.64 R14, [R1+0x8b8] ;  /* 0x0008b800010e7983 */ /* 0x001ea80000300a00 */
[----:B------:R-:W2:Y:S04]  /*ae30*/  LDL.LU.64 R12, [R1+0x8b0] ;  /* 0x0008b000010c7983 */ /* 0x000ea80000300a00 */
[----:B------:R-:W2:Y:S04]  /*ae40*/  LDL.LU.64 R10, [R1+0x8a8] ;  /* 0x0008a800010a7983 */ /* 0x000ea80000300a00 */
[----:B------:R-:W2:Y:S04]  /*ae50*/  LDL.LU.64 R8, [R1+0x8a0] ;  /* 0x0008a00001087983 */ /* 0x000ea80000300a00 */
[----:B------:R-:W-:Y:S04]  /*ae60*/  STL.64 [R1+0x878], R6 ;  /* 0x0008780601007387 */ /* 0x000fe80000100a00 */
[----:B------:R0:W-:Y:S02]  /*ae70*/  STL.64 [R1+0x870], R4 ;  /* 0x0008700401007387 */ /* 0x0001e40000100a00 */
[----:B0-----:R-:W-:-:S02]  /*ae80*/  IMAD.MOV.U32 R4, RZ, RZ, R2 ;  /* 0x000000ffff047224 */ /* 0x001fc400078e0002 */
[----:B------:R-:W-:-:S07]  /*ae90*/  IMAD.MOV.U32 R5, RZ, RZ, R0 ;  /* 0x000000ffff057224 */ /* 0x000fce00078e0000 */
[-C--:B--2---:R-:W-:Y:S11]  /*aea0*/  HMMA.16816.F32 R12, R8, R4.reuse, R12 ;  /* 0x00000004080c723c */ /* 0x084ff6000000180c */
[----:B------:R-:W-:Y:S11]  /*aeb0*/  @!UPT UIADD3 URZ, URZ, URZ, URZ ;  /* 0x0000003f3f3ff290 */ /* 0x000ff6000fffe03f */
[----:B------:R-:W-:Y:S01]  /*aec0*/  @!UPT UIADD3 URZ, URZ, URZ, URZ ;  /* 0x0000003f3f3ff290 */ /* 0x000fe2000fffe03f */
[----:B------:R-:W-:Y:S04]  /*aed0*/  STL.64 [R1+0x1d0], R12 ;  /* 0x0001d00c01007387 */ /* 0x000fe80000100a00 */
[----:B------:R0:W-:Y:S04]  /*aee0*/  STL.64 [R1+0x1d8], R14 ;  /* 0x0001d80e01007387 */ /* 0x0001e80000100a00 */
[----:B0-----:R-:W3:Y:S04]  /*aef0*/  LDL.LU.64 R14, [R1+0x898] ;  /* 0x00089800010e7983 */ /* 0x001ee80000300a00 */
[----:B------:R-:W3:Y:S04]  /*af00*/  LDL.LU.64 R12, [R1+0x890] ;  /* 0x00089000010c7983 */ /* 0x000ee80000300a00 */
[----:B------:R-:W-:Y:S04]  /*af10*/  STL.64 [R1+0x868], R10 ;  /* 0x0008680a01007387 */ /* 0x000fe80000100a00 */
[----:B------:R0:W-:Y:S04]  /*af20*/  STL.64 [R1+0x860], R8 ;  /* 0x0008600801007387 */ /* 0x0001e80000100a00 */
[----:B0-----:R-:W2:Y:S04]  /*af30*/  LDL.LU.64 R8, [R1+0x2b0] ;  /* 0x0002b00001087983 */ /* 0x001ea80000300a00 */
[----:B------:R-:W4:Y:S01]  /*af40*/  LDL.LU.64 R10, [R1+0x2b8] ;  /* 0x0002b800010a7983 */ /* 0x000f220000300a00 */
[----:B---3--:R-:W-:Y:S03]  /*af50*/  HMMA.16816.F32 R20, R12, R4, R20 ;  /* 0x000000040c14723c */ /* 0x008fe60000001814 */
[----:B----4-:R-:W-:Y:S04]  /*af60*/  STL.64 [R1+0x888], R10 ;  /* 0x0008880a01007387 */ /* 0x010fe80000100a00 */
[----:B--2---:R0:W-:Y:S04]  /*af70*/  STL.64 [R1+0x880], R8 ;  /* 0x0008800801007387 */ /* 0x0041e80000100a00 */
[----:B0-----:R-:W2:Y:S04]  /*af80*/  LDL.LU.64 R8, [R1+0x140] ;  /* 0x0001400001087983 */ /* 0x001ea80000300a00 */
[----:B------:R-:W2:Y:S08]  /*af90*/  LDL.LU.64 R10, [R1+0x148] ;  /* 0x00014800010a7983 */ /* 0x000eb00000300a00 */
[----:B------:R-:W-:Y:S04]  /*afa0*/  STL.64 [R1+0x160], R20 ;  /* 0x0001601401007387 */ /* 0x000fe80000100a00 */
[----:B------:R-:W-:Y:S04]  /*afb0*/  STL [R1+0x168], R22 ;  /* 0x0001681601007387 */ /* 0x000fe80000100800 */
[----:B------:R-:W-:Y:S01]  /*afc0*/  STL.64 [R1+0x858], R14 ;  /* 0x0008580e01007387 */ /* 0x000fe20000100a00 */
[----:B------:R-:W-:-:S03]  /*afd0*/  IMAD.MOV.U32 R29, RZ, RZ, R23 ;  /* 0x000000ffff1d7224 */ /* 0x000fc600078e0017 */
[----:B------:R0:W-:Y:S04]  /*afe0*/  STL.64 [R1+0x850], R12 ;  /* 0x0008500c01007387 */ /* 0x0001e80000100a00 */
[----:B0-----:R-:W3:Y:S04]  /*aff0*/  LDL.LU.64 R12, [R1+0x1c0] ;  /* 0x0001c000010c7983 */ /* 0x001ee80000300a00 */
[----:B------:R-:W3:Y:S04]  /*b000*/  LDL.LU.64 R14, [R1+0x1c8] ;  /* 0x0001c800010e7983 */ /* 0x000ee80000300a00 */
[----:B------:R-:W4:Y:S04]  /*b010*/  LDL.LU.64 R20, [R1+0x70] ;  /* 0x0000700001147983 */ /* 0x000f280000300a00 */
[----:B------:R-:W3:Y:S01]  /*b020*/  LDL.LU.64 R22, [R1+0x78] ;  /* 0x0000780001167983 */ /* 0x000ee20000300a00 */
[----:B--2---:R-:W-:Y:S03]  /*b030*/  HMMA.16816.F32 R4, R16, R4, R8 ;  /* 0x000000041004723c */ /* 0x004fe60000001808 */
[----:B---3--:R-:W-:Y:S04]  /*b040*/  STL.64 [R1+0x848], R22 ;  /* 0x0008481601007387 */ /* 0x008fe80000100a00 */
[----:B----4-:R0:W-:Y:S04]  /*b050*/  STL.64 [R1+0x840], R20 ;  /* 0x0008401401007387 */ /* 0x0101e80000100a00 */
[----:B0-----:R-:W2:Y:S04]  /*b060*/  LDL.LU.64 R20, [R1+0x150] ;  /* 0x0001500001147983 */ /* 0x001ea80000300a00 */
[----:B------:R-:W2:Y:S04]  /*b070*/  LDL.LU.64 R22, [R1+0x158] ;  /* 0x0001580001167983 */ /* 0x000ea80000300a00 */
[----:B-1----:R-:W-:Y:S04]  /*b080*/  STL.64 [R1+0x8], R26 ;  /* 0x0000081a01007387 */ /* 0x002fe80000100a00 */
[----:B------:R-:W-:Y:S04]  /*b090*/  STL [R1+0x6c8], R29 ;  /* 0x0006c81d01007387 */ /* 0x000fe80000100800 */
[----:B------:R-:W3:Y:S04]  /*b0a0*/  LDL.LU.64 R10, [R1+0x888] ;  /* 0x00088800010a7983 */ /* 0x000ee80000300a00 */
[----:B------:R-:W3:Y:S04]  /*b0b0*/  LDL.LU.64 R8, [R1+0x880] ;  /* 0x0008800001087983 */ /* 0x000ee80000300a00 */
        /* <DEDUP_REMOVED lines=22> */
[----:B--2---:R-:W-:Y:S11]  /*b220*/  HMMA.16816.F32 R20, R12, R24, R20 ;  /* 0x000000180c14723c */ /* 0x004ff60000001814 */
[----:B------:R-:W-:Y:S11]  /*b230*/  @!UPT UIADD3 URZ, URZ, URZ, URZ ;  /* 0x0000003f3f3ff290 */ /* 0x000ff6000fffe03f */
[----:B------:R-:W-:Y:S01]  /*b240*/  @!UPT UIADD3 URZ, URZ, URZ, URZ ;  /* 0x0000003f3f3ff290 */ /* 0x000fe2000fffe03f */
[----:B------:R-:W-:Y:S01]  /*b250*/  STL.64 [R1+0x150], R20 ;  /* 0x0001501401007387 */ /* 0x000fe20000100a00 */
[----:B------:R-:W-:-:S03]  /*b260*/  IMAD.MOV.U32 R29, RZ, RZ, R22 ;  /* 0x000000ffff1d7224 */ /* 0x000fc600078e0016 */
[----:B------:R0:W-:Y:S04]  /*b270*/  STL [R1+0x15c], R23 ;  /* 0x00015c1701007387 */ /* 0x0001e80000100800 */
[----:B0-----:R-:W2:Y:S04]  /*b280*/  LDL.LU.64 R22, [R1+0x848] ;  /* 0x0008480001167983 */ /* 0x001ea80000300a00 */
[----:B------:R-:W2:Y:S04]  /*b290*/  LDL.LU.64 R20, [R1+0x840] ;  /* 0x0008400001147983 */ /* 0x000ea80000300a00 */
[----:B------:R-:W-:Y:S04]  /*b2a0*/  STL.64 [R1+0x820], R14 ;  /* 0x0008200e01007387 */ /* 0x000fe80000100a00 */
[----:B------:R0:W-:Y:S04]  /*b2b0*/  STL.64 [R1+0x818], R12 ;  /* 0x0008180c01007387 */ /* 0x0001e80000100a00 */
[----:B0-----:R-:W4:Y:S04]  /*b2c0*/  LDL.LU.64 R12, [R1+0x1b0] ;  /* 0x0001b000010c7983 */ /* 0x001f280000300a00 */
[----:B------:R-:W4:Y:S04]  /*b2d0*/  LDL.LU.64 R14, [R1+0x1b8] ;  /* 0x0001b800010e7983 */ /* 0x000f280000300a00 */
[----:B------:R-:W-:Y:S01]  /*b2e0*/  STL [R1+0x700], R29 ;  /* 0x0007001d01007387 */ /* 0x000fe20000100800 */
[----:B--2---:R-:W-:Y:S03]  /*b2f0*/  HMMA.16816.F32 R24, R16, R24, R20 ;  /* 0x000000181018723c */ /* 0x004fe60000001814 */
[----:B------:R-:W2:Y:S11]  /*b300*/  LDL.LU R20, [R1+0x838] ;  /* 0x0008380001147983 */ /* 0x000eb60000300800 */
[----:B------:R-:W-:Y:S09]  /*b310*/  @!UPT UIADD3 URZ, URZ, URZ, URZ ;  /* 0x0000003f3f3ff290 */ /* 0x000ff2000fffe03f */
[----:B------:R-:W-:Y:S04]  /*b320*/  STL.64 [R1+0x230], R24 ;  /* 0x0002301801007387 */ /* 0x000fe80000100a00 */
[----:B------:R-:W-:Y:S04]  /*b330*/  STL.64 [R1+0x238], R26 ;  /* 0x0002381a01007387 */ /* 0x000fe80000100a00 */
[----:B--2---:R-:W3:Y:S04]  /*b340*/  LDSM.16.M88.4 R24, [R20+0x6000] ;  /* 0x006000001418783b */ /* 0x004ee80000000200 */
[----:B------:R0:W-:Y:S04]  /*b350*/  STL [R1+0x810], R20 ;  /* 0x0008101401007387 */ /* 0x0001e80000100800 */
[----:B0-----:R-:W2:Y:S04]  /*b360*/  LDL.LU.64 R20, [R1+0x60] ;  /* 0x0000600001147983 */ /* 0x001ea80000300a00 */
[----:B------:R-:W2:Y:S01]  /*b370*/  LDL.LU.64 R22, [R1+0x68] ;  /* 0x0000680001167983 */ /* 0x000ea20000300a00 */
[-C--:B---3--:R-:W-:Y:S11]  /*b380*/  HMMA.16816.F32 R8, R4, R24.reuse, R8 ;  /* 0x000000180408723c */ /* 0x088ff60000001808 */
[----:B------:R-:W-:Y:S11]  /*b390*/  @!UPT UIADD3 URZ, URZ, URZ, URZ ;  /* 0x0000003f3f3ff290 */ /* 0x000ff6000fffe03f */
[----:B------:R-:W-:Y:S01]  /*b3a0*/  @!UPT UIADD3 URZ, URZ, URZ, URZ ;  /* 0x0000003f3f3ff290 */ /* 0x000fe2000fffe03f */
        /* <DEDUP_REMOVED lines=13> */
[----:B0-----:R-:W3:Y:S04]  /*b480*/  LDL.LU.64 R8, [R1+0x260] ;  /* 0x0002600001087983 */ /* 0x001ee80000300a00 */
[----:B------:R-:W3:Y:S01]  /*b490*/  LDL.LU.64 R10, [R1+0x268] ;  /* 0x00026800010a7983 */ /* 0x000ee20000300a00 */
[-C--:B--2---:R-:W-:Y:S11]  /*b4a0*/  HMMA.16816.F32 R20, R16, R24.reuse, R20 ;  /* 0x000000181014723c */ /* 0x084ff60000001814 */
[----:B------:R-:W-:Y:S11]  /*b4b0*/  @!UPT UIADD3 URZ, URZ, URZ, URZ ;  /* 0x0000003f3f3ff290 */ /* 0x000ff6000fffe03f */
[----:B------:R-:W-:Y:S02]  /*b4c0*/  @!UPT UIADD3 URZ, URZ, URZ, URZ ;  /* 0x0000003f3f3ff290 */ /* 0x000fe4000fffe03f */
[----:B------:R-:W-:Y:S01]  /*b4d0*/  IMAD.MOV.U32 R0, RZ, RZ, R20 ;  /* 0x000000ffff007224 */ /* 0x000fe200078e0014 */
[----:B---3--:R-:W-:Y:S11]  /*b4e0*/  HMMA.16816.F32 R8, R12, R24, R8 ;  /* 0x000000180c08723c */ /* 0x008ff60000001808 */
[----:B------:R-:W-:Y:S11]  /*b4f0*/  @!UPT UIADD3 URZ, URZ, URZ, URZ ;  /* 0x0000003f3f3ff290 */ /* 0x000ff6000fffe03f */
[----:B------:R-:W-:Y:S01]  /*b500*/  @!UPT UIADD3 URZ, URZ, URZ, URZ ;  /* 0x0000003f3f3ff290 */ /* 0x000fe2000fffe03f */
[----:B------:R0:W-:Y:S01]  /*b510*/  STL.64 [R1+0x140], R8 ;  /* 0x0001400801007387 */ /* 0x0001e20000100a00 */
[----:B------:R-:W-:-:S03]  /*b520*/  IMAD.MOV.U32 R29, RZ, RZ, R11 ;  /* 0x000000ffff1d7224 */ /* 0x000fc600078e000b */
[----:B------:R1:W-:Y:S04]  /*b530*/  STL [R1+0x148], R10 ;  /* 0x0001480a01007387 */ /* 0x0003e80000100800 */
[----:B0-----:R-:W2:Y:S04]  /*b540*/  LDL.LU.64 R8, [R1+0x290] ;  /* 0x0002900001087983 */ /* 0x001ea80000300a00 */
[----:B-1----:R-:W2:Y:S04]  /*b550*/  LDL.LU.64 R10, [R1+0x298] ;  /* 0x00029800010a7983 */ /* 0x002ea80000300a00 */
[----:B------:R-:W-:Y:S04]  /*b560*/  STL [R1+0x770], R29 ;  /* 0x0007701d01007387 */ /* 0x000fe80000100800 */
[----:B------:R-:W3:Y:S01]  /*b570*/  LDL.LU R20, [R1+0x810] ;  /* 0x0008100001147983 */ /* 0x000ee20000300800 */
[----:B------:R-:W-:-:S02]  /*b580*/  IMAD.MOV.U32 R28, RZ, RZ, R21 ;  /* 0x000000ffff1c7224 */ /* 0x000fc400078e0015 */
[----:B------:R-:W-:Y:S02]  /*b590*/  IMAD.MOV.U32 R2, RZ, RZ, R22 ;  /* 0x000000ffff027224 */ /* 0x000fe400078e0016 */
[----:B------:R-:W-:Y:S01]  /*b5a0*/  IMAD.MOV.U32 R3, RZ, RZ, R23 ;  /* 0x000000ffff037224 */ /* 0x000fe200078e0017 */
[----:B------:R-:W-:Y:S04]  /*b5b0*/  STL.64 [R1+0x7f8], R18 ;  /* 0x0007f81201007387 */ /* 0x000fe80000100a00 */
[----:B------:R0:W-:Y:S04]  /*b5c0*/  STL.64 [R1+0x7f0], R16 ;  /* 0x0007f01001007387 */ /* 0x0001e80000100a00 */
[----:B0-----:R-:W4:Y:S04]  /*b5d0*/  LDL.LU.64 R16, [R1+0x280] ;  /* 0x0002800001107983 */ /* 0x001f280000300a00 */
[----:B------:R-:W4:Y:S04]  /*b5e0*/  LDL.LU.64 R18, [R1+0x288] ;  /* 0x0002880001127983 */ /* 0x000f280000300a00 */
[----:B------:R-:W-:Y:S04]  /*b5f0*/  STL [R1+0x658], R3 ;  /* 0x0006580301007387 */ /* 0x000fe80000100800 */
[----:B------:R-:W-:Y:S04]  /*b600*/  STL [R1+0x654], R2 ;  /* 0x0006540201007387 */ /* 0x000fe80000100800 */
[----:B------:R-:W-:Y:S04]  /*b610*/  STL [R1+0x650], R28 ;  /* 0x0006501c01007387 */ /* 0x000fe80000100800 */
[----:B------:R-:W-:Y:S04]  /*b620*/  STL [R1+0x608], R0 ;  /* 0x0006080001007387 */ /* 0x000fe80000100800 */
[----:B---3--:R-:W2:Y:S02]  /*b630*/  LDSM.16.M88.4 R20, [R20+0x7000] ;  /* 0x007000001414783b */ /* 0x008ea40000000200 */
[-C--:B--2---:R-:W-:Y:S02]  /*b640*/  HMMA.16816.F32 R4, R4, R20.reuse, R8 ;  /* 0x000000140404723c */ /* 0x084fe40000001808 */
[----:B------:R-:W4:Y:S04]  /*b650*/  LDL.LU.64 R10, [R1+0x808] ;  /* 0x00080800010a7983 */ /* 0x000f280000300a00 */
[----:B------:R-:W4:Y:S11]  /*b660*/  LDL.LU.64 R8, [R1+0x800] ;  /* 0x0008000001087983 */ /* 0x000f360000300a00 */
[----:B------:R-:W-:Y:S06]  /*b670*/  @!UPT UIADD3 URZ, URZ, URZ, URZ ;  /* 0x0000003f3f3ff290 */ /* 0x000fec000fffe03f */
[----:B------:R4:W-:Y:S01]  /*b680*/  STL [R1+0x60], R4 ;  /* 0x0000600401007387 */ /* 0x0009e20000100800 */
[----:B------:R-:W-:Y:S02]  /*b690*/  IMAD.MOV.U32 R29, RZ, RZ, R5 ;  /* 0x000000ffff1d7224 */ /* 0x000fe400078e0005 */
[----:B------:R-:W-:Y:S02]  /*b6a0*/  IMAD.MOV.U32 R28, RZ, RZ, R6 ;  /* 0x000000ffff1c7224 */ /* 0x000fe400078e0006 */
[----:B------:R-:W-:Y:S02]  /*b6b0*/  IMAD.MOV.U32 R25, RZ, RZ, R7 ;  /* 0x000000ffff197224 */ /* 0x000fe400078e0007 */
[----:B----4-:R-:W-:Y:S01]  /*b6c0*/  HMMA.16816.F32 R4, R8, R20, R16 ;  /* 0x000000140804723c */ /* 0x010fe20000001810 */
[----:B------:R-:W2:Y:S04]  /*b6d0*/  LDL.LU.64 R16, [R1+0x270] ;  /* 0x0002700001107983 */ /* 0x000ea80000300a00 */
[----:B------:R-:W2:Y:S04]  /*b6e0*/  LDL.LU.64 R18, [R1+0x278] ;  /* 0x0002780001127983 */ /* 0x000ea80000300a00 */
[----:B------:R-:W-:Y:S11]  /*b6f0*/  STL.64 [R1+0x780], R26 ;  /* 0x0007801a01007387 */ /* 0x000ff60000100a00 */
[----:B------:R-:W-:Y:S04]  /*b700*/  @!UPT UIADD3 URZ, URZ, URZ, URZ ;  /* 0x0000003f3f3ff290 */ /* 0x000fe8000fffe03f */
[----:B------:R-:W-:-:S05]  /*b710*/  IMAD.MOV.U32 R24, RZ, RZ, R4 ;  /* 0x000000ffff187224 */ /* 0x000fca00078e0004 */
[----:B------:R0:W-:Y:S04]  /*b720*/  STL.64 [R1+0x778], R24 ;  /* 0x0007781801007387 */ /* 0x0001e80000100a00 */
[----:B0-----:R-:W3:Y:S04]  /*b730*/  LDL.LU R24, [R1+0x90] ;  /* 0x0000900001187983 */ /* 0x001ee80000300800 */
[----:B------:R-:W3:Y:S04]  /*b740*/  LDL.LU R25, [R1+0x94] ;  /* 0x0000940001197983 */ /* 0x000ee80000300800 */
[----:B------:R-:W4:Y:S04]  /*b750*/  LDL.LU R26, [R1+0x98] ;  /* 0x00009800011a7983 */ /* 0x000f280000300800 */
[----:B------:R-:W4:Y:S04]  /*b760*/  LDL.LU R27, [R1+0x9c] ;  /* 0x00009c00011b7983 */ /* 0x000f280000300800 */
[----:B------:R-:W2:Y:S04]  /*b770*/  LDL.LU R8, [R1+0xc0] ;  /* 0x0000c00001087983 */ /* 0x000ea80000300800 */
[----:B------:R-:W2:Y:S04]  /*b780*/  LDL.LU R9, [R1+0xc4] ;  /* 0x0000c40001097983 */ /* 0x000ea80000300800 */
[----:B------:R-:W2:Y:S04]  /*b790*/  LDL.LU R10, [R1+0xc8] ;  /* 0x0000c800010a7983 */ /* 0x000ea80000300800 */
[----:B------:R-:W2:Y:S04]  /*b7a0*/  LDL.LU R11, [R1+0xcc] ;  /* 0x0000cc00010b7983 */ /* 0x000ea80000300800 */
[----:B--2---:R0:W-:Y:S04]  /*b7b0*/  STL.64 [R1+0x7d0], R10 ;  /* 0x0007d00a01007387 */ /* 0x0041e80000100a00 */
[----:B------:R-:W-:Y:S04]  /*b7c0*/  STL.64 [R1+0x7c8], R8 ;  /* 0x0007c80801007387 */ /* 0x000fe80000100a00 */
[----:B0-----:R-:W2:Y:S04]  /*b7d0*/  LDL.64 R10, [R1+0x48] ;  /* 0x00004800010a7983 */ /* 0x001ea80000100a00 */
[----:B--2---:R0:W-:Y:S04]  /*b7e0*/  STL.64 [R1+0x7e0], R10 ;  /* 0x0007e00a01007387 */ /* 0x0041e80000100a00 */
[----:B0-----:R-:W2:Y:S04]  /*b7f0*/  LDL.64 R10, [R1+0x58] ;  /* 0x00005800010a7983 */ /* 0x001ea80000100a00 */
[----:B--2---:R0:W-:Y:S04]  /*b800*/  STL.64 [R1+0x7e8], R10 ;  /* 0x0007e80a01007387 */ /* 0x0041e80000100a00 */
[----:B------:R-:W2:Y:S04]  /*b810*/  LDL.LU.64 R8, [R1+0x250] ;  /* 0x0002500001087983 */ /* 0x000ea80000300a00 */
[----:B0-----:R-:W2:Y:S04]  /*b820*/  LDL.LU.64 R10, [R1+0x258] ;  /* 0x00025800010a7983 */ /* 0x001ea80000300a00 */
[----:B----4-:R0:W-:Y:S04]  /*b830*/  STL.64 [R1+0x790], R26 ;  /* 0x0007901a01007387 */ /* 0x0101e80000100a00 */
[----:B---3--:R-:W-:Y:S04]  /*b840*/  STL.64 [R1+0x788], R24 ;  /* 0x0007881801007387 */ /* 0x008fe80000100a00 */
[----:B0-----:R-:W3:Y:S04]  /*b850*/  LDL.64 R26, [R1+0x18] ;  /* 0x00001800011a7983 */ /* 0x001ee80000100a00 */
[----:B---3--:R0:W-:Y:S04]  /*b860*/  STL.64 [R1+0x7a8], R26 ;  /* 0x0007a81a01007387 */ /* 0x0081e80000100a00 */
[----:B0-----:R-:W3:Y:S04]  /*b870*/  LDL.64 R26, [R1+0x28] ;  /* 0x00002800011a7983 */ /* 0x001ee80000100a00 */
[----:B---3--:R0:W-:Y:S04]  /*b880*/  STL.64 [R1+0x7c0], R26 ;  /* 0x0007c01a01007387 */ /* 0x0081e80000100a00 */
[----:B0-----:R-:W3:Y:S01]  /*b890*/  LDL.64 R26, [R1+0x38] ;  /* 0x00003800011a7983 */ /* 0x001ee20000100a00 */
[-C--:B------:R-:W-:Y:S03]  /*b8a0*/  HMMA.16816.F32 R12, R12, R20.reuse, R16 ;  /* 0x000000140c0c723c */ /* 0x080fe60000001810 */
[----:B---3--:R0:W-:Y:S04]  /*b8b0*/  STL.64 [R1+0x7d8], R26 ;  /* 0x0007d81a01007387 */ /* 0x0081e80000100a00 */
[----:B------:R-:W3:Y:S04]  /*b8c0*/  LDL.LU R24, [R1+0xd0] ;  /* 0x0000d00001187983 */ /* 0x000ee80000300800 */
[----:B------:R-:W3:Y:S04]  /*b8d0*/  LDL.LU R25, [R1+0xd4] ;  /* 0x0000d40001197983 */ /* 0x000ee80000300800 */
[----:B0-----:R-:W3:Y:S04]  /*b8e0*/  LDL.LU R26, [R1+0xd8] ;  /* 0x0000d800011a7983 */ /* 0x001ee80000300800 */
[----:B------:R-:W3:Y:S04]  /*b8f0*/  LDL.LU R27, [R1+0xdc] ;  /* 0x0000dc00011b7983 */ /* 0x000ee80000300800 */
[----:B------:R-:W2:Y:S04]  /*b900*/  LDL.LU.64 R18, [R1+0x7f8] ;  /* 0x0007f80001127983 */ /* 0x000ea80000300a00 */
[----:B------:R-:W2:Y:S04]  /*b910*/  LDL.LU.64 R16, [R1+0x7f0] ;  /* 0x0007f00001107983 */ /* 0x000ea80000300a00 */
[----:B------:R0:W-:Y:S04]  /*b920*/  STL.64 [R1+0x70], R12 ;  /* 0x0000700c01007387 */ /* 0x0001e80000100a00 */
[----:B------:R1:W-:Y:S04]  /*b930*/  STL.64 [R1+0x78], R14 ;  /* 0x0000780e01007387 */ /* 0x0003e80000100a00 */
[----:B0-----:R-:W4:Y:S04]  /*b940*/  LDL.LU R12, [R1+0xe0] ;  /* 0x0000e000010c7983 */ /* 0x001f280000300800 */
[----:B------:R-:W4:Y:S04]  /*b950*/  LDL.LU R13, [R1+0xe4] ;  /* 0x0000e400010d7983 */ /* 0x000f280000300800 */
[----:B-1----:R-:W4:Y:S04]  /*b960*/  LDL.LU R14, [R1+0xe8] ;  /* 0x0000e800010e7983 */ /* 0x002f280000300800 */
[----:B------:R-:W4:Y:S01]  /*b970*/  LDL.LU R15, [R1+0xec] ;  /* 0x0000ec00010f7983 */ /* 0x000f220000300800 */
[----:B--2---:R-:W-:Y:S03]  /*b980*/  HMMA.16816.F32 R16, R16, R20, R8 ;  /* 0x000000141010723c */ /* 0x004fe60000001808 */
[----:B------:R-:W4:Y:S04]  /*b990*/  LDL.LU.64 R10, [R1+0x7e8] ;  /* 0x0007e800010a7983 */ /* 0x000f280000300a00 */
[----:B------:R0:W-:Y:S04]  /*b9a0*/  STL.64 [R1+0x768], R22 ;  /* 0x0007681601007387 */ /* 0x0001e80000100a00 */
[----:B------:R-:W2:Y:S04]  /*b9b0*/  LDL.LU R20, [R1+0x80] ;  /* 0x0000800001147983 */ /* 0x000ea80000300800 */
[----:B------:R-:W2:Y:S04]  /*b9c0*/  LDL.LU R21, [R1+0x84] ;  /* 0x0000840001157983 */ /* 0x000ea80000300800 */
[----:B0-----:R-:W2:Y:S04]  /*b9d0*/  LDL.LU R22, [R1+0x88] ;  /* 0x0000880001167983 */ /* 0x001ea80000300800 */
[----:B------:R-:W2:Y:S01]  /*b9e0*/  LDL.LU R23, [R1+0x8c] ;  /* 0x00008c0001177983 */ /* 0x000ea20000300800 */
[----:B------:R-:W-:-:S03]  /*b9f0*/  IMAD.MOV.U32 R0, RZ, RZ, R7 ;  /* 0x000000ffff007224 */ /* 0x000fc600078e0007 */
[----:B------:R-:W0:Y:S01]  /*ba00*/  S2R R7, SR_TID.X ;  /* 0x0000000000077919 */ /* 0x000e220000002100 */
[----:B------:R-:W-:Y:S02]  /*ba10*/  IMAD.MOV.U32 R3, RZ, RZ, R5 ;  /* 0x000000ffff037224 */ /* 0x000fe400078e0005 */
[----:B------:R-:W-:Y:S01]  /*ba20*/  IMAD.MOV.U32 R2, RZ, RZ, R6 ;  /* 0x000000ffff027224 */ /* 0x000fe200078e0006 */
[C---:B0-----:R-:W-:Y:S01]  /*ba30*/  LOP3.LUT R5, R7.reuse, 0x7, RZ, 0xc0, !PT ;  /* 0x0000000707057812 */ /* 0x041fe200078ec0ff */
[C---:B------:R-:W-:Y:S02]  /*ba40*/  IMAD.SHL.U32 R6, R7.reuse, 0x40, RZ ;  /* 0x0000004007067824 */ /* 0x040fe400078e00ff */
[----:B------:R-:W-:Y:S02]  /*ba50*/  IMAD.SHL.U32 R7, R7, 0x2, RZ ;  /* 0x0000000207077824 */ /* 0x000fe400078e00ff */
[----:B------:R-:W-:-:S05]  /*ba60*/  IMAD R5, R5, 0x90, RZ ;  /* 0x0000009005057824 */ /* 0x000fca00078e02ff */
[----:B------:R-:W-:-:S04]  /*ba70*/  LOP3.LUT R7, R5, 0x10, R7, 0x78, !PT ;  /* 0x0000001005077812 */ /* 0x000fc800078e7807 */
[----:B------:R-:W-:-:S06]  /*ba80*/  LOP3.LUT R7, R7, 0x400, R6, 0xf8, !PT ;  /* 0x0000040007077812 */ /* 0x000fcc00078ef806 */
[----:B------:R-:W4:Y:S04]  /*ba90*/  LDSM.16.MT88.4 R4, [R7+0x8800] ;  /* 0x008800000704783b */ /* 0x000f280000004200 */
[----:B--2---:R-:W-:Y:S04]  /*baa0*/  STL.64 [R1+0x7a0], R22 ;  /* 0x0007a01601007387 */ /* 0x004fe80000100a00 */
[----:B------:R0:W-:Y:S04]  /*bab0*/  STL.64 [R1+0x798], R20 ;  /* 0x0007981401007387 */ /* 0x0001e80000100a00 */
[----:B0-----:R-:W2:Y:S04]  /*bac0*/  LDL.LU R20, [R1+0xa0] ;  /* 0x0000a00001147983 */ /* 0x001ea80000300800 */
[----:B------:R-:W2:Y:S04]  /*bad0*/  LDL.LU R21, [R1+0xa4] ;  /* 0x0000a40001157983 */ /* 0x000ea80000300800 */
[----:B------:R-:W2:Y:S04]  /*bae0*/  LDL.LU R22, [R1+0xa8] ;  /* 0x0000a80001167983 */ /* 0x000ea80000300800 */
[----:B------:R-:W2:Y:S01]  /*baf0*/  LDL.LU R23, [R1+0xac] ;  /* 0x0000ac0001177983 */ /* 0x000ea20000300800 */
[----:B----4-:R-:W-:Y:S03]  /*bb00*/  HMMA.16816.F32 R12, R4, R10, R12 ;  /* 0x0000000a040c723c */ /* 0x010fe6000000180c */
[----:B--2---:R-:W-:Y:S04]  /*bb10*/  STL.64 [R1+0x7b8], R22 ;  /* 0x0007b81601007387 */ /* 0x004fe80000100a00 */
[----:B------:R0:W-:Y:S04]  /*bb20*/  STL.64 [R1+0x7b0], R20 ;  /* 0x0007b01401007387 */ /* 0x0001e80000100a00 */
[----:B0-----:R-:W2:Y:S04]  /*bb30*/  LDL.LU R20, [R1+0xb0] ;  /* 0x0000b00001147983 */ /* 0x001ea80000300800 */
[----:B------:R-:W2:Y:S04]  /*bb40*/  LDL.LU R21, [R1+0xb4] ;  /* 0x0000b40001157983 */ /* 0x000ea80000300800 */
[----:B------:R-:W2:Y:S04]  /*bb50*/  LDL.LU R22, [R1+0xb8] ;  /* 0x0000b80001167983 */ /* 0x000ea80000300800 */
[----:B------:R-:W2:Y:S04]  /*bb60*/  LDL.LU R23, [R1+0xbc] ;  /* 0x0000bc0001177983 */ /* 0x000ea80000300800 */
[----:B------:R0:W-:Y:S04]  /*bb70*/  STL.64 [R1+0x578], R18 ;  /* 0x0005781201007387 */ /* 0x0001e80000100a00 */
[----:B------:R-:W-:Y:S04]  /*bb80*/  STL.64 [R1+0x570], R16 ;  /* 0x0005701001007387 */ /* 0x000fe80000100a00 */
[----:B0-----:R-:W4:Y:S04]  /*bb90*/  LDL R18, [R1+0x8] ;  /* 0x0000080001127983 */ /* 0x001f280000100800 */
[----:B------:R-:W4:Y:S04]  /*bba0*/  LDL R19, [R1+0xc] ;  /* 0x00000c0001137983 */ /* 0x000f280000100800 */
[----:B------:R-:W-:Y:S04]  /*bbb0*/  STL.64 [R1+0xe0], R12 ;  /* 0x0000e00c01007387 */ /* 0x000fe80000100a00 */
[----:B------:R0:W-:Y:S02]  /*bbc0*/  STL.64 [R1+0xe8], R14 ;  /* 0x0000e80e01007387 */ /* 0x0001e40000100a00 */
[----:B0-----:R-:W-:-:S02]  /*bbd0*/  IMAD.MOV.U32 R15, RZ, RZ, R10 ;  /* 0x000000ffff0f7224 */ /* 0x001fc400078e000a */
[----:B------:R-:W-:Y:S02]  /*bbe0*/  IMAD.MOV.U32 R14, RZ, RZ, R11 ;  /* 0x000000ffff0e7224 */ /* 0x000fe400078e000b */
[----:B------:R-:W3:Y:S02]  /*bbf0*/  LDL.LU.64 R10, [R1+0x7e0] ;  /* 0x0007e000010a7983 */ /* 0x000ee40000300a00 */
[C---:B---3--:R-:W-:Y:S01]  /*bc00*/  HMMA.16816.F32 R24, R4.reuse, R10, R24 ;  /* 0x0000000a0418723c */ /* 0x048fe20000001818 */
[----:B------:R-:W-:Y:S02]  /*bc10*/  IMAD.MOV.U32 R17, RZ, RZ, R10 ;  /* 0x000000ffff117224 */ /* 0x000fe400078e000a */
[----:B------:R-:W-:Y:S11]  /*bc20*/  IMAD.MOV.U32 R16, RZ, RZ, R11 ;  /* 0x000000ffff107224 */ /* 0x000ff600078e000b */
[----:B------:R-:W-:Y:S09]  /*bc30*/  @!UPT UIADD3 URZ, URZ, URZ, URZ ;  /* 0x0000003f3f3ff290 */ /* 0x000ff2000fffe03f */
[----:B------:R-:W-:Y:S04]  /*bc40*/  STL.64 [R1+0x2f0], R24 ;  /* 0x0002f01801007387 */ /* 0x000fe80000100a00 */
[----:B------:R0:W-:Y:S04]  /*bc50*/  STL.64 [R1+0x2f8], R26 ;  /* 0x0002f81a01007387 */ /* 0x0001e80000100a00 */
[----:B0-----:R-:W3:Y:S04]  /*bc60*/  LDL.LU.64 R26, [R1+0x7d8] ;  /* 0x0007d800011a7983 */ /* 0x001ee80000300a00 */
[----:B------:R-:W3:Y:S04]  /*bc70*/  LDL.LU.64 R10, [R1+0x7d0] ;  /* 0x0007d000010a7983 */ /* 0x000ee80000300a00 */
[----:B------:R-:W3:Y:S02]  /*bc80*/  LDL.LU.64 R8, [R1+0x7c8] ;  /* 0x0007c80001087983 */ /* 0x000ee40000300a00 */
[C---:B---3--:R-:W-:Y:S11]  /*bc90*/  HMMA.16816.F32 R8, R4.reuse, R26, R8 ;  /* 0x0000001a0408723c */ /* 0x048ff60000001808 */
[----:B------:R-:W-:Y:S11]  /*bca0*/  @!UPT UIADD3 URZ, URZ, URZ, URZ ;  /* 0x0000003f3f3ff290 */ /* 0x000ff6000fffe03f */
[----:B------:R-:W-:Y:S01]  /*bcb0*/  @!UPT UIADD3 URZ, URZ, URZ, URZ ;  /* 0x0000003f3f3ff290 */ /* 0x000fe2000fffe03f */
[----:B------:R0:W-:Y:S04]  /*bcc0*/  STL.64 [R1+0x2e0], R8 ;  /* 0x0002e00801007387 */ /* 0x0001e80000100a00 */
[----:B------:R1:W-:Y:S01]  /*bcd0*/  STL.64 [R1+0x2e8], R10 ;  /* 0x0002e80a01007387 */ /* 0x0003e20000100a00 */
[----:B0-----:R-:W-:Y:S02]  /*bce0*/  IMAD.MOV.U32 R9, RZ, RZ, R26 ;  /* 0x000000ffff097224 */ /* 0x001fe400078e001a */
[----:B------:R-:W-:Y:S02]  /*bcf0*/  IMAD.MOV.U32 R8, RZ, RZ, R27 ;  /* 0x000000ffff087224 */ /* 0x000fe400078e001b */
[----:B------:R-:W2:Y:S02]  /*bd00*/  LDL.LU.64 R26, [R1+0x7c0] ;  /* 0x0007c000011a7983 */ /* 0x000ea40000300a00 */
[----:B--2---:R-:W-:Y:S01]  /*bd10*/  HMMA.16816.F32 R20, R4, R26, R20 ;  /* 0x0000001a0414723c */ /* 0x004fe20000001814 */
[----:B-1----:R-:W-:-:S02]  /*bd20*/  IMAD.MOV.U32 R11, RZ, RZ, R26 ;  /* 0x000000ffff0b7224 */ /* 0x002fc400078e001a */
[----:B------:R-:W-:Y:S11]  /*bd30*/  IMAD.MOV.U32 R10, RZ, RZ, R27 ;  /* 0x000000ffff0a7224 */ /* 0x000ff600078e001b */
[----:B------:R-:W-:Y:S09]  /*bd40*/  @!UPT UIADD3 URZ, URZ, URZ, URZ ;  /* 0x0000003f3f3ff290 */ /* 0x000ff2000fffe03f */
[----:B------:R-:W-:Y:S04]  /*bd50*/  STL.64 [R1+0x2d0], R20 ;  /* 0x0002d01401007387 */ /* 0x000fe80000100a00 */
[----:B------:R0:W-:Y:S04]  /*bd60*/  STL.64 [R1+0x2d8], R22 ;  /* 0x0002d81601007387 */ /* 0x0001e80000100a00 */
[----:B0-----:R-:W2:Y:S04]  /*bd70*/  LDL.LU.64 R22, [R1+0x7b8] ;  /* 0x0007b80001167983 */ /* 0x001ea80000300a00 */
[----:B------:R-:W2:Y:S04]  /*bd80*/  LDL.LU.64 R20, [R1+0x7b0] ;  /* 0x0007b00001147983 */ /* 0x000ea80000300a00 */
[----:B------:R-:W2:Y:S02]  /*bd90*/  LDL.LU.64 R26, [R1+0x7a8] ;  /* 0x0007a800011a7983 */ /* 0x000ea40000300a00 */
[----:B--2---:R-:W-:Y:S01]  /*bda0*/  HMMA.16816.F32 R20, R4, R26, R20 ;  /* 0x0000001a0414723c */ /* 0x004fe20000001814 */
[----:B------:R-:W-:-:S02]  /*bdb0*/  IMAD.MOV.U32 R13, RZ, RZ, R26 ;  /* 0x000000ffff0d7224 */ /* 0x000fc400078e001a */
[----:B------:R-:W-:Y:S11]  /*bdc0*/  IMAD.MOV.U32 R12, RZ, RZ, R27 ;  /* 0x000000ffff0c7224 */ /* 0x000ff600078e001b */
[----:B------:R-:W-:Y:S09]  /*bdd0*/  @!UPT UIADD3 URZ, URZ, URZ, URZ ;  /* 0x0000003f3f3ff290 */ /* 0x000ff2000fffe03f */
[----:B------:R-:W-:Y:S04]  /*bde0*/  STL.64 [R1+0x2c0], R20 ;  /* 0x0002c01401007387 */ /* 0x000fe80000100a00 */
[----:B------:R0:W-:Y:S04]  /*bdf0*/  STL.64 [R1+0x2c8], R22 ;  /* 0x0002c81601007387 */ /* 0x0001e80000100a00 */
[----:B0-----:R-:W2:Y:S04]  /*be00*/  LDL.LU.64 R22, [R1+0x7a0] ;  /* 0x0007a00001167983 */ /* 0x001ea80000300a00 */
[----:B------:R-:W2:Y:S04]  /*be10*/  LDL.LU.64 R20, [R1+0x798] ;  /* 0x0007980001147983 */ /* 0x000ea80000300a00 */
[----:B------:R-:W4:Y:S04]  /*be20*/  LDL.LU.64 R26, [R1+0x790] ;  /* 0x00079000011a7983 */ /* 0x000f280000300a00 */
[----:B------:R-:W4:Y:S02]  /*be30*/  LDL.LU.64 R24, [R1+0x788] ;  /* 0x0007880001187983 */ /* 0x000f240000300a00 */
[----:B----4-:R-:W-:Y:S11]  /*be40*/  HMMA.16816.F32 R24, R4, R18, R24 ;  /* 0x000000120418723c */ /* 0x010ff60000001818 */
[----:B------:R-:W-:Y:S11]  /*be50*/  @!UPT UIADD3 URZ, URZ, URZ, URZ ;  /* 0x0000003f3f3ff290 */ /* 0x000ff6000fffe03f */
[----:B------:R-:W-:Y:S01]  /*be60*/  @!UPT UIADD3 URZ, URZ, URZ, URZ ;  /* 0x0000003f3f3ff290 */ /* 0x000fe2000fffe03f */
[----:B------:R-:W-:Y:S04]  /*be70*/  STL.64 [R1+0x2b0], R24 ;  /* 0x0002b01801007387 */ /* 0x000fe80000100a00 */
[----:B------:R0:W-:Y:S04]  /*be80*/  STL.64 [R1+0x2b8], R26 ;  /* 0x0002b81a01007387 */ /* 0x0001e80000100a00 */
[----:B0-----:R-:W2:Y:S04]  /*be90*/  LDL.LU.64 R26, [R1+0x780] ;  /* 0x00078000011a7983 */ /* 0x001ea80000300a00 */
[----:B------:R-:W3:Y:S04]  /*bea0*/  LDL.LU.64 R24, [R1+0x778] ;  /* 0x0007780001187983 */ /* 0x000ee80000300a00 */
[----:B------:R0:W-:Y:S02]  /*beb0*/  STL.64 [R1+0x708], R18 ;  /* 0x0007081201007387 */ /* 0x0001e40000100a00 */
[----:B0-----:R-:W-:-:S02]  /*bec0*/  IMAD.MOV.U32 R18, RZ, RZ, R11 ;  /* 0x000000ffff127224 */ /* 0x001fc400078e000b */
[----:B------:R-:W-:-:S05]  /*bed0*/  IMAD.MOV.U32 R19, RZ, RZ, R10 ;  /* 0x000000ffff137224 */ /* 0x000fca00078e000a */
[----:B------:R0:W-:Y:S02]  /*bee0*/  STL.64 [R1+0x720], R18 ;  /* 0x0007201201007387 */ /* 0x0001e40000100a00 */
[----:B0-----:R-:W-:Y:S02]  /*bef0*/  IMAD.MOV.U32 R18, RZ, RZ, R9 ;  /* 0x000000ffff127224 */ /* 0x001fe400078e0009 */
[----:B------:R-:W-:Y:S02]  /*bf00*/  IMAD.MOV.U32 R19, RZ, RZ, R8 ;  /* 0x000000ffff137224 */ /* 0x000fe400078e0008 */
[----:B------:R-:W4:Y:S01]  /*bf10*/  LDL.LU R8, [R1+0x60] ;  /* 0x0000600001087983 */ /* 0x000f220000300800 */
[----:B------:R-:W-:-:S03]  /*bf20*/  IMAD.MOV.U32 R9, RZ, RZ, R29 ;  /* 0x000000ffff097224 */ /* 0x000fc600078e001d */
[----:B------:R-:W4:Y:S04]  /*bf30*/  LDL.LU R29, [R1+0x770] ;  /* 0x00077000011d7983 */ /* 0x000f280000300800 */
[----:B------:R0:W-:Y:S02]  /*bf40*/  STL.64 [R1+0x738], R18 ;  /* 0x0007381201007387 */ /* 0x0001e40000100a00 */
[----:B0-----:R-:W-:Y:S02]  /*bf50*/  IMAD.MOV.U32 R18, RZ, RZ, R17 ;  /* 0x000000ffff127224 */ /* 0x001fe400078e0011 */
[----:B------:R-:W-:Y:S01]  /*bf60*/  IMAD.MOV.U32 R19, RZ, RZ, R16 ;  /* 0x000000ffff137224 */ /* 0x000fe200078e0010 */
[----:B--2---:R-:W-:Y:S01]  /*bf70*/  HMMA.16816.F32 R20, R4, R26, R20 ;  /* 0x0000001a0414723c */ /* 0x004fe20000001814 */
[----:B---3--:R-:W-:Y:S11]  /*bf80*/  IMAD.MOV.U32 R11, RZ, RZ, R25 ;  /* 0x000000ffff0b7224 */ /* 0x008ff600078e0019 */
[----:B------:R-:W-:Y:S11]  /*bf90*/  @!UPT UIADD3 URZ, URZ, URZ, URZ ;  /* 0x0000003f3f3ff290 */ /* 0x000ff6000fffe03f */
[----:B------:R-:W-:Y:S04]  /*bfa0*/  STL.64 [R1+0x2a0], R20 ;  /* 0x0002a01401007387 */ /* 0x000fe80000100a00 */
[----:B------:R0:W-:Y:S04]  /*bfb0*/  STL.64 [R1+0x2a8], R22 ;  /* 0x0002a81601007387 */ /* 0x0001e80000100a00 */
[----:B0-----:R-:W4:Y:S04]  /*bfc0*/  LDL.LU.64 R22, [R1+0x768] ;  /* 0x0007680001167983 */ /* 0x001f280000300a00 */
[----:B------:R-:W-:Y:S04]  /*bfd0*/  STL.64 [R1+0x750], R18 ;  /* 0x0007501201007387 */ /* 0x000fe80000100a00 */
[----:B------:R-:W-:Y:S04]  /*bfe0*/  STL.64 [R1+0x718], R26 ;  /* 0x0007181a01007387 */ /* 0x000fe80000100a00 */
[----:B------:R0:W-:Y:S04]  /*bff0*/  STL [R1+0x710], R24 ;  /* 0x0007101801007387 */ /* 0x0001e80000100800 */
[----:B0-----:R-:W2:Y:S04]  /*c000*/  LDL.LU R24, [R1+0x1e0] ;  /* 0x0001e00001187983 */ /* 0x001ea80000300800 */
[----:B------:R-:W2:Y:S04]  /*c010*/  LDL.LU R25, [R1+0x1e4] ;  /* 0x0001e40001197983 */ /* 0x000ea80000300800 */
[----:B------:R-:W3:Y:S04]  /*c020*/  LDL.LU R26, [R1+0x1e8] ;  /* 0x0001e800011a7983 */ /* 0x000ee80000300800 */
[----:B------:R-:W3:Y:S04]  /*c030*/  LDL.LU R27, [R1+0x1ec] ;  /* 0x0001ec00011b7983 */ /* 0x000ee80000300800 */
[----:B---3--:R-:W-:Y:S04]  /*c040*/  STL.64 [R1+0x730], R26 ;  /* 0x0007301a01007387 */ /* 0x008fe80000100a00 */
[----:B--2---:R0:W-:Y:S04]  /*c050*/  STL.64 [R1+0x728], R24 ;  /* 0x0007281801007387 */ /* 0x0041e80000100a00 */
        /* <DEDUP_REMOVED lines=9> */
[----:B------:R-:W3:Y:S01]  /*c0f0*/  LDL.LU R27, [R1+0x20c] ;  /* 0x00020c00011b7983 */ /* 0x000ee20000300800 */
[----:B------:R-:W-:-:S07]  /*c100*/  IMAD.MOV.U32 R10, RZ, RZ, R28 ;  /* 0x000000ffff0a7224 */ /* 0x000fce00078e001c */
[----:B----4-:R-:W-:Y:S01]  /*c110*/  HMMA.16816.F32 R4, R4, R22, R8 ;  /* 0x000000160404723c */ /* 0x010fe20000001808 */
[----:B------:R-:W0:Y:S06]  /*c120*/  S2R R10, SR_TID.X ;  /* 0x00000000000a7919 */ /* 0x000e2c0000002100 */
[C---:B0-----:R-:W-:Y:S01]  /*c130*/  LOP3.LUT R9, R10.reuse, 0x7, RZ, 0xc0, !PT ;  /* 0x000000070a097812 */ /* 0x041fe200078ec0ff */
[C---:B------:R-:W-:Y:S02]  /*c140*/  IMAD.SHL.U32 R28, R10.reuse, 0x40, RZ ;  /* 0x000000400a1c7824 */ /* 0x040fe400078e00ff */
[----:B------:R-:W-:-:S02]  /*c150*/  IMAD.SHL.U32 R11, R10, 0x2, RZ ;  /* 0x000000020a0b7824 */ /* 0x000fc400078e00ff */
[----:B------:R-:W-:Y:S02]  /*c160*/  IMAD R9, R9, 0x90, RZ ;  /* 0x0000009009097824 */ /* 0x000fe400078e02ff */
[----:B------:R-:W-:-:S03]  /*c170*/  IMAD.SHL.U32 R10, R10, 0x2, RZ ;  /* 0x000000020a0a7824 */ /* 0x000fc600078e00ff */
[C---:B------:R-:W-:Y:S02]  /*c180*/  LOP3.LUT R11, R9.reuse, 0x10, R11, 0x78, !PT ;  /* 0x00000010090b7812 */ /* 0x040fe400078e780b */
[----:B------:R-:W-:Y:S02]  /*c190*/  LOP3.LUT R10, R9, 0x10, R10, 0x78, !PT ;  /* 0x00000010090a7812 */ /* 0x000fe400078e780a */
[--C-:B------:R-:W-:Y:S02]  /*c1a0*/  LOP3.LUT R11, R11, 0x400, R28.reuse, 0xf8, !PT ;  /* 0x000004000b0b7812 */ /* 0x100fe400078ef81c */
[----:B------:R-:W-:Y:S02]  /*c1b0*/  LOP3.LUT R10, R10, 0x400, R28, 0xf8, !PT ;  /* 0x000004000a0a7812 */ /* 0x000fe400078ef81c */
[----:B------:R-:W-:Y:S01]  /*c1c0*/  LOP3.LUT R11, R11, 0x40, RZ, 0x3c, !PT ;  /* 0x000000400b0b7812 */ /* 0x000fe200078e3cff */
[----:B------:R-:W0:Y:S01]  /*c1d0*/  S2R R28, SR_TID.X ;  /* 0x00000000001c7919 */ /* 0x000e220000002100 */
[----:B------:R-:W-:-:S03]  /*c1e0*/  LOP3.LUT R10, R10, 0x20, RZ, 0x3c, !PT ;  /* 0x000000200a0a7812 */ /* 0x000fc600078e3cff */
[----:B---3--:R-:W-:Y:S04]  /*c1f0*/  STL.64 [R1+0x760], R26 ;  /* 0x0007601a01007387 */ /* 0x008fe80000100a00 */
[----:B--2---:R1:W-:Y:S04]  /*c200*/  STL.64 [R1+0x758], R24 ;  /* 0x0007581801007387 */ /* 0x0043e80000100a00 */
[----:B-1----:R-:W2:Y:S04]  /*c210*/  LDL.LU R24, [R1+0x210] ;  /* 0x0002100001187983 */ /* 0x002ea80000300800 */
[----:B------:R-:W2:Y:S04]  /*c220*/  LDL.LU R25, [R1+0x214] ;  /* 0x0002140001197983 */ /* 0x000ea80000300800 */
[----:B------:R-:W2:Y:S04]  /*c230*/  LDL.LU R26, [R1+0x218] ;  /* 0x00021800011a7983 */ /* 0x000ea80000300800 */
[----:B------:R-:W2:Y:S04]  /*c240*/  LDL.LU R27, [R1+0x21c] ;  /* 0x00021c00011b7983 */ /* 0x000ea80000300800 */
[----:B------:R1:W-:Y:S04]  /*c250*/  STL.64 [R1+0x6f8], R22 ;  /* 0x0006f81601007387 */ /* 0x0003e80000100a00 */
[----:B------:R-:W-:Y:S04]  /*c260*/  STL.64 [R1+0x290], R4 ;  /* 0x0002900401007387 */ /* 0x000fe80000100a00 */
[----:B------:R-:W-:Y:S04]  /*c270*/  STL.64 [R1+0x298], R6 ;  /* 0x0002980601007387 */ /* 0x000fe80000100a00 */
[----:B------:R-:W-:Y:S04]  /*c280*/  LDSM.16.MT88.4 R4, [R10+0x8800] ;  /* 0x008800000a04783b */ /* 0x000fe80000004200 */
[----:B------:R-:W3:Y:S01]  /*c290*/  LDSM.16.MT88.4 R8, [R11+0x8800] ;  /* 0x008800000b08783b */ /* 0x000ee20000004200 */
[----:B------:R-:W-:Y:S01]  /*c2a0*/  IMAD.MOV.U32 R19, RZ, RZ, R14 ;  /* 0x000000ffff137224 */ /* 0x000fe200078e000e */
[C---:B0-----:R-:W-:Y:S01]  /*c2b0*/  LOP3.LUT R14, R28.reuse, 0x7, RZ, 0xc0, !PT ;  /* 0x000000071c0e7812 */ /* 0x041fe200078ec0ff */
[----:B------:R-:W-:Y:S01]  /*c2c0*/  IMAD.MOV.U32 R18, RZ, RZ, R15 ;  /* 0x000000ffff127224 */ /* 0x000fe200078e000f */
[----:B------:R-:W4:Y:S01]  /*c2d0*/  LDL.LU R20, [R1+0x1c0] ;  /* 0x0001c00001147983 */ /* 0x000f220000300800 */
[----:B------:R-:W-:-:S02]  /*c2e0*/  IMAD.SHL.U32 R15, R28, 0x40, RZ ;  /* 0x000000401c0f7824 */ /* 0x000fc400078e00ff */
[----:B------:R-:W-:Y:S01]  /*c2f0*/  IMAD R14, R14, 0x90, RZ ;  /* 0x000000900e0e7824 */ /* 0x000fe200078e02ff */
[----:B------:R-:W4:Y:S01]  /*c300*/  LDL.LU R21, [R1+0x1c4] ;  /* 0x0001c40001157983 */ /* 0x000f220000300800 */
[----:B------:R-:W-:-:S03]  /*c310*/  IMAD.SHL.U32 R28, R28, 0x2, RZ ;  /* 0x000000021c1c7824 */ /* 0x000fc600078e00ff */
[----:B-1----:R-:W4:Y:S02]  /*c320*/  LDL.LU R22, [R1+0x1c8] ;  /* 0x0001c80001167983 */ /* 0x002f240000300800 */
[----:B------:R-:W-:Y:S02]  /*c330*/  LOP3.LUT R28, R14, 0x10, R28, 0x78, !PT ;  /* 0x000000100e1c7812 */ /* 0x000fe400078e781c */
[----:B------:R-:W4:Y:S02]  /*c340*/  LDL.LU R23, [R1+0x1cc] ;  /* 0x0001cc0001177983 */ /* 0x000f240000300800 */
[----:B------:R-:W-:-:S04]  /*c350*/  LOP3.LUT R28, R28, 0x400, R15, 0xf8, !PT ;  /* 0x000004001c1c7812 */ /* 0x000fc800078ef80f */
[----:B------:R-:W-:Y:S01]  /*c360*/  LOP3.LUT R28, R28, 0x60, RZ, 0x3c, !PT ;  /* 0x000000601c1c7812 */ /* 0x000fe200078e3cff */
[----:B---3--:R0:W-:Y:S02]  /*c370*/  STL.64 [R1+0x6f0], R10 ;  /* 0x0006f00a01007387 */ /* 0x0081e40000100a00 */
[----:B0-----:R-:W-:Y:S02]  /*c380*/  IMAD.MOV.U32 R10, RZ, RZ, R13 ;  /* 0x000000ffff0a7224 */ /* 0x001fe400078e000d */
[----:B------:R-:W-:Y:S02]  /*c390*/  IMAD.MOV.U32 R11, RZ, RZ, R12 ;  /* 0x000000ffff0b7224 */ /* 0x000fe400078e000c */
[----:B------:R-:W0:Y:S04]  /*c3a0*/  LDSM.16.MT88.4 R12, [R28+0x8800] ;  /* 0x008800001c0c783b */ /* 0x000e280000004200 */
[----:B------:R-:W-:Y:S04]  /*c3b0*/  STL.64 [R1+0x6e8], R8 ;  /* 0x0006e80801007387 */ /* 0x000fe80000100a00 */
[----:B0-----:R-:W-:Y:S04]  /*c3c0*/  STL.64 [R1+0x648], R14 ;  /* 0x0006480e01007387 */ /* 0x001fe80000100a00 */
[----:B------:R0:W-:Y:S04]  /*c3d0*/  STL.64 [R1+0x640], R12 ;  /* 0x0006400c01007387 */ /* 0x0001e80000100a00 */
[----:B0-----:R-:W3:Y:S04]  /*c3e0*/  LDL.LU R12, [R1+0x1d0] ;  /* 0x0001d000010c7983 */ /* 0x001ee80000300800 */
[----:B------:R-:W3:Y:S04]  /*c3f0*/  LDL.LU R13, [R1+0x1d4] ;  /* 0x0001d400010d7983 */ /* 0x000ee80000300800 */
[----:B------:R-:W3:Y:S04]  /*c400*/  LDL.LU R14, [R1+0x1d8] ;  /* 0x0001d800010e7983 */ /* 0x000ee80000300800 */
[----:B------:R-:W3:Y:S01]  /*c410*/  LDL.LU R15, [R1+0x1dc] ;  /* 0x0001dc00010f7983 */ /* 0x000ee20000300800 */
[C---:B--2---:R-:W-:Y:S03]  /*c420*/  HMMA.16816.F32 R16, R4.reuse, R18, R24 ;  /* 0x000000120410723c */ /* 0x044fe60000001818 */
[----:B------:R-:W2:Y:S04]  /*c430*/  LDL.LU.64 R26, [R1+0x760] ;  /* 0x00076000011a7983 */ /* 0x000ea80000300a00 */
[----:B------:R-:W2:Y:S11]  /*c440*/  LDL.LU.64 R24, [R1+0x758] ;  /* 0x0007580001187983 */ /* 0x000eb60000300a00 */
[----:B------:R-:W-:Y:S05]  /*c450*/  @!UPT UIADD3 URZ, URZ, URZ, URZ ;  /* 0x0000003f3f3ff290 */ /* 0x000fea000fffe03f */
[----:B------:R-:W-:Y:S04]  /*c460*/  STL.64 [R1+0xd0], R16 ;  /* 0x0000d01001007387 */ /* 0x000fe80000100a00 */
[----:B------:R0:W-:Y:S04]  /*c470*/  STL.64 [R1+0xd8], R18 ;  /* 0x0000d81201007387 */ /* 0x0001e80000100a00 */
[----:B0-----:R-:W2:Y:S02]  /*c480*/  LDL.LU.64 R18, [R1+0x750] ;  /* 0x0007500001127983 */ /* 0x001ea40000300a00 */
[C---:B--2---:R-:W-:Y:S02]  /*c490*/  HMMA.16816.F32 R16, R4.reuse, R18, R24 ;  /* 0x000000120410723c */ /* 0x044fe40000001818 */
[----:B------:R-:W2:Y:S04]  /*c4a0*/  LDL.LU.64 R26, [R1+0x748] ;  /* 0x00074800011a7983 */ /* 0x000ea80000300a00 */
[----:B------:R-:W2:Y:S11]  /*c4b0*/  LDL.LU.64 R24, [R1+0x740] ;  /* 0x0007400001187983 */ /* 0x000eb60000300a00 */
[----:B------:R-:W-:Y:S06]  /*c4c0*/  @!UPT UIADD3 URZ, URZ, URZ, URZ ;  /* 0x0000003f3f3ff290 */ /* 0x000fec000fffe03f */
        /* <DEDUP_REMOVED lines=12> */
[----:B------:R-:W2:Y:S11]  /*c590*/  LDL.LU R24, [R1+0x710] ;  /* 0x0007100001187983 */ /* 0x000eb60000300800 */
[----:B------:R-:W-:Y:S06]  /*c5a0*/  @!UPT UIADD3 URZ, URZ, URZ, URZ ;  /* 0x0000003f3f3ff290 */ /* 0x000fec000fffe03f */
[----:B------:R-:W-:Y:S04]  /*c5b0*/  STL.64 [R1+0x1e0], R16 ;  /* 0x0001e01001007387 */ /* 0x000fe80000100a00 */
[----:B------:R0:W-:Y:S04]  /*c5c0*/  STL.64 [R1+0x1e8], R18 ;  /* 0x0001e81201007387 */ /* 0x0001e80000100a00 */
[----:B0-----:R-:W4:Y:S01]  /*c5d0*/  LDL.LU.64 R18, [R1+0x708] ;  /* 0x0007080001127983 */ /* 0x001f220000300a00 */
[C---:B---3--:R-:W-:Y:S11]  /*c5e0*/  HMMA.16816.F32 R8, R4.reuse, R10, R12 ;  /* 0x0000000a0408723c */ /* 0x048ff6000000180c */
[----:B------:R-:W-:Y:S11]  /*c5f0*/  @!UPT UIADD3 URZ, URZ, URZ, URZ ;  /* 0x0000003f3f3ff290 */ /* 0x000ff6000fffe03f */
[----:B------:R-:W-:Y:S01]  /*c600*/  @!UPT UIADD3 URZ, URZ, URZ, URZ ;  /* 0x0000003f3f3ff290 */ /* 0x000fe2000fffe03f */
[----:B------:R-:W-:Y:S04]  /*c610*/  STL.64 [R1+0x1d0], R8 ;  /* 0x0001d00801007387 */ /* 0x000fe80000100a00 */
[----:B------:R-:W-:Y:S01]  /*c620*/  STL.64 [R1+0x1d8], R10 ;  /* 0x0001d80a01007387 */ /* 0x000fe20000100a00 */
[----:B----4-:R-:W-:Y:S11]  /*c630*/  HMMA.16816.F32 R12, R4, R18, R20 ;  /* 0x00000012040c723c */ /* 0x010ff60000001814 */
[----:B------:R-:W-:Y:S11]  /*c640*/  @!UPT UIADD3 URZ, URZ, URZ, URZ ;  /* 0x0000003f3f3ff290 */ /* 0x000ff6000fffe03f */
[----:B------:R-:W-:Y:S01]  /*c650*/  @!UPT UIADD3 URZ, URZ, URZ, URZ ;  /* 0x0000003f3f3ff290 */ /* 0x000fe2000fffe03f */
[----:B------:R0:W-:Y:S04]  /*c660*/  STL.64 [R1+0x1c0], R12 ;  /* 0x0001c00c01007387 */ /* 0x0001e80000100a00 */
[----:B------:R1:W-:Y:S04]  /*c670*/  STL.64 [R1+0x1c8], R14 ;  /* 0x0001c80e01007387 */ /* 0x0003e80000100a00 */
[----:B------:R-:W2:Y:S04]  /*c680*/  LDL.LU R20, [R1+0x1b0] ;  /* 0x0001b00001147983 */ /* 0x000ea80000300800 */
[----:B------:R-:W2:Y:S04]  /*c690*/  LDL.LU R21, [R1+0x1b4] ;  /* 0x0001b40001157983 */ /* 0x000ea80000300800 */
[----:B------:R-:W2:Y:S04]  /*c6a0*/  LDL.LU R22, [R1+0x1b8] ;  /* 0x0001b80001167983 */ /* 0x000ea80000300800 */
[----:B------:R-:W2:Y:S04]  /*c6b0*/  LDL.LU R23, [R1+0x1bc] ;  /* 0x0001bc0001177983 */ /* 0x000ea80000300800 */
[----:B0-----:R-:W3:Y:S01]  /*c6c0*/  LDL.LU R12, [R1+0x140] ;  /* 0x00014000010c7983 */ /* 0x001ee20000300800 */
[----:B-1----:R-:W-:-:S03]  /*c6d0*/  IMAD.MOV.U32 R15, RZ, RZ, R29 ;  /* 0x000000ffff0f7224 */ /* 0x002fc600078e001d */
[----:B---3--:R-:W-:Y:S04]  /*c6e0*/  STL [R1+0x65c], R12 ;  /* 0x00065c0c01007387 */ /* 0x008fe80000100800 */
[----:B------:R-:W3:Y:S04]  /*c6f0*/  LDL.LU R13, [R1+0x144] ;  /* 0x00014400010d7983 */ /* 0x000ee80000300800 */
[----:B------:R-:W4:Y:S04]  /*c700*/  LDL.LU R14, [R1+0x148] ;  /* 0x00014800010e7983 */ /* 0x000f280000300800 */
[----:B------:R-:W2:Y:S04]  /*c710*/  LDL.LU R29, [R1+0x700] ;  /* 0x00070000011d7983 */ /* 0x000ea80000300800 */
[----:B----4-:R0:W-:Y:S04]  /*c720*/  STL.64 [R1+0x6b0], R14 ;  /* 0x0006b00e01007387 */ /* 0x0101e80000100a00 */
[----:B---3--:R1:W-:Y:S04]  /*c730*/  STL [R1+0x6a8], R13 ;  /* 0x0006a80d01007387 */ /* 0x0083e80000100800 */
[----:B------:R-:W3:Y:S04]  /*c740*/  LDL.LU R16, [R1+0x170] ;  /* 0x0001700001107983 */ /* 0x000ee80000300800 */
[----:B------:R-:W3:Y:S04]  /*c750*/  LDL.LU R17, [R1+0x174] ;  /* 0x0001740001117983 */ /* 0x000ee80000300800 */
[----:B------:R-:W4:Y:S04]  /*c760*/  LDL.LU R18, [R1+0x178] ;  /* 0x0001780001127983 */ /* 0x000f280000300800 */
[----:B------:R-:W4:Y:S04]  /*c770*/  LDL.LU R19, [R1+0x17c] ;  /* 0x00017c0001137983 */ /* 0x000f280000300800 */
[----:B0-----:R-:W2:Y:S04]  /*c780*/  LDL.LU.64 R14, [R1+0x48] ;  /* 0x00004800010e7983 */ /* 0x001ea80000300a00 */
[----:B--2---:R0:W-:Y:S04]  /*c790*/  STL.64 [R1+0x6d0], R14 ;  /* 0x0006d00e01007387 */ /* 0x0041e80000100a00 */
[----:B------:R-:W2:Y:S04]  /*c7a0*/  LDL.LU R12, [R1+0x1a0] ;  /* 0x0001a000010c7983 */ /* 0x000ea80000300800 */
[----:B-1----:R-:W2:Y:S04]  /*c7b0*/  LDL.LU R13, [R1+0x1a4] ;  /* 0x0001a400010d7983 */ /* 0x002ea80000300800 */
[----:B0-----:R-:W2:Y:S04]  /*c7c0*/  LDL.LU R14, [R1+0x1a8] ;  /* 0x0001a800010e7983 */ /* 0x001ea80000300800 */
[----:B------:R-:W2:Y:S04]  /*c7d0*/  LDL.LU R15, [R1+0x1ac] ;  /* 0x0001ac00010f7983 */ /* 0x000ea80000300800 */
[----:B----4-:R-:W-:Y:S04]  /*c7e0*/  STL.64 [R1+0x698], R18 ;  /* 0x0006981201007387 */ /* 0x010fe80000100a00 */
[----:B---3--:R0:W-:Y:S04]  /*c7f0*/  STL.64 [R1+0x690], R16 ;  /* 0x0006901001007387 */ /* 0x0081e80000100a00 */
[----:B0-----:R-:W3:Y:S04]  /*c800*/  LDL.LU R16, [R1+0x180] ;  /* 0x0001800001107983 */ /* 0x001ee80000300800 */
[----:B------:R-:W3:Y:S04]  /*c810*/  LDL.LU R17, [R1+0x184] ;  /* 0x0001840001117983 */ /* 0x000ee80000300800 */
[----:B------:R-:W4:Y:S04]  /*c820*/  LDL.LU R18, [R1+0x188] ;  /* 0x0001880001127983 */ /* 0x000f280000300800 */
[----:B------:R-:W4:Y:S01]  /*c830*/  LDL.LU R19, [R1+0x18c] ;  /* 0x00018c0001137983 */ /* 0x000f220000300800 */
[----:B------:R-:W-:Y:S03]  /*c840*/  HMMA.16816.F32 R20, R4, R26, R20 ;  /* 0x0000001a0414723c */ /* 0x000fe60000001814 */
[----:B----4-:R-:W-:Y:S04]  /*c850*/  STL.64 [R1+0x6c0], R18 ;  /* 0x0006c01201007387 */ /* 0x010fe80000100a00 */
[----:B---3--:R0:W-:Y:S04]  /*c860*/  STL.64 [R1+0x6b8], R16 ;  /* 0x0006b81001007387 */ /* 0x0081e80000100a00 */
[----:B0-----:R-:W3:Y:S04]  /*c870*/  LDL.LU R16, [R1+0x190] ;  /* 0x0001900001107983 */ /* 0x001ee80000300800 */
[----:B------:R-:W3:Y:S04]  /*c880*/  LDL.LU R17, [R1+0x194] ;  /* 0x0001940001117983 */ /* 0x000ee80000300800 */
[----:B------:R-:W4:Y:S04]  /*c890*/  LDL.LU R18, [R1+0x198] ;  /* 0x0001980001127983 */ /* 0x000f280000300800 */
[----:B------:R-:W4:Y:S01]  /*c8a0*/  LDL.LU R19, [R1+0x19c] ;  /* 0x00019c0001137983 */ /* 0x000f220000300800 */
[----:B------:R-:W-:-:S03]  /*c8b0*/  IMAD.MOV.U32 R8, RZ, RZ, R24 ;  /* 0x000000ffff087224 */ /* 0x000fc600078e0018 */
[----:B----4-:R0:W-:Y:S04]  /*c8c0*/  STL.64 [R1+0x6e0], R18 ;  /* 0x0006e01201007387 */ /* 0x0101e80000100a00 */
[----:B---3--:R-:W-:Y:S04]  /*c8d0*/  STL.64 [R1+0x6d8], R16 ;  /* 0x0006d81001007387 */ /* 0x008fe80000100a00 */
[----:B0-----:R-:W2:Y:S04]  /*c8e0*/  LDL.LU.64 R18, [R1+0x58] ;  /* 0x0000580001127983 */ /* 0x001ea80000300a00 */
[----:B------:R-:W-:Y:S04]  /*c8f0*/  STL.64 [R1+0x1b0], R20 ;  /* 0x0001b01401007387 */ /* 0x000fe80000100a00 */
[----:B------:R0:W-:Y:S04]  /*c900*/  STL.64 [R1+0x1b8], R22 ;  /* 0x0001b81601007387 */ /* 0x0001e80000100a00 */
[----:B0-----:R-:W3:Y:S01]  /*c910*/  LDL.LU.64 R22, [R1+0x6f8] ;  /* 0x0006f80001167983 */ /* 0x001ee20000300a00 */
[----:B------:R-:W-:-:S02]  /*c920*/  IMAD.MOV.U32 R9, RZ, RZ, R3 ;  /* 0x000000ffff097224 */ /* 0x000fc400078e0003 */
[----:B------:R-:W-:Y:S02]  /*c930*/  IMAD.MOV.U32 R10, RZ, RZ, R2 ;  /* 0x000000ffff0a7224 */ /* 0x000fe400078e0002 */
[----:B------:R-:W-:-:S07]  /*c940*/  IMAD.MOV.U32 R11, RZ, RZ, R0 ;  /* 0x000000ffff0b7224 */ /* 0x000fce00078e0000 */
[----:B---3--:R-:W-:Y:S01]  /*c950*/  HMMA.16816.F32 R4, R4, R22, R8 ;  /* 0x000000160404723c */ /* 0x008fe20000001808 */
[----:B------:R-:W2:Y:S04]  /*c960*/  LDL.LU.64 R10, [R1+0x6f0] ;  /* 0x0006f000010a7983 */ /* 0x000ea80000300a00 */
[----:B------:R-:W2:Y:S11]  /*c970*/  LDL.LU.64 R8, [R1+0x6e8] ;  /* 0x0006e80001087983 */ /* 0x000eb60000300a00 */
[----:B------:R-:W-:Y:S07]  /*c980*/  @!UPT UIADD3 URZ, URZ, URZ, URZ ;  /* 0x0000003f3f3ff290 */ /* 0x000fee000fffe03f */
[----:B------:R-:W-:Y:S04]  /*c990*/  STL.64 [R1+0x280], R4 ;  /* 0x0002800401007387 */ /* 0x000fe80000100a00 */
[----:B------:R0:W-:Y:S04]  /*c9a0*/  STL.64 [R1+0x288], R6 ;  /* 0x0002880601007387 */ /* 0x0001e80000100a00 */
[----:B0-----:R-:W3:Y:S04]  /*c9b0*/  LDL.LU.64 R6, [R1+0x8] ;  /* 0x0000080001067983 */ /* 0x001ee80000300a00 */
[----:B---3--:R0:W-:Y:S04]  /*c9c0*/  STL.64 [R1+0x670], R6 ;  /* 0x0006700601007387 */ /* 0x0081e80000100a00 */
[----:B0-----:R-:W3:Y:S01]  /*c9d0*/  LDL.LU.64 R6, [R1+0x18] ;  /* 0x0000180001067983 */ /* 0x001ee20000300a00 */
[----:B--2---:R-:W-:Y:S03]  /*c9e0*/  HMMA.16816.F32 R12, R8, R18, R12 ;  /* 0x00000012080c723c */ /* 0x004fe6000000180c */
[----:B---3--:R0:W-:Y:S04]  /*c9f0*/  STL.64 [R1+0x688], R6 ;  /* 0x0006880601007387 */ /* 0x0081e80000100a00 */
[----:B0-----:R-:W2:Y:S01]  /*ca00*/  LDL.LU.64 R6, [R1+0x28] ;  /* 0x0000280001067983 */ /* 0x001ea20000300a00 */
[----:B------:R-:W-:-:S02]  /*ca10*/  IMAD.MOV.U32 R25, RZ, RZ, R18 ;  /* 0x000000ffff197224 */ /* 0x000fc400078e0012 */
[----:B------:R-:W-:Y:S11]  /*ca20*/  IMAD.MOV.U32 R24, RZ, RZ, R19 ;  /* 0x000000ffff187224 */ /* 0x000ff600078e0013 */
[----:B------:R-:W-:Y:S03]  /*ca30*/  @!UPT UIADD3 URZ, URZ, URZ, URZ ;  /* 0x0000003f3f3ff290 */ /* 0x000fe6000fffe03f */
[----:B------:R-:W-:Y:S01]  /*ca40*/  IMAD.MOV.U32 R20, RZ, RZ, R15 ;  /* 0x000000ffff147224 */ /* 0x000fe200078e000f */
[----:B--2---:R0:W-:Y:S04]  /*ca50*/  STL.64 [R1+0x6a0], R6 ;  /* 0x0006a00601007387 */ /* 0x0041e80000100a00 */
[----:B0-----:R-:W2:Y:S04]  /*ca60*/  LDL.LU.64 R6, [R1+0x38] ;  /* 0x0000380001067983 */ /* 0x001ea80000300a00 */
[----:B------:R-:W3:Y:S04]  /*ca70*/  LDL.LU.64 R18, [R1+0x6e0] ;  /* 0x0006e00001127983 */ /* 0x000ee80000300a00 */
[----:B------:R-:W3:Y:S04]  /*ca80*/  LDL.LU.64 R16, [R1+0x6d8] ;  /* 0x0006d80001107983 */ /* 0x000ee80000300a00 */
[----:B------:R-:W-:Y:S04]  /*ca90*/  STL.64 [R1+0xb0], R12 ;  /* 0x0000b00c01007387 */ /* 0x000fe80000100a00 */
[----:B------:R0:W-:Y:S04]  /*caa0*/  STL.64 [R1+0xb8], R14 ;  /* 0x0000b80e01007387 */ /* 0x0001e80000100a00 */
[----:B0-----:R-:W3:Y:S04]  /*cab0*/  LDL.LU.64 R14, [R1+0x6d0] ;  /* 0x0006d000010e7983 */ /* 0x001ee80000300a00 */
[----:B------:R0:W-:Y:S04]  /*cac0*/  STL.64 [R1+0x668], R26 ;  /* 0x0006681a01007387 */ /* 0x0001e80000100a00 */
[----:B------:R1:W-:Y:S01]  /*cad0*/  STL.64 [R1+0x660], R24 ;  /* 0x0006601801007387 */ /* 0x0003e20000100a00 */
[----:B0-----:R-:W-:-:S03]  /*cae0*/  IMAD.MOV.U32 R26, RZ, RZ, R29 ;  /* 0x000000ffff1a7224 */ /* 0x001fc600078e001d */
[----:B-1----:R-:W4:Y:S04]  /*caf0*/  LDL.LU R24, [R1+0x150] ;  /* 0x0001500001187983 */ /* 0x002f280000300800 */
[----:B------:R-:W4:Y:S04]  /*cb00*/  LDL.LU R25, [R1+0x154] ;  /* 0x0001540001197983 */ /* 0x000f280000300800 */
[----:B------:R-:W2:Y:S04]  /*cb10*/  LDL.LU R29, [R1+0x6c8] ;  /* 0x0006c800011d7983 */ /* 0x000ea80000300800 */
[----:B------:R-:W2:Y:S01]  /*cb20*/  LDL.LU R27, [R1+0x15c] ;  /* 0x00015c00011b7983 */ /* 0x000ea20000300800 */
[----:B---3--:R-:W-:Y:S03]  /*cb30*/  HMMA.16816.F32 R16, R8, R14, R16 ;  /* 0x0000000e0810723c */ /* 0x008fe60000001810 */
[----:B--2---:R-:W-:Y:S04]  /*cb40*/  STL.64 [R1+0x680], R26 ;  /* 0x0006801a01007387 */ /* 0x004fe80000100a00 */
[----:B----4-:R0:W-:Y:S04]  /*cb50*/  STL.64 [R1+0x678], R24 ;  /* 0x0006781801007387 */ /* 0x0101e80000100a00 */
[----:B0-----:R-:W2:Y:S04]  /*cb60*/  LDL.LU R24, [R1+0x160] ;  /* 0x0001600001187983 */ /* 0x001ea80000300800 */
[----:B------:R-:W2:Y:S04]  /*cb70*/  LDL.LU R25, [R1+0x164] ;  /* 0x0001640001197983 */ /* 0x000ea80000300800 */
[----:B------:R-:W2:Y:S04]  /*cb80*/  LDL.LU R26, [R1+0x168] ;  /* 0x00016800011a7983 */ /* 0x000ea80000300800 */
[----:B------:R-:W-:Y:S04]  /*cb90*/  STL.64 [R1+0xc0], R16 ;  /* 0x0000c01001007387 */ /* 0x000fe80000100a00 */
[----:B------:R0:W-:Y:S04]  /*cba0*/  STL.64 [R1+0xc8], R18 ;  /* 0x0000c81201007387 */ /* 0x0001e80000100a00 */
[----:B0-----:R-:W3:Y:S04]  /*cbb0*/  LDL.LU.64 R18, [R1+0x6c0] ;  /* 0x0006c00001127983 */ /* 0x001ee80000300a00 */
[----:B------:R-:W3:Y:S01]  /*cbc0*/  LDL.LU.64 R16, [R1+0x6b8] ;  /* 0x0006b80001107983 */ /* 0x000ee20000300a00 */
[----:B------:R-:W-:-:S02]  /*cbd0*/  IMAD.MOV.U32 R2, RZ, RZ, R14 ;  /* 0x000000ffff027224 */ /* 0x000fc400078e000e */
[----:B------:R-:W-:Y:S02]  /*cbe0*/  IMAD.MOV.U32 R28, RZ, RZ, R15 ;  /* 0x000000ffff1c7224 */ /* 0x000fe400078e000f */
[----:B------:R-:W4:Y:S01]  /*cbf0*/  LDL.LU.64 R14, [R1+0x6b0] ;  /* 0x0006b000010e7983 */ /* 0x000f220000300a00 */
[----:B------:R-:W-:Y:S02]  /*cc00*/  IMAD.MOV.U32 R12, RZ, RZ, R6 ;  /* 0x000000ffff0c7224 */ /* 0x000fe400078e0006 */
[----:B------:R-:W-:Y:S01]  /*cc10*/  IMAD.MOV.U32 R3, RZ, RZ, R7 ;  /* 0x000000ffff037224 */ /* 0x000fe200078e0007 */
[----:B------:R-:W4:Y:S01]  /*cc20*/  LDL.LU R13, [R1+0x6a8] ;  /* 0x0006a800010d7983 */ /* 0x000f220000300800 */
[----:B---3--:R-:W-:Y:S03]  /*cc30*/  HMMA.16816.F32 R16, R8, R6, R16 ;  /* 0x000000060810723c */ /* 0x008fe60000001810 */
[----:B------:R-:W3:Y:S11]  /*cc40*/  LDL.LU.64 R6, [R1+0x6a0] ;  /* 0x0006a00001067983 */ /* 0x000ef60000300a00 */
[----:B------:R-:W-:Y:S09]  /*cc50*/  @!UPT UIADD3 URZ, URZ, URZ, URZ ;  /* 0x0000003f3f3ff290 */ /* 0x000ff2000fffe03f */
[----:B------:R-:W-:Y:S01]  /*cc60*/  STL.64 [R1+0x180], R16 ;  /* 0x0001801001007387 */ /* 0x000fe20000100a00 */
[----:B------:R-:W-:-:S03]  /*cc70*/  IMAD.MOV.U32 R21, RZ, RZ, R19 ;  /* 0x000000ffff157224 */ /* 0x000fc600078e0013 */
[----:B------:R0:W-:Y:S04]  /*cc80*/  STL.64 [R1+0x188], R18 ;  /* 0x0001881201007387 */ /* 0x0001e80000100a00 */
[----:B0-----:R-:W3:Y:S04]  /*cc90*/  LDL.LU.64 R18, [R1+0x698] ;  /* 0x0006980001127983 */ /* 0x001ee80000300a00 */
[----:B------:R-:W3:Y:S02]  /*cca0*/  LDL.LU.64 R16, [R1+0x690] ;  /* 0x0006900001107983 */ /* 0x000ee40000300a00 */
[----:B---3--:R-:W-:Y:S11]  /*ccb0*/  HMMA.16816.F32 R16, R8, R6, R16 ;  /* 0x000000060810723c */ /* 0x008ff60000001810 */
[----:B------:R-:W-:Y:S11]  /*ccc0*/  @!UPT UIADD3 URZ, URZ, URZ, URZ ;  /* 0x0000003f3f3ff290 */ /* 0x000ff6000fffe03f */
[----:B------:R-:W-:Y:S01]  /*ccd0*/  @!UPT UIADD3 URZ, URZ, URZ, URZ ;  /* 0x0000003f3f3ff290 */ /* 0x000fe2000fffe03f */
[----:B------:R-:W-:Y:S04]  /*cce0*/  STL.64 [R1+0x170], R16 ;  /* 0x0001701001007387 */ /* 0x000fe80000100a00 */
[----:B------:R0:W-:Y:S02]  /*ccf0*/  STL.64 [R1+0x178], R18 ;  /* 0x0001781201007387 */ /* 0x0001e40000100a00 */
[----:B0-----:R-:W-:Y:S02]  /*cd00*/  IMAD.MOV.U32 R18, RZ, RZ, R6 ;  /* 0x000000ffff127224 */ /* 0x001fe400078e0006 */
[----:B------:R-:W-:Y:S02]  /*cd10*/  IMAD.MOV.U32 R19, RZ, RZ, R7 ;  /* 0x000000ffff137224 */ /* 0x000fe400078e0007 */
[----:B------:R-:W2:Y:S01]  /*cd20*/  LDL.LU.64 R6, [R1+0x688] ;  /* 0x0006880001067983 */ /* 0x000ea20000300a00 */
[----:B------:R-:W-:-:S07]  /*cd30*/  IMAD.MOV.U32 R27, RZ, RZ, R29 ;  /* 0x000000ffff1b7224 */ /* 0x000fce00078e001d */
[C---:B--2---:R-:W-:Y:S01]  /*cd40*/  HMMA.16816.F32 R24, R8.reuse, R6, R24 ;  /* 0x000000060818723c */ /* 0x044fe20000001818 */
[----:B------:R-:W-:Y:S02]  /*cd50*/  IMAD.MOV.U32 R0, RZ, RZ, R6 ;  /* 0x000000ffff007224 */ /* 0x000fe400078e0006 */
        /* <DEDUP_REMOVED lines=13> */
[----:B0-----:R-:W4:Y:S04]  /*ce30*/  LDL.LU.64 R26, [R1+0x668] ;  /* 0x00066800011a7983 */ /* 0x001f280000300a00 */
[----:B------:R-:W2:Y:S04]  /*ce40*/  LDL.LU.64 R24, [R1+0x660] ;  /* 0x0006600001187983 */ /* 0x000ea80000300a00 */
[----:B------:R-:W3:Y:S04]  /*ce50*/  LDL.LU R4, [R1+0x70] ;  /* 0x0000700001047983 */ /* 0x000ee80000300800 */
[----:B------:R-:W3:Y:S04]  /*ce60*/  LDL.LU R5, [R1+0x74] ;  /* 0x0000740001057983 */ /* 0x000ee80000300800 */
[----:B------:R-:W3:Y:S04]  /*ce70*/  LDL.LU R6, [R1+0x78] ;  /* 0x0000780001067983 */ /* 0x000ee80000300800 */
[----:B------:R-:W3:Y:S04]  /*ce80*/  LDL.LU R7, [R1+0x7c] ;  /* 0x00007c0001077983 */ /* 0x000ee80000300800 */
[----:B------:R-:W-:Y:S04]  /*ce90*/  STL.64 [R1+0x5e0], R16 ;  /* 0x0005e01001007387 */ /* 0x000fe80000100a00 */
[----:B------:R0:W-:Y:S02]  /*cea0*/  STL.64 [R1+0x5f8], R18 ;  /* 0x0005f81201007387 */ /* 0x0001e40000100a00 */
[----:B0-----:R-:W-:-:S02]  /*ceb0*/  IMAD.MOV.U32 R18, RZ, RZ, R12 ;  /* 0x000000ffff127224 */ /* 0x001fc400078e000c */
[----:B------:R-:W4:Y:S01]  /*cec0*/  LDL.LU R12, [R1+0x65c] ;  /* 0x00065c00010c7983 */ /* 0x000f220000300800 */
[----:B------:R-:W-:-:S03]  /*ced0*/  IMAD.MOV.U32 R19, RZ, RZ, R3 ;  /* 0x000000ffff137224 */ /* 0x000fc600078e0003 */
[----:B------:R-:W3:Y:S04]  /*cee0*/  LDL.LU R3, [R1+0x658] ;  /* 0x0006580001037983 */ /* 0x000ee80000300800 */
[----:B------:R0:W-:Y:S02]  /*cef0*/  STL.64 [R1+0x610], R18 ;  /* 0x0006101201007387 */ /* 0x0001e40000100a00 */
[----:B0-----:R-:W-:Y:S02]  /*cf00*/  IMAD.MOV.U32 R18, RZ, RZ, R2 ;  /* 0x000000ffff127224 */ /* 0x001fe400078e0002 */
[----:B------:R-:W-:Y:S01]  /*cf10*/  IMAD.MOV.U32 R19, RZ, RZ, R28 ;  /* 0x000000ffff137224 */ /* 0x000fe200078e001c */
[----:B------:R-:W3:Y:S04]  /*cf20*/  LDL.LU R2, [R1+0x654] ;  /* 0x0006540001027983 */ /* 0x000ee80000300800 */
[----:B------:R-:W3:Y:S04]  /*cf30*/  LDL.LU R28, [R1+0x650] ;  /* 0x00065000011c7983 */ /* 0x000ee80000300800 */
[----:B------:R2:W-:Y:S02]  /*cf40*/  STL.64 [R1+0x628], R18 ;  /* 0x0006281201007387 */ /* 0x0005e40000100a00 */
[----:B--2---:R-:W-:-:S02]  /*cf50*/  IMAD.MOV.U32 R19, RZ, RZ, R24 ;  /* 0x000000ffff137224 */ /* 0x004fc400078e0018 */
[----:B------:R-:W-:Y:S01]  /*cf60*/  IMAD.MOV.U32 R18, RZ, RZ, R25 ;  /* 0x000000ffff127224 */ /* 0x000fe200078e0019 */
[C---:B----4-:R-:W-:Y:S11]  /*cf70*/  HMMA.16816.F32 R12, R8.reuse, R26, R12 ;  /* 0x0000001a080c723c */ /* 0x050ff6000000180c */
[----:B------:R-:W-:Y:S11]  /*cf80*/  @!UPT UIADD3 URZ, URZ, URZ, URZ ;  /* 0x0000003f3f3ff290 */ /* 0x000ff6000fffe03f */
[----:B------:R-:W-:Y:S01]  /*cf90*/  @!UPT UIADD3 URZ, URZ, URZ, URZ ;  /* 0x0000003f3f3ff290 */ /* 0x000fe2000fffe03f */
[----:B------:R-:W-:Y:S04]  /*cfa0*/  STL.64 [R1+0x260], R12 ;  /* 0x0002600c01007387 */ /* 0x000fe80000100a00 */
[----:B------:R0:W-:Y:S04]  /*cfb0*/  STL.64 [R1+0x268], R14 ;  /* 0x0002680e01007387 */ /* 0x0001e80000100a00 */
[----:B0-----:R-:W2:Y:S04]  /*cfc0*/  LDL.LU.64 R14, [R1+0x648] ;  /* 0x00064800010e7983 */ /* 0x001ea80000300a00 */
[----:B------:R-:W2:Y:S04]  /*cfd0*/  LDL.LU.64 R12, [R1+0x640] ;  /* 0x00064000010c7983 */ /* 0x000ea80000300a00 */
[----:B------:R0:W-:Y:S04]  /*cfe0*/  STL.64 [R1+0x600], R26 ;  /* 0x0006001a01007387 */ /* 0x0001e80000100a00 */
[----:B------:R-:W4:Y:S04]  /*cff0*/  LDL.LU R24, [R1+0x110] ;  /* 0x0001100001187983 */ /* 0x000f280000300800 */
[----:B------:R-:W4:Y:S04]  /*d000*/  LDL.LU R25, [R1+0x114] ;  /* 0x0001140001197983 */ /* 0x000f280000300800 */
[----:B0-----:R-:W2:Y:S04]  /*d010*/  LDL.LU R26, [R1+0x118] ;  /* 0x00011800011a7983 */ /* 0x001ea80000300800 */
[----:B------:R-:W2:Y:S01]  /*d020*/  LDL.LU R27, [R1+0x11c] ;  /* 0x00011c00011b7983 */ /* 0x000ea20000300800 */
[----:B---3--:R-:W-:Y:S03]  /*d030*/  HMMA.16816.F32 R8, R8, R22, R4 ;  /* 0x000000160808723c */ /* 0x008fe60000001804 */
[----:B--2---:R-:W-:Y:S04]  /*d040*/  STL.64 [R1+0x620], R26 ;  /* 0x0006201a01007387 */ /* 0x004fe80000100a00 */
[----:B----4-:R0:W-:Y:S04]  /*d050*/  STL.64 [R1+0x618], R24 ;  /* 0x0006181801007387 */ /* 0x0101e80000100a00 */
        /* <DEDUP_REMOVED lines=8> */
[----:B------:R-:W2:Y:S04]  /*d0e0*/  LDL.LU R26, [R1+0x138] ;  /* 0x00013800011a7983 */ /* 0x000ea80000300800 */
[----:B------:R-:W2:Y:S04]  /*d0f0*/  LDL.LU R27, [R1+0x13c] ;  /* 0x00013c00011b7983 */ /* 0x000ea80000300800 */
[----:B------:R-:W3:Y:S04]  /*d100*/  LDL.LU R4, [R1+0x364] ;  /* 0x0003640001047983 */ /* 0x000ee80000300800 */
[----:B------:R-:W3:Y:S04]  /*d110*/  LDL.LU R5, [R1+0x414] ;  /* 0x0004140001057983 */ /* 0x000ee80000300800 */
[----:B------:R-:W-:Y:S04]  /*d120*/  STL.64 [R1+0x270], R8 ;  /* 0x0002700801007387 */ /* 0x000fe80000100a00 */
[----:B------:R-:W-:Y:S04]  /*d130*/  STL.64 [R1+0x278], R10 ;  /* 0x0002780a01007387 */ /* 0x000fe80000100a00 */
[----:B------:R-:W4:Y:S04]  /*d140*/  LDL.LU R6, [R1+0x418] ;  /* 0x0004180001067983 */ /* 0x000f280000300800 */
[----:B------:R-:W4:Y:S01]  /*d150*/  LDL.LU R7, [R1+0x4c4] ;  /* 0x0004c40001077983 */ /* 0x000f220000300800 */
[----:B--2---:R-:W-:Y:S03]  /*d160*/  HMMA.16816.F32 R16, R12, R18, R24 ;  /* 0x000000120c10723c */ /* 0x004fe60000001818 */
[----:B----4-:R-:W-:Y:S04]  /*d170*/  STL.64 [R1+0x5f0], R6 ;  /* 0x0005f00601007387 */ /* 0x010fe80000100a00 */
[----:B---3--:R0:W-:Y:S04]  /*d180*/  STL.64 [R1+0x5e8], R4 ;  /* 0x0005e80401007387 */ /* 0x0081e80000100a00 */
[----:B0-----:R-:W2:Y:S04]  /*d190*/  LDL.LU R4, [R1+0x100] ;  /* 0x0001000001047983 */ /* 0x001ea80000300800 */
[----:B------:R-:W2:Y:S04]  /*d1a0*/  LDL.LU R5, [R1+0x104] ;  /* 0x0001040001057983 */ /* 0x000ea80000300800 */
[----:B------:R-:W2:Y:S04]  /*d1b0*/  LDL.LU R6, [R1+0x108] ;  /* 0x0001080001067983 */ /* 0x000ea80000300800 */
[----:B------:R-:W2:Y:S04]  /*d1c0*/  LDL.LU R7, [R1+0x10c] ;  /* 0x00010c0001077983 */ /* 0x000ea80000300800 */
[----:B------:R-:W3:Y:S04]  /*d1d0*/  LDL.LU R8, [R1+0x420] ;  /* 0x0004200001087983 */ /* 0x000ee80000300800 */
[----:B------:R-:W3:Y:S04]  /*d1e0*/  LDL.LU R9, [R1+0x4c8] ;  /* 0x0004c80001097983 */ /* 0x000ee80000300800 */
[----:B------:R-:W-:Y:S04]  /*d1f0*/  STL.64 [R1+0x590], R22 ;  /* 0x0005901601007387 */ /* 0x000fe80000100a00 */
[----:B------:R0:W-:Y:S04]  /*d200*/  STL.64 [R1+0x588], R20 ;  /* 0x0005881401007387 */ /* 0x0001e80000100a00 */
[----:B0-----:R-:W4:Y:S04]  /*d210*/  LDL.LU R20, [R1+0x36c] ;  /* 0x00036c0001147983 */ /* 0x001f280000300800 */
[----:B------:R-:W4:Y:S04]  /*d220*/  LDL.LU R21, [R1+0x41c] ;  /* 0x00041c0001157983 */ /* 0x000f280000300800 */
[----:B------:R-:W2:Y:S04]  /*d230*/  LDL.LU.64 R26, [R1+0x638] ;  /* 0x00063800011a7983 */ /* 0x000ea80000300a00 */
[----:B------:R-:W2:Y:S04]  /*d240*/  LDL.LU.64 R24, [R1+0x630] ;  /* 0x0006300001187983 */ /* 0x000ea80000300a00 */
[----:B------:R-:W-:Y:S04]  /*d250*/  STL.64 [R1+0x80], R16 ;  /* 0x0000801001007387 */ /* 0x000fe80000100a00 */
[----:B------:R0:W-:Y:S04]  /*d260*/  STL.64 [R1+0x88], R18 ;  /* 0x0000881201007387 */ /* 0x0001e80000100a00 */
[----:B0-----:R-:W2:Y:S01]  /*d270*/  LDL.LU.64 R18, [R1+0x628] ;  /* 0x0006280001127983 */ /* 0x001ea20000300a00 */
[----:B------:R-:W-:-:S02]  /*d280*/  IMAD.MOV.U32 R10, RZ, RZ, R16 ;  /* 0x000000ffff0a7224 */ /* 0x000fc400078e0010 */
[----:B--2---:R-:W-:Y:S01]  /*d290*/  HMMA.16816.F32 R16, R12, R18, R24 ;  /* 0x000000120c10723c */ /* 0x004fe20000001818 */
[----:B------:R-:W2:Y:S04]  /*d2a0*/  LDL.LU.64 R26, [R1+0x620] ;  /* 0x00062000011a7983 */ /* 0x000ea80000300a00 */
[----:B------:R-:W2:Y:S11]  /*d2b0*/  LDL.LU.64 R24, [R1+0x618] ;  /* 0x0006180001187983 */ /* 0x000eb60000300a00 */
[----:B------:R-:W-:Y:S07]  /*d2c0*/  @!UPT UIADD3 URZ, URZ, URZ, URZ ;  /* 0x0000003f3f3ff290 */ /* 0x000fee000fffe03f */
[----:B------:R-:W-:Y:S04]  /*d2d0*/  STL.64 [R1+0x90], R16 ;  /* 0x0000901001007387 */ /* 0x000fe80000100a00 */
[----:B------:R0:W-:Y:S04]  /*d2e0*/  STL.64 [R1+0x98], R18 ;  /* 0x0000981201007387 */ /* 0x0001e80000100a00 */
[----:B0-----:R-:W2:Y:S01]  /*d2f0*/  LDL.LU.64 R18, [R1+0x610] ;  /* 0x0006100001127983 */ /* 0x001ea20000300a00 */
[----:B------:R-:W-:-:S05]  /*d300*/  IMAD.MOV.U32 R11, RZ, RZ, R16 ;  /* 0x000000ffff0b7224 */ /* 0x000fca00078e0010 */
[----:B------:R0:W-:Y:S04]  /*d310*/  STL.64 [R1+0x5c8], R10 ;  /* 0x0005c80a01007387 */ /* 0x0001e80000100a00 */
[----:B---3--:R-:W-:Y:S01]  /*d320*/  STL.64 [R1+0x5c0], R8 ;  /* 0x0005c00801007387 */ /* 0x008fe20000100a00 */
[----:B0-----:R-:W-:-:S03]  /*d330*/  IMAD.MOV.U32 R10, RZ, RZ, R0 ;  /* 0x000000ffff0a7224 */ /* 0x001fc600078e0000 */
[----:B------:R-:W3:Y:S01]  /*d340*/  LDL.LU R0, [R1+0x608] ;  /* 0x0006080001007983 */ /* 0x000ee20000300800 */
[C---:B--2---:R-:W-:Y:S03]  /*d350*/  HMMA.16816.F32 R16, R12.reuse, R18, R24 ;  /* 0x000000120c10723c */ /* 0x044fe60000001818 */
[----:B------:R-:W2:Y:S11]  /*d360*/  LDL.LU.64 R26, [R1+0x600] ;  /* 0x00060000011a7983 */ /* 0x000eb60000300a00 */
[----:B------:R-:W-:Y:S09]  /*d370*/  @!UPT UIADD3 URZ, URZ, URZ, URZ ;  /* 0x0000003f3f3ff290 */ /* 0x000ff2000fffe03f */
[----:B------:R-:W-:Y:S04]  /*d380*/  STL.64 [R1+0xa0], R16 ;  /* 0x0000a01001007387 */ /* 0x000fe80000100a00 */
[----:B------:R0:W-:Y:S04]  /*d390*/  STL.64 [R1+0xa8], R18 ;  /* 0x0000a81201007387 */ /* 0x0001e80000100a00 */
[----:B0-----:R-:W2:Y:S01]  /*d3a0*/  LDL.LU.64 R18, [R1+0x5f8] ;  /* 0x0005f80001127983 */ /* 0x001ea20000300a00 */
[----:B------:R-:W-:Y:S02]  /*d3b0*/  IMAD.MOV.U32 R24, RZ, RZ, R16 ;  /* 0x000000ffff187224 */ /* 0x000fe400078e0010 */
[----:B--2---:R-:W-:Y:S01]  /*d3c0*/  HMMA.16816.F32 R16, R12, R18, R4 ;  /* 0x000000120c10723c */ /* 0x004fe20000001804 */
[----:B------:R-:W2:Y:S04]  /*d3d0*/  LDL.LU.64 R6, [R1+0x5f0] ;  /* 0x0005f00001067983 */ /* 0x000ea80000300a00 */
[----:B------:R-:W2:Y:S11]  /*d3e0*/  LDL.LU.64 R4, [R1+0x5e8] ;  /* 0x0005e80001047983 */ /* 0x000eb60000300a00 */
[----:B------:R-:W-:Y:S07]  /*d3f0*/  @!UPT UIADD3 URZ, URZ, URZ, URZ ;  /* 0x0000003f3f3ff290 */ /* 0x000fee000fffe03f */
[----:B------:R0:W-:Y:S01]  /*d400*/  STL.64 [R1+0xf0], R16 ;  /* 0x0000f01001007387 */ /* 0x0001e20000100a00 */
[----:B------:R-:W-:-:S03]  /*d410*/  IMAD.MOV.U32 R25, RZ, RZ, R16 ;  /* 0x000000ffff197224 */ /* 0x000fc600078e0010 */
[----:B------:R-:W-:Y:S04]  /*d420*/  STL.64 [R1+0xf8], R18 ;  /* 0x0000f81201007387 */ /* 0x000fe80000100a00 */
[----:B0-----:R-:W2:Y:S04]  /*d430*/  LDL.LU.64 R16, [R1+0x5e0] ;  /* 0x0005e00001107983 */ /* 0x001ea80000300a00 */
[----:B------:R-:W2:Y:S04]  /*d440*/  LDL.LU R22, [R1+0x374] ;  /* 0x0003740001167983 */ /* 0x000ea80000300800 */
[----:B------:R-:W2:Y:S01]  /*d450*/  LDL.LU R23, [R1+0x424] ;  /* 0x0004240001177983 */ /* 0x000ea20000300800 */
[----:B------:R-:W-:-:S03]  /*d460*/  IMAD.MOV.U32 R11, RZ, RZ, R29 ;  /* 0x000000ffff0b7224 */ /* 0x000fc600078e001d */
[----:B--2---:R-:W-:Y:S04]  /*d470*/  STL.64 [R1+0x5d8], R22 ;  /* 0x0005d81601007387 */ /* 0x004fe80000100a00 */
[----:B----4-:R0:W-:Y:S04]  /*d480*/  STL.64 [R1+0x5d0], R20 ;  /* 0x0005d01401007387 */ /* 0x0101e80000100a00 */
[----:B0-----:R-:W2:Y:S04]  /*d490*/  LDL.LU R20, [R1+0x220] ;  /* 0x0002200001147983 */ /* 0x001ea80000300800 */
[----:B------:R-:W2:Y:S04]  /*d4a0*/  LDL.LU R21, [R1+0x224] ;  /* 0x0002240001157983 */ /* 0x000ea80000300800 */
[----:B------:R-:W2:Y:S04]  /*d4b0*/  LDL.LU R22, [R1+0x228] ;  /* 0x0002280001167983 */ /* 0x000ea80000300800 */
[----:B------:R-:W2:Y:S04]  /*d4c0*/  LDL.LU R23, [R1+0x22c] ;  /* 0x00022c0001177983 */ /* 0x000ea80000300800 */
[----:B------:R-:W4:Y:S04]  /*d4d0*/  LDL.LU R18, [R1+0x428] ;  /* 0x0004280001127983 */ /* 0x000f280000300800 */
[----:B------:R-:W3:Y:S04]  /*d4e0*/  LDL.LU R19, [R1+0x4cc] ;  /* 0x0004cc0001137983 */ /* 0x000ee80000300800 */
[----:B------:R0:W-:Y:S04]  /*d4f0*/  STL.64 [R1+0x5a0], R26 ;  /* 0x0005a01a01007387 */ /* 0x0001e80000100a00 */
[----:B0-----:R-:W3:Y:S04]  /*d500*/  LDL.LU R26, [R1+0x314] ;  /* 0x00031400011a7983 */ /* 0x001ee80000300800 */
[----:B------:R-:W3:Y:S01]  /*d510*/  LDL.LU R27, [R1+0x368] ;  /* 0x00036800011b7983 */ /* 0x000ee20000300800 */
[----:B------:R-:W-:Y:S01]  /*d520*/  LOP3.LUT R5, R5, R4, RZ, 0x3c, !PT ;  /* 0x0000000405057212 */ /* 0x000fe200078e3cff */
[----:B------:R-:W-:-:S03]  /*d530*/  IMAD.MOV.U32 R29, RZ, RZ, c[0x0][0x18c] ;  /* 0x00006300ff1d7624 */ /* 0x000fc600078e00ff */
[----:B------:R-:W-:Y:S01]  /*d540*/  LOP3.LUT R4, R5, R4, RZ, 0x3c, !PT ;  /* 0x0000000405047212 */ /* 0x000fe200078e3cff */
[----:B------:R-:W-:Y:S01]  /*d550*/  IMAD.SHL.U32 R29, R29, 0x20, RZ ;  /* 0x000000201d1d7824 */ /* 0x000fe200078e00ff */
[----:B------:R-:W-:Y:S02]  /*d560*/  LOP3.LUT R7, R7, R6, RZ, 0x3c, !PT ;  /* 0x0000000607077212 */ /* 0x000fe400078e3cff */
[----:B------:R-:W-:Y:S01]  /*d570*/  LOP3.LUT R5, R5, R4, RZ, 0x3c, !PT ;  /* 0x0000000405057212 */ /* 0x000fe200078e3cff */
[----:B------:R-:W-:Y:S01]  /*d580*/  STL.64 [R1+0x598], R24 ;  /* 0x0005981801007387 */ /* 0x000fe20000100a00 */
[----:B------:R-:W-:-:S03]  /*d590*/  LOP3.LUT R6, R7, R6, RZ, 0x3c, !PT ;  /* 0x0000000607067212 */ /* 0x000fc600078e3cff */
[----:B------:R-:W-:Y:S01]  /*d5a0*/  IMAD.WIDE R4, R29, 0x2, R4 ;  /* 0x000000021d047825 */ /* 0x000fe200078e0204 */
[----:B------:R-:W-:-:S05]  /*d5b0*/  LOP3.LUT R7, R7, R6, RZ, 0x3c, !PT ;  /* 0x0000000607077212 */ /* 0x000fca00078e3cff */
[----:B------:R-:W-:Y:S01]  /*d5c0*/  IMAD.WIDE R6, R29, 0x2, R6 ;  /* 0x000000021d067825 */ /* 0x000fe200078e0206 */
[----:B--2---:R-:W-:Y:S01]  /*d5d0*/  HMMA.16816.F32 R8, R12, R10, R20 ;  /* 0x0000000a0c08723c */ /* 0x004fe20000001814 */
[----:B------:R-:W2:Y:S04]  /*d5e0*/  LDL.LU.64 R22, [R1+0x5d8] ;  /* 0x0005d80001167983 */ /* 0x000ea80000300a00 */
[----:B------:R-:W2:Y:S11]  /*d5f0*/  LDL.LU.64 R20, [R1+0x5d0] ;  /* 0x0005d00001147983 */ /* 0x000eb60000300a00 */
[----:B------:R-:W-:Y:S07]  /*d600*/  @!UPT UIADD3 URZ, URZ, URZ, URZ ;  /* 0x0000003f3f3ff290 */ /* 0x000fee000fffe03f */
[----:B------:R-:W-:Y:S04]  /*d610*/  STL.64 [R1+0x140], R8 ;  /* 0x0001400801007387 */ /* 0x000fe80000100a00 */
[----:B------:R0:W-:Y:S04]  /*d620*/  STL.64 [R1+0x148], R10 ;  /* 0x0001480a01007387 */ /* 0x0001e80000100a00 */
[----:B0-----:R0:W5:Y:S04]  /*d630*/  LDL.LU.64 R10, [R1+0x5c8] ;  /* 0x0005c800010a7983 */ /* 0x0011680000300a00 */
[----:B------:R-:W4:Y:S04]  /*d640*/  LDL.LU.64 R8, [R1+0x5c0] ;  /* 0x0005c00001087983 */ /* 0x000f280000300a00 */
[----:B------:R3:W-:Y:S04]  /*d650*/  STL [R1+0x414], R4 ;  /* 0x0004140401007387 */ /* 0x0007e80000100800 */
[----:B------:R1:W-:Y:S01]  /*d660*/  STL [R1+0x364], R5 ;  /* 0x0003640501007387 */ /* 0x0003e20000100800 */
[----:B---3--:R-:W-:-:S02]  /*d670*/  IMAD.MOV.U32 R4, RZ, RZ, R27 ;  /* 0x000000ffff047224 */ /* 0x008fc400078e001b */
[----:B-1----:R-:W-:Y:S01]  /*d680*/  IMAD.MOV.U32 R5, RZ, RZ, R26 ;  /* 0x000000ffff057224 */ /* 0x002fe200078e001a */
[----:B------:R-:W-:Y:S03]  /*d690*/  STL [R1+0x4c4], R6 ;  /* 0x0004c40601007387 */ /* 0x000fe60000100800 */
[----:B------:R-:W-:Y:S01]  /*d6a0*/  IMAD.WIDE R4, R29, 0x2, R4 ;  /* 0x000000021d047825 */ /* 0x000fe200078e0204 */
[----:B------:R-:W-:Y:S04]  /*d6b0*/  STL [R1+0x418], R7 ;  /* 0x0004180701007387 */ /* 0x000fe80000100800 */
[----:B------:R1:W-:Y:S04]  /*d6c0*/  STL [R1+0x368], R4 ;  /* 0x0003680401007387 */ /* 0x0003e80000100800 */
[----:B------:R3:W-:Y:S04]  /*d6d0*/  STL [R1+0x314], R5 ;  /* 0x0003140501007387 */ /* 0x0007e80000100800 */
[----:B-1----:R-:W4:Y:S04]  /*d6e0*/  LDL.LU R4, [R1+0x318] ;  /* 0x0003180001047983 */ /* 0x002f280000300800 */
[----:B---3--:R-:W3:Y:S01]  /*d6f0*/  LDL.LU R5, [R1+0x370] ;  /* 0x0003700001057983 */ /* 0x008ee20000300800 */
[----:B--2---:R-:W-:-:S02]  /*d700*/  IMAD.MOV.U32 R6, RZ, RZ, R21 ;  /* 0x000000ffff067224 */ /* 0x004fc400078e0015 */
[----:B------:R-:W-:-:S04]  /*d710*/  IMAD.MOV.U32 R7, RZ, RZ, R20 ;  /* 0x000000ffff077224 */ /* 0x000fc800078e0014 */
[----:B------:R-:W-:-:S05]  /*d720*/  IMAD.WIDE R6, R29, 0x2, R6 ;  /* 0x000000021d067825 */ /* 0x000fca00078e0206 */
[----:B------:R1:W-:Y:S04]  /*d730*/  STL [R1+0x41c], R6 ;  /* 0x00041c0601007387 */ /* 0x0003e80000100800 */
[----:B------:R2:W-:Y:S01]  /*d740*/  STL [R1+0x36c], R7 ;  /* 0x00036c0701007387 */ /* 0x0005e20000100800 */
[----:B----4-:R-:W-:-:S04]  /*d750*/  LOP3.LUT R9, R9, R8, RZ, 0x3c, !PT ;  /* 0x0000000809097212 */ /* 0x010fc800078e3cff */
[----:B------:R-:W-:-:S04]  /*d760*/  LOP3.LUT R8, R9, R8, RZ, 0x3c, !PT ;  /* 0x0000000809087212 */ /* 0x000fc800078e3cff */
[----:B------:R-:W-:-:S05]  /*d770*/  LOP3.LUT R9, R9, R8, RZ, 0x3c, !PT ;  /* 0x0000000809097212 */ /* 0x000fca00078e3cff */
[----:B------:R-:W-:-:S05]  /*d780*/  IMAD.WIDE R8, R29, 0x2, R8 ;  /* 0x000000021d087825 */ /* 0x000fca00078e0208 */
[----:B------:R4:W-:Y:S01]  /*d790*/  STL [R1+0x4c8], R8 ;  /* 0x0004c80801007387 */ /* 0x0009e20000100800 */
[----:B-1----:R-:W-:-:S03]  /*d7a0*/  IMAD.MOV.U32 R6, RZ, RZ, R23 ;  /* 0x000000ffff067224 */ /* 0x002fc600078e0017 */
[----:B------:R1:W-:Y:S01]  /*d7b0*/  STL [R1+0x420], R9 ;  /* 0x0004200901007387 */ /* 0x0003e20000100800 */
[----:B--2---:R-:W-:-:S03]  /*d7c0*/  IMAD.MOV.U32 R7, RZ, RZ, R22 ;  /* 0x000000ffff077224 */ /* 0x004fc600078e0016 */
[----:B------:R-:W2:Y:S04]  /*d7d0*/  LDL.LU R24, [R1+0x320] ;  /* 0x0003200001187983 */ /* 0x000ea80000300800 */
[----:B------:R-:W2:Y:S04]  /*d7e0*/  LDL.LU R25, [R1+0x380] ;  /* 0x0003800001197983 */ /* 0x000ea80000300800 */
[----:B------:R-:W2:Y:S01]  /*d7f0*/  LDL.LU R26, [R1+0x384] ;  /* 0x00038400011a7983 */ /* 0x000ea20000300800 */
[----:B---3--:R-:W-:-:S03]  /*d800*/  LOP3.LUT R5, R5, R4, RZ, 0x3c, !PT ;  /* 0x0000000405057212 */ /* 0x008fc600078e3cff */
[----:B------:R-:W3:Y:S01]  /*d810*/  LDL.LU R27, [R1+0x434] ;  /* 0x00043400011b7983 */ /* 0x000ee20000300800 */
[----:B------:R-:W-:-:S03]  /*d820*/  LOP3.LUT R4, R5, R4, RZ, 0x3c, !PT ;  /* 0x0000000405047212 */ /* 0x000fc600078e3cff */
[----:B------:R-:W2:Y:S01]  /*d830*/  LDL.LU R20, [R1+0x438] ;  /* 0x0004380001147983 */ /* 0x000ea20000300800 */
[----:B------:R-:W-:-:S03]  /*d840*/  LOP3.LUT R5, R5, R4, RZ, 0x3c, !PT ;  /* 0x0000000405057212 */ /* 0x000fc600078e3cff */
[----:B------:R-:W2:Y:S02]  /*d850*/  LDL.LU R21, [R1+0x4d4] ;  /* 0x0004d40001157983 */ /* 0x000ea40000300800 */
[----:B------:R-:W-:-:S04]  /*d860*/  IMAD.WIDE R4, R29, 0x2, R4 ;  /* 0x000000021d047825 */ /* 0x000fc800078e0204 */
[----:B------:R-:W-:Y:S01]  /*d870*/  IMAD.WIDE R6, R29, 0x2, R6 ;  /* 0x000000021d067825 */ /* 0x000fe200078e0206 */
[----:B------:R0:W-:Y:S03]  /*d880*/  STL [R1+0x370], R4 ;  /* 0x0003700401007387 */ /* 0x0001e60000100800 */
[----:B----4-:R-:W-:Y:S01]  /*d890*/  IMAD.MOV.U32 R8, RZ, RZ, R19 ;  /* 0x000000ffff087224 */ /* 0x010fe200078e0013 */
[----:B------:R4:W-:Y:S01]  /*d8a0*/  STL [R1+0x318], R5 ;  /* 0x0003180501007387 */ /* 0x0009e20000100800 */
[----:B-1----:R-:W-:-:S04]  /*d8b0*/  IMAD.MOV.U32 R9, RZ, RZ, R18 ;  /* 0x000000ffff097224 */ /* 0x002fc800078e0012 */
[----:B------:R-:W-:Y:S01]  /*d8c0*/  IMAD.WIDE R8, R29, 0x2, R8 ;  /* 0x000000021d087825 */ /* 0x000fe200078e0208 */
[----:B0-----:R-:W2:Y:S04]  /*d8d0*/  LDL.LU R4, [R1+0x31c] ;  /* 0x00031c0001047983 */ /* 0x001ea80000300800 */
[----:B----4-:R-:W2:Y:S04]  /*d8e0*/  LDL.LU R5, [R1+0x378] ;  /* 0x0003780001057983 */ /* 0x010ea80000300800 */
[----:B------:R0:W-:Y:S04]  /*d8f0*/  STL [R1+0x424], R6 ;  /* 0x0004240601007387 */ /* 0x0001e80000100800 */
[----:B------:R1:W-:Y:S04]  /*d900*/  STL [R1+0x374], R7 ;  /* 0x0003740701007387 */ /* 0x0003e80000100800 */
[----:B0-----:R-:W4:Y:S04]  /*d910*/  LDL.LU R6, [R1+0x37c] ;  /* 0x00037c0001067983 */ /* 0x001f280000300800 */
[----:B-1----:R-:W4:Y:S04]  /*d920*/  LDL.LU R7, [R1+0x42c] ;  /* 0x00042c0001077983 */ /* 0x002f280000300800 */
[----:B------:R0:W-:Y:S04]  /*d930*/  STL [R1+0x4cc], R8 ;  /* 0x0004cc0801007387 */ /* 0x0001e80000100800 */
[----:B------:R1:W-:Y:S04]  /*d940*/  STL [R1+0x428], R9 ;  /* 0x0004280901007387 */ /* 0x0003e80000100800 */
[----:B0-----:R-:W3:Y:S04]  /*d950*/  LDL.LU R8, [R1+0x430] ;  /* 0x0004300001087983 */ /* 0x001ee80000300800 */
[----:B-1----:R-:W3:Y:S04]  /*d960*/  LDL.LU R9, [R1+0x4d0] ;  /* 0x0004d00001097983 */ /* 0x002ee80000300800 */
[----:B------:R-:W3:Y:S04]  /*d970*/  LDL.LU R22, [R1+0x38c] ;  /* 0x00038c0001167983 */ /* 0x000ee80000300800 */
[----:B------:R-:W3:Y:S04]  /*d980*/  LDL.LU R23, [R1+0x43c] ;  /* 0x00043c0001177983 */ /* 0x000ee80000300800 */
[----:B------:R-:W3:Y:S04]  /*d990*/  LDL.LU R18, [R1+0x440] ;  /* 0x0004400001127983 */ /* 0x000ee80000300800 */
[----:B------:R-:W3:Y:S01]  /*d9a0*/  LDL.LU R19, [R1+0x4d8] ;  /* 0x0004d80001137983 */ /* 0x000ee20000300800 */
[----:B--2---:R-:W-:-:S04]  /*d9b0*/  LOP3.LUT R5, R5, R4, RZ, 0x3c, !PT ;  /* 0x0000000405057212 */ /* 0x004fc800078e3cff */
[----:B------:R-:W-:-:S04]  /*d9c0*/  LOP3.LUT R4, R5, R4, RZ, 0x3c, !PT ;  /* 0x0000000405047212 */ /* 0x000fc800078e3cff */
[----:B------:R-:W-:-:S05]  /*d9d0*/  LOP3.LUT R5, R5, R4, RZ, 0x3c, !PT ;  /* 0x0000000405057212 */ /* 0x000fca00078e3cff */
[----:B------:R-:W-:Y:S01]  /*d9e0*/  IMAD.WIDE R4, R29, 0x2, R4 ;  /* 0x000000021d047825 */ /* 0x000fe200078e0204 */
[----:B----4-:R-:W-:-:S04]  /*d9f0*/  LOP3.LUT R7, R7, R6, RZ, 0x3c, !PT ;  /* 0x0000000607077212 */ /* 0x010fc800078e3cff */
[C---:B------:R-:W-:Y:S01]  /*da00*/  LOP3.LUT R6, R7.reuse, R6, RZ, 0x3c, !PT ;  /* 0x0000000607067212 */ /* 0x040fe200078e3cff */
[----:B------:R0:W-:Y:S03]  /*da10*/  STL [R1+0x378], R4 ;  /* 0x0003780401007387 */ /* 0x0001e60000100800 */
[----:B------:R-:W-:Y:S01]  /*da20*/  LOP3.LUT R7, R7, R6, RZ, 0x3c, !PT ;  /* 0x0000000607077212 */ /* 0x000fe200078e3cff */
[----:B------:R1:W-:Y:S01]  /*da30*/  STL [R1+0x31c], R5 ;  /* 0x00031c0501007387 */ /* 0x0003e20000100800 */
[----:B---3--:R-:W-:-:S04]  /*da40*/  LOP3.LUT R9, R9, R8, RZ, 0x3c, !PT ;  /* 0x0000000809097212 */ /* 0x008fc800078e3cff */
[----:B------:R-:W-:Y:S01]  /*da50*/  LOP3.LUT R8, R9, R8, RZ, 0x3c, !PT ;  /* 0x0000000809087212 */ /* 0x000fe200078e3cff */
[----:B------:R-:W-:-:S03]  /*da60*/  IMAD.WIDE R6, R29, 0x2, R6 ;  /* 0x000000021d067825 */ /* 0x000fc600078e0206 */
[----:B------:R-:W-:Y:S01]  /*da70*/  LOP3.LUT R9, R9, R8, RZ, 0x3c, !PT ;  /* 0x0000000809097212 */ /* 0x000fe200078e3cff */
[----:B0-----:R-:W-:Y:S02]  /*da80*/  IMAD.MOV.U32 R4, RZ, RZ, R25 ;  /* 0x000000ffff047224 */ /* 0x001fe400078e0019 */
[----:B-1----:R-:W-:Y:S02]  /*da90*/  IMAD.MOV.U32 R5, RZ, RZ, R24 ;  /* 0x000000ffff057224 */ /* 0x002fe400078e0018 */
[C---:B------:R-:W-:Y:S01]  /*daa0*/  IMAD.WIDE R8, R29.reuse, 0x2, R8 ;  /* 0x000000021d087825 */ /* 0x040fe200078e0208 */
[----:B------:R-:W-:Y:S03]  /*dab0*/  STL [R1+0x42c], R6 ;  /* 0x00042c0601007387 */ /* 0x000fe60000100800 */
[----:B------:R-:W-:Y:S01]  /*dac0*/  IMAD.WIDE R4, R29, 0x2, R4 ;  /* 0x000000021d047825 */ /* 0x000fe200078e0204 */
[----:B------:R-:W-:Y:S04]  /*dad0*/  STL [R1+0x37c], R7 ;  /* 0x00037c0701007387 */ /* 0x000fe80000100800 */
[----:B------:R-:W-:Y:S04]  /*dae0*/  STL [R1+0x4d0], R8 ;  /* 0x0004d00801007387 */ /* 0x000fe80000100800 */
[----:B------:R-:W-:Y:S04]  /*daf0*/  STL [R1+0x430], R9 ;  /* 0x0004300901007387 */ /* 0x000fe80000100800 */
[----:B------:R0:W-:Y:S04]  /*db00*/  STL [R1+0x380], R4 ;  /* 0x0003800401007387 */ /* 0x0001e80000100800 */
[----:B------:R1:W-:Y:S04]  /*db10*/  STL [R1+0x320], R5 ;  /* 0x0003200501007387 */ /* 0x0003e80000100800 */
[----:B0-----:R-:W2:Y:S04]  /*db20*/  LDL.LU R4, [R1+0x324] ;  /* 0x0003240001047983 */ /* 0x001ea80000300800 */
[----:B-1----:R-:W2:Y:S01]  /*db30*/  LDL.LU R5, [R1+0x388] ;  /* 0x0003880001057983 */ /* 0x002ea20000300800 */
[----:B------:R-:W-:-:S02]  /*db40*/  IMAD.MOV.U32 R6, RZ, RZ, R27 ;  /* 0x000000ffff067224 */ /* 0x000fc400078e001b */
[----:B------:R-:W-:Y:S02]  /*db50*/  IMAD.MOV.U32 R7, RZ, RZ, R26 ;  /* 0x000000ffff077224 */ /* 0x000fe400078e001a */
[----:B------:R-:W-:Y:S02]  /*db60*/  IMAD.MOV.U32 R8, RZ, RZ, R21 ;  /* 0x000000ffff087224 */ /* 0x000fe400078e0015 */
[----:B------:R-:W-:Y:S02]  /*db70*/  IMAD.MOV.U32 R9, RZ, RZ, R20 ;  /* 0x000000ffff097224 */ /* 0x000fe400078e0014 */
[----:B------:R-:W-:-:S04]  /*db80*/  IMAD.WIDE R6, R29, 0x2, R6 ;  /* 0x000000021d067825 */ /* 0x000fc800078e0206 */
[----:B------:R-:W-:Y:S01]  /*db90*/  IMAD.WIDE R8, R29, 0x2, R8 ;  /* 0x000000021d087825 */ /* 0x000fe200078e0208 */
[----:B------:R0:W-:Y:S04]  /*dba0*/  STL [R1+0x434], R6 ;  /* 0x0004340601007387 */ /* 0x0001e80000100800 */
[----:B------:R1:W-:Y:S04]  /*dbb0*/  STL [R1+0x384], R7 ;  /* 0x0003840701007387 */ /* 0x0003e80000100800 */
[----:B------:R3:W-:Y:S04]  /*dbc0*/  STL [R1+0x4d4], R8 ;  /* 0x0004d40801007387 */ /* 0x0007e80000100800 */
[----:B------:R4:W-:Y:S01]  /*dbd0*/  STL [R1+0x438], R9 ;  /* 0x0004380901007387 */ /* 0x0009e20000100800 */
[----:B0-----:R-:W-:-:S03]  /*dbe0*/  IMAD.MOV.U32 R6, RZ, RZ, R23 ;  /* 0x000000ffff067224 */ /* 0x001fc600078e0017 */
[----:B------:R-:W2:Y:S01]  /*dbf0*/  LDL.LU R24, [R1+0x32c] ;  /* 0x00032c0001187983 */ /* 0x000ea20000300800 */
[----:B-1----:R-:W-:-:S03]  /*dc00*/  IMAD.MOV.U32 R7, RZ, RZ, R22 ;  /* 0x000000ffff077224 */ /* 0x002fc600078e0016 */
[----:B------:R-:W2:Y:S04]  /*dc10*/  LDL.LU R25, [R1+0x398] ;  /* 0x0003980001197983 */ /* 0x000ea80000300800 */
[----:B------:R-:W2:Y:S01]  /*dc20*/  LDL.LU R26, [R1+0x39c] ;  /* 0x00039c00011a7983 */ /* 0x000ea20000300800 */
[----:B------:R-:W-:-:S03]  /*dc30*/  IMAD.WIDE R6, R29, 0x2, R6 ;  /* 0x000000021d067825 */ /* 0x000fc600078e0206 */
[----:B------:R-:W2:Y:S01]  /*dc40*/  LDL.LU R27, [R1+0x44c] ;  /* 0x00044c00011b7983 */ /* 0x000ea20000300800 */
[----:B---3--:R-:W-:-:S03]  /*dc50*/  IMAD.MOV.U32 R8, RZ, RZ, R19 ;  /* 0x000000ffff087224 */ /* 0x008fc600078e0013 */
[----:B------:R-:W3:Y:S01]  /*dc60*/  LDL.LU R20, [R1+0x450] ;  /* 0x0004500001147983 */ /* 0x000ee20000300800 */
[----:B----4-:R-:W-:-:S03]  /*dc70*/  IMAD.MOV.U32 R9, RZ, RZ, R18 ;  /* 0x000000ffff097224 */ /* 0x010fc600078e0012 */
[----:B------:R-:W4:Y:S01]  /*dc80*/  LDL.LU R21, [R1+0x4e0] ;  /* 0x0004e00001157983 */ /* 0x000f220000300800 */
[----:B------:R-:W-:Y:S01]  /*dc90*/  IMAD.WIDE R8, R29, 0x2, R8 ;  /* 0x000000021d087825 */ /* 0x000fe200078e0208 */
[----:B--2---:R-:W-:-:S04]  /*dca0*/  LOP3.LUT R5, R5, R4, RZ, 0x3c, !PT ;  /* 0x0000000405057212 */ /* 0x004fc800078e3cff */
[----:B------:R-:W-:-:S04]  /*dcb0*/  LOP3.LUT R4, R5, R4, RZ, 0x3c, !PT ;  /* 0x0000000405047212 */ /* 0x000fc800078e3cff */
[----:B------:R-:W-:-:S05]  /*dcc0*/  LOP3.LUT R5, R5, R4, RZ, 0x3c, !PT ;  /* 0x0000000405057212 */ /* 0x000fca00078e3cff */
[----:B------:R-:W-:-:S05]  /*dcd0*/  IMAD.WIDE R4, R29, 0x2, R4 ;  /* 0x000000021d047825 */ /* 0x000fca00078e0204 */
[----:B------:R0:W-:Y:S04]  /*dce0*/  STL [R1+0x388], R4 ;  /* 0x0003880401007387 */ /* 0x0001e80000100800 */
[----:B------:R1:W-:Y:S04]  /*dcf0*/  STL [R1+0x324], R5 ;  /* 0x0003240501007387 */ /* 0x0003e80000100800 */
[----:B0-----:R-:W2:Y:S04]  /*dd00*/  LDL.LU R4, [R1+0x328] ;  /* 0x0003280001047983 */ /* 0x001ea80000300800 */
[----:B-1----:R-:W2:Y:S04]  /*dd10*/  LDL.LU R5, [R1+0x390] ;  /* 0x0003900001057983 */ /* 0x002ea80000300800 */
[----:B------:R0:W-:Y:S04]  /*dd20*/  STL [R1+0x43c], R6 ;  /* 0x00043c0601007387 */ /* 0x0001e80000100800 */
[----:B------:R1:W-:Y:S04]  /*dd30*/  STL [R1+0x38c], R7 ;  /* 0x00038c0701007387 */ /* 0x0003e80000100800 */
[----:B0-----:R-:W3:Y:S04]  /*dd40*/  LDL.LU R6, [R1+0x394] ;  /* 0x0003940001067983 */ /* 0x001ee80000300800 */
[----:B-1----:R-:W3:Y:S04]  /*dd50*/  LDL.LU R7, [R1+0x444] ;  /* 0x0004440001077983 */ /* 0x002ee80000300800 */
[----:B------:R0:W-:Y:S04]  /*dd60*/  STL [R1+0x4d8], R8 ;  /* 0x0004d80801007387 */ /* 0x0001e80000100800 */
[----:B------:R1:W-:Y:S04]  /*dd70*/  STL [R1+0x440], R9 ;  /* 0x0004400901007387 */ /* 0x0003e80000100800 */
[----:B0-----:R-:W4:Y:S04]  /*dd80*/  LDL.LU R8, [R1+0x448] ;  /* 0x0004480001087983 */ /* 0x001f280000300800 */
[----:B-1----:R-:W4:Y:S04]  /*dd90*/  LDL.LU R9, [R1+0x4dc] ;  /* 0x0004dc0001097983 */ /* 0x002f280000300800 */
[----:B------:R-:W4:Y:S04]  /*dda0*/  LDL.LU R22, [R1+0x3a4] ;  /* 0x0003a40001167983 */ /* 0x000f280000300800 */
[----:B------:R-:W4:Y:S04]  /*ddb0*/  LDL.LU R23, [R1+0x454] ;  /* 0x0004540001177983 */ /* 0x000f280000300800 */
[----:B------:R-:W4:Y:S04]  /*ddc0*/  LDL.LU R18, [R1+0x458] ;  /* 0x0004580001127983 */ /* 0x000f280000300800 */
[----:B------:R-:W4:Y:S01]  /*ddd0*/  LDL.LU R19, [R1+0x4e4] ;  /* 0x0004e40001137983 */ /* 0x000f220000300800 */
[----:B--2---:R-:W-:-:S04]  /*dde0*/  LOP3.LUT R5, R5, R4, RZ, 0x3c, !PT ;  /* 0x0000000405057212 */ /* 0x004fc800078e3cff */
[----:B------:R-:W-:-:S04]  /*ddf0*/  LOP3.LUT R4, R5, R4, RZ, 0x3c, !PT ;  /* 0x0000000405047212 */ /* 0x000fc800078e3cff */
[----:B------:R-:W-:-:S05]  /*de00*/  LOP3.LUT R5, R5, R4, RZ, 0x3c, !PT ;  /* 0x0000000405057212 */ /* 0x000fca00078e3cff */
[----:B------:R-:W-:Y:S01]  /*de10*/  IMAD.WIDE R4, R29, 0x2, R4 ;  /* 0x000000021d047825 */ /* 0x000fe200078e0204 */
[----:B---3--:R-:W-:-:S04]  /*de20*/  LOP3.LUT R7, R7, R6, RZ, 0x3c, !PT ;  /* 0x0000000607077212 */ /* 0x008fc800078e3cff */
[C---:B------:R-:W-:Y:S01]  /*de30*/  LOP3.LUT R6, R7.reuse, R6, RZ, 0x3c, !PT ;  /* 0x0000000607067212 */ /* 0x040fe200078e3cff */
[----:B------:R0:W-:Y:S03]  /*de40*/  STL [R1+0x390], R4 ;  /* 0x0003900401007387 */ /* 0x0001e60000100800 */
[----:B------:R-:W-:Y:S01]  /*de50*/  LOP3.LUT R7, R7, R6, RZ, 0x3c, !PT ;  /* 0x0000000607077212 */ /* 0x000fe200078e3cff */
[----:B------:R1:W-:Y:S01]  /*de60*/  STL [R1+0x328], R5 ;  /* 0x0003280501007387 */ /* 0x0003e20000100800 */
[----:B----4-:R-:W-:-:S04]  /*de70*/  LOP3.LUT R9, R9, R8, RZ, 0x3c, !PT ;  /* 0x0000000809097212 */ /* 0x010fc800078e3cff */
        /* <DEDUP_REMOVED lines=186> */
[----:B-1----:R-:W4:Y:S01]  /*ea20*/  LDL.LU R9, [R1+0x500] ;  /* 0x0005000001097983 */ /* 0x002f220000300800 */
[----:B------:R-:W-:-:S02]  /*ea30*/  IMAD.MOV.U32 R22, RZ, RZ, R16 ;  /* 0x000000ffff167224 */ /* 0x000fc400078e0010 */
[----:B------:R-:W-:Y:S01]  /*ea40*/  IMAD.MOV.U32 R23, RZ, RZ, R17 ;  /* 0x000000ffff177224 */ /* 0x000fe200078e0011 */
        /* <DEDUP_REMOVED lines=24> */
[----:B------:R0:W-:Y:S04]  /*ebd0*/  STL [R1+0x490], R9 ;  /* 0x0004900901007387 */ /* 0x0001e80000100800 */
[----:B------:R1:W-:Y:S01]  /*ebe0*/  STL [R1+0x3e0], R4 ;  /* 0x0003e00401007387 */ /* 0x0003e20000100800 */
[----:B0-----:R-:W-:-:S03]  /*ebf0*/  IMAD.MOV.U32 R9, RZ, RZ, R20 ;  /* 0x000000ffff097224 */ /* 0x001fc600078e0014 */
[----:B------:R-:W2:Y:S04]  /*ec00*/  LDL.LU R20, [R1+0x4a4] ;  /* 0x0004a40001147983 */ /* 0x000ea80000300800 */
[----:B------:R0:W-:Y:S04]  /*ec10*/  STL [R1+0x350], R5 ;  /* 0x0003500501007387 */ /* 0x0001e80000100800 */
[----:B-1----:R-:W3:Y:S04]  /*ec20*/  LDL.LU R4, [R1+0x354] ;  /* 0x0003540001047983 */ /* 0x002ee80000300800 */
[----:B0-----:R-:W3:Y:S01]  /*ec30*/  LDL.LU R5, [R1+0x3e8] ;  /* 0x0003e80001057983 */ /* 0x001ee20000300800 */
[----:B------:R-:W-:-:S02]  /*ec40*/  IMAD.MOV.U32 R6, RZ, RZ, R27 ;  /* 0x000000ffff067224 */ /* 0x000fc400078e001b */
[----:B------:R-:W-:Y:S02]  /*ec50*/  IMAD.MOV.U32 R7, RZ, RZ, R26 ;  /* 0x000000ffff077224 */ /* 0x000fe400078e001a */
[----:B------:R-:W-:Y:S02]  /*ec60*/  IMAD.MOV.U32 R8, RZ, RZ, R21 ;  /* 0x000000ffff087224 */ /* 0x000fe400078e0015 */
[C---:B------:R-:W-:Y:S01]  /*ec70*/  IMAD.WIDE R6, R29.reuse, 0x2, R6 ;  /* 0x000000021d067825 */ /* 0x040fe200078e0206 */
[----:B------:R-:W4:Y:S03]  /*ec80*/  LDL.LU R21, [R1+0x4a8] ;  /* 0x0004a80001157983 */ /* 0x000f260000300800 */
[----:B------:R-:W-:Y:S01]  /*ec90*/  IMAD.WIDE R8, R29, 0x2, R8 ;  /* 0x000000021d087825 */ /* 0x000fe200078e0208 */
[----:B------:R0:W-:Y:S04]  /*eca0*/  STL [R1+0x494], R6 ;  /* 0x0004940601007387 */ /* 0x0001e80000100800 */
[----:B------:R1:W-:Y:S04]  /*ecb0*/  STL [R1+0x3e4], R7 ;  /* 0x0003e40701007387 */ /* 0x0003e80000100800 */
[----:B------:R0:W-:Y:S04]  /*ecc0*/  STL [R1+0x504], R8 ;  /* 0x0005040801007387 */ /* 0x0001e80000100800 */
[----:B------:R0:W-:Y:S04]  /*ecd0*/  STL [R1+0x498], R9 ;  /* 0x0004980901007387 */ /* 0x0001e80000100800 */
[----:B------:R-:W2:Y:S04]  /*ece0*/  LDL.LU R24, [R1+0x230] ;  /* 0x0002300001187983 */ /* 0x000ea80000300800 */
[----:B------:R-:W2:Y:S04]  /*ecf0*/  LDL.LU R25, [R1+0x234] ;  /* 0x0002340001197983 */ /* 0x000ea80000300800 */
[----:B------:R-:W2:Y:S04]  /*ed00*/  LDL.LU R26, [R1+0x238] ;  /* 0x00023800011a7983 */ /* 0x000ea80000300800 */
[----:B------:R-:W2:Y:S01]  /*ed10*/  LDL.LU R27, [R1+0x23c] ;  /* 0x00023c00011b7983 */ /* 0x000ea20000300800 */
[----:B0-----:R-:W-:-:S02]  /*ed20*/  IMAD.MOV.U32 R6, RZ, RZ, R17 ;  /* 0x000000ffff067224 */ /* 0x001fc400078e0011 */
[----:B-1----:R-:W-:Y:S02]  /*ed30*/  IMAD.MOV.U32 R7, RZ, RZ, R16 ;  /* 0x000000ffff077224 */ /* 0x002fe400078e0010 */
[----:B------:R-:W-:Y:S02]  /*ed40*/  IMAD.MOV.U32 R8, RZ, RZ, R19 ;  /* 0x000000ffff087224 */ /* 0x000fe400078e0013 */
[----:B------:R-:W-:Y:S02]  /*ed50*/  IMAD.MOV.U32 R9, RZ, RZ, R18 ;  /* 0x000000ffff097224 */ /* 0x000fe400078e0012 */
[----:B------:R-:W-:-:S04]  /*ed60*/  IMAD.WIDE R6, R29, 0x2, R6 ;  /* 0x000000021d067825 */ /* 0x000fc800078e0206 */
[----:B------:R-:W-:-:S04]  /*ed70*/  IMAD.WIDE R8, R29, 0x2, R8 ;  /* 0x000000021d087825 */ /* 0x000fc800078e0208 */
[----:B------:R-:W-:Y:S02]  /*ed80*/  IMAD.MOV.U32 R16, RZ, RZ, R0 ;  /* 0x000000ffff107224 */ /* 0x000fe400078e0000 */
[----:B------:R-:W-:Y:S01]  /*ed90*/  IMAD.MOV.U32 R17, RZ, RZ, R28 ;  /* 0x000000ffff117224 */ /* 0x000fe200078e001c */
[----:B---3--:R-:W-:-:S04]  /*eda0*/  LOP3.LUT R5, R5, R4, RZ, 0x3c, !PT ;  /* 0x0000000405057212 */ /* 0x008fc800078e3cff */
[----:B------:R-:W-:-:S04]  /*edb0*/  LOP3.LUT R4, R5, R4, RZ, 0x3c, !PT ;  /* 0x0000000405047212 */ /* 0x000fc800078e3cff */
[----:B------:R-:W-:-:S05]  /*edc0*/  LOP3.LUT R5, R5, R4, RZ, 0x3c, !PT ;  /* 0x0000000405057212 */ /* 0x000fca00078e3cff */
[----:B------:R-:W-:-:S05]  /*edd0*/  IMAD.WIDE R4, R29, 0x2, R4 ;  /* 0x000000021d047825 */ /* 0x000fca00078e0204 */
[----:B------:R0:W-:Y:S04]  /*ede0*/  STL [R1+0x3e8], R4 ;  /* 0x0003e80401007387 */ /* 0x0001e80000100800 */
[----:B------:R1:W-:Y:S04]  /*edf0*/  STL [R1+0x354], R5 ;  /* 0x0003540501007387 */ /* 0x0003e80000100800 */
[----:B0-----:R-:W3:Y:S04]  /*ee00*/  LDL.LU R4, [R1+0x358] ;  /* 0x0003580001047983 */ /* 0x001ee80000300800 */
[----:B-1----:R-:W3:Y:S04]  /*ee10*/  LDL.LU R5, [R1+0x3f0] ;  /* 0x0003f00001057983 */ /* 0x002ee80000300800 */
[----:B------:R-:W-:Y:S04]  /*ee20*/  STL [R1+0x49c], R6 ;  /* 0x00049c0601007387 */ /* 0x000fe80000100800 */
[----:B------:R0:W-:Y:S04]  /*ee30*/  STL [R1+0x3ec], R7 ;  /* 0x0003ec0701007387 */ /* 0x0001e80000100800 */
[----:B0-----:R-:W2:Y:S04]  /*ee40*/  LDL.LU R7, [R1+0x3f4] ;  /* 0x0003f40001077983 */ /* 0x001ea80000300800 */
[----:B------:R0:W-:Y:S04]  /*ee50*/  STL [R1+0x508], R8 ;  /* 0x0005080801007387 */ /* 0x0001e80000100800 */
[----:B------:R1:W5:Y:S04]  /*ee60*/  LDL.LU R0, [R1+0x5b8] ;  /* 0x0005b80001007983 */ /* 0x0003680000300800 */
[----:B------:R-:W0:Y:S01]  /*ee70*/  LDL.LU R28, [R1+0x5b4] ;  /* 0x0005b400011c7983 */ /* 0x000e220000300800 */
[----:B------:R-:W-:-:S02]  /*ee80*/  IMAD.MOV.U32 R18, RZ, RZ, R2 ;  /* 0x000000ffff127224 */ /* 0x000fc400078e0002 */
[----:B------:R-:W-:Y:S01]  /*ee90*/  IMAD.MOV.U32 R19, RZ, RZ, R3 ;  /* 0x000000ffff137224 */ /* 0x000fe200078e0003 */
[----:B------:R1:W5:Y:S04]  /*eea0*/  LDL.LU R2, [R1+0x5b0] ;  /* 0x0005b00001027983 */ /* 0x0003680000300800 */
[----:B------:R1:W5:Y:S04]  /*eeb0*/  LDL.LU R3, [R1+0x5ac] ;  /* 0x0005ac0001037983 */ /* 0x0003680000300800 */
[----:B------:R-:W-:Y:S01]  /*eec0*/  STL [R1+0x4a0], R9 ;  /* 0x0004a00901007387 */ /* 0x000fe20000100800 */
[----:B---3--:R-:W-:-:S04]  /*eed0*/  LOP3.LUT R5, R5, R4, RZ, 0x3c, !PT ;  /* 0x0000000405057212 */ /* 0x008fc800078e3cff */
[----:B------:R-:W-:-:S04]  /*eee0*/  LOP3.LUT R4, R5, R4, RZ, 0x3c, !PT ;  /* 0x0000000405047212 */ /* 0x000fc800078e3cff */
[----:B------:R-:W-:-:S05]  /*eef0*/  LOP3.LUT R5, R5, R4, RZ, 0x3c, !PT ;  /* 0x0000000405057212 */ /* 0x000fca00078e3cff */
[----:B------:R-:W-:-:S04]  /*ef00*/  IMAD.WIDE R4, R29, 0x2, R4 ;  /* 0x000000021d047825 */ /* 0x000fc800078e0204 */
[----:B0-----:R-:W-:Y:S02]  /*ef10*/  IMAD.MOV.U32 R8, RZ, RZ, R28 ;  /* 0x000000ffff087224 */ /* 0x001fe400078e001c */
[----:B------:R-:W3:Y:S04]  /*ef20*/  LDL.LU R28, [R1+0x5a8] ;  /* 0x0005a800011c7983 */ /* 0x000ee80000300800 */
[----:B------:R0:W-:Y:S04]  /*ef30*/  STL [R1+0x3f0], R4 ;  /* 0x0003f00401007387 */ /* 0x0001e80000100800 */
[----:B------:R1:W-:Y:S04]  /*ef40*/  STL [R1+0x358], R5 ;  /* 0x0003580501007387 */ /* 0x0003e80000100800 */
[----:B0-----:R-:W3:Y:S04]  /*ef50*/  LDL.LU R4, [R1+0x35c] ;  /* 0x00035c0001047983 */ /* 0x001ee80000300800 */
[----:B-1----:R-:W3:Y:S01]  /*ef60*/  LDL.LU R5, [R1+0x3f8] ;  /* 0x0003f80001057983 */ /* 0x002ee20000300800 */
[----:B--2---:R-:W-:-:S02]  /*ef70*/  IMAD.MOV.U32 R6, RZ, RZ, R20 ;  /* 0x000000ffff067224 */ /* 0x004fc400078e0014 */
[----:B----4-:R-:W-:Y:S02]  /*ef80*/  IMAD.MOV.U32 R9, RZ, RZ, R21 ;  /* 0x000000ffff097224 */ /* 0x010fe400078e0015 */
[----:B------:R-:W-:-:S04]  /*ef90*/  IMAD.WIDE R6, R29, 0x2, R6 ;  /* 0x000000021d067825 */ /* 0x000fc800078e0206 */
[----:B------:R-:W-:Y:S01]  /*efa0*/  IMAD.WIDE R8, R29, 0x2, R8 ;  /* 0x000000021d087825 */ /* 0x000fe200078e0208 */
[----:B------:R0:W-:Y:S01]  /*efb0*/  STL [R1+0x4a4], R6 ;  /* 0x0004a40601007387 */ /* 0x0001e20000100800 */
[----:B------:R-:W-:Y:S03]  /*efc0*/  HMMA.16816.F32 R20, R12, R22, R24 ;  /* 0x000000160c14723c */ /* 0x000fe60000001818 */
[----:B------:R1:W-:Y:S04]  /*efd0*/  STL [R1+0x3f4], R7 ;  /* 0x0003f40701007387 */ /* 0x0003e80000100800 */
[----:B0-----:R-:W2:Y:S04]  /*efe0*/  LDL.LU R6, [R1+0x3fc] ;  /* 0x0003fc0001067983 */ /* 0x001ea80000300800 */
[----:B-1----:R-:W2:Y:S04]  /*eff0*/  LDL.LU R7, [R1+0x4ac] ;  /* 0x0004ac0001077983 */ /* 0x002ea80000300800 */
[----:B------:R-:W-:Y:S04]  /*f000*/  STL [R1+0x50c], R8 ;  /* 0x00050c0801007387 */ /* 0x000fe80000100800 */
[----:B------:R0:W-:Y:S04]  /*f010*/  STL [R1+0x4a8], R9 ;  /* 0x0004a80901007387 */ /* 0x0001e80000100800 */
[----:B0-----:R-:W4:Y:S04]  /*f020*/  LDL.LU R9, [R1+0x4b0] ;  /* 0x0004b00001097983 */ /* 0x001f280000300800 */
[----:B------:R-:W4:Y:S04]  /*f030*/  LDL.LU.64 R26, [R1+0x5a0] ;  /* 0x0005a000011a7983 */ /* 0x000f280000300a00 */
[----:B------:R0:W5:Y:S04]  /*f040*/  LDL.LU.64 R24, [R1+0x598] ;  /* 0x0005980001187983 */ /* 0x0001680000300a00 */
[----:B------:R-:W-:Y:S04]  /*f050*/  STL.64 [R1+0x70], R20 ;  /* 0x0000701401007387 */ /* 0x000fe80000100a00 */
[----:B------:R1:W-:Y:S04]  /*f060*/  STL.64 [R1+0x78], R22 ;  /* 0x0000781601007387 */ /* 0x0003e80000100a00 */
[----:B-1----:R-:W4:Y:S04]  /*f070*/  LDL.LU.64 R22, [R1+0x590] ;  /* 0x0005900001167983 */ /* 0x002f280000300a00 */
[----:B------:R0:W5:Y:S01]  /*f080*/  LDL.LU.64 R20, [R1+0x588] ;  /* 0x0005880001147983 */ /* 0x0001620000300a00 */
[----:B---3--:R-:W-:-:S03]  /*f090*/  IMAD.MOV.U32 R8, RZ, RZ, R28 ;  /* 0x000000ffff087224 */ /* 0x008fc600078e001c */
[----:B------:R-:W3:Y:S01]  /*f0a0*/  LDL.LU R28, [R1+0x580] ;  /* 0x00058000011c7983 */ /* 0x000ee20000300800 */
[----:B------:R-:W-:-:S04]  /*f0b0*/  LOP3.LUT R5, R5, R4, RZ, 0x3c, !PT ;  /* 0x0000000405057212 */ /* 0x000fc800078e3cff */
[----:B------:R-:W-:-:S04]  /*f0c0*/  LOP3.LUT R4, R5, R4, RZ, 0x3c, !PT ;  /* 0x0000000405047212 */ /* 0x000fc800078e3cff */
[----:B------:R-:W-:-:S05]  /*f0d0*/  LOP3.LUT R5, R5, R4, RZ, 0x3c, !PT ;  /* 0x0000000405057212 */ /* 0x000fca00078e3cff */
[----:B------:R-:W-:-:S05]  /*f0e0*/  IMAD.WIDE R4, R29, 0x2, R4 ;  /* 0x000000021d047825 */ /* 0x000fca00078e0204 */
[----:B------:R1:W-:Y:S04]  /*f0f0*/  STL [R1+0x3f8], R4 ;  /* 0x0003f80401007387 */ /* 0x0003e80000100800 */
[----:B------:R0:W-:Y:S04]  /*f100*/  STL [R1+0x35c], R5 ;  /* 0x00035c0501007387 */ /* 0x0001e80000100800 */
[----:B-1----:R-:W3:Y:S04]  /*f110*/  LDL.LU R4, [R1+0x360] ;  /* 0x0003600001047983 */ /* 0x002ee80000300800 */
[----:B0-----:R-:W3:Y:S01]  /*f120*/  LDL.LU R5, [R1+0x400] ;  /* 0x0004000001057983 */ /* 0x001ee20000300800 */
[----:B--2---:R-:W-:-:S04]  /*f130*/  LOP3.LUT R7, R7, R6, RZ, 0x3c, !PT ;  /* 0x0000000607077212 */ /* 0x004fc800078e3cff */
[C---:B------:R-:W-:Y:S01]  /*f140*/  LOP3.LUT R6, R7.reuse, R6, RZ, 0x3c, !PT ;  /* 0x0000000607067212 */ /* 0x040fe200078e3cff */
[----:B----4-:R-:W-:Y:S03]  /*f150*/  HMMA.16816.F32 R16, R12, R26, R16 ;  /* 0x0000001a0c10723c */ /* 0x010fe60000001810 */
[----:B------:R-:W-:Y:S01]  /*f160*/  LOP3.LUT R7, R7, R6, RZ, 0x3c, !PT ;  /* 0x0000000607077212 */ /* 0x000fe200078e3cff */
[----:B------:R-:W-:-:S04]  /*f170*/  IMAD.WIDE R8, R29, 0x2, R8 ;  /* 0x000000021d087825 */ /* 0x000fc800078e0208 */
[----:B------:R-:W-:-:S05]  /*f180*/  IMAD.WIDE R6, R29, 0x2, R6 ;  /* 0x000000021d067825 */ /* 0x000fca00078e0206 */
[----:B------:R0:W-:Y:S04]  /*f190*/  STL [R1+0x4ac], R6 ;  /* 0x0004ac0601007387 */ /* 0x0001e80000100800 */
[----:B------:R1:W-:Y:S04]  /*f1a0*/  STL [R1+0x3fc], R7 ;  /* 0x0003fc0701007387 */ /* 0x0003e80000100800 */
[----:B0-----:R-:W2:Y:S04]  /*f1b0*/  LDL.LU R6, [R1+0x4b4] ;  /* 0x0004b40001067983 */ /* 0x001ea80000300800 */
[----:B-1----:R-:W4:Y:S04]  /*f1c0*/  LDL.LU R7, [R1+0x408] ;  /* 0x0004080001077983 */ /* 0x002f280000300800 */
[----:B------:R-:W-:Y:S01]  /*f1d0*/  STL [R1+0x510], R8 ;  /* 0x0005100801007387 */ /* 0x000fe20000100800 */
[----:B------:R-:W-:-:S03]  /*f1e0*/  IMAD.MOV.U32 R27, RZ, RZ, R16 ;  /* 0x000000ffff1b7224 */ /* 0x000fc600078e0010 */
[----:B------:R-:W-:Y:S04]  /*f1f0*/  STL [R1+0x4b0], R9 ;  /* 0x0004b00901007387 */ /* 0x000fe80000100800 */
[----:B------:R-:W-:Y:S04]  /*f200*/  STL.64 [R1+0x60], R16 ;  /* 0x0000601001007387 */ /* 0x000fe80000100a00 */
[----:B------:R0:W-:Y:S04]  /*f210*/  STL.64 [R1+0x68], R18 ;  /* 0x0000681201007387 */ /* 0x0001e80000100a00 */
[----:B0-----:R-:W4:Y:S04]  /*f220*/  LDL.LU.64 R18, [R1+0x578] ;  /* 0x0005780001127983 */ /* 0x001f280000300a00 */
[----:B------:R-:W4:Y:S04]  /*f230*/  LDL.LU.64 R16, [R1+0x570] ;  /* 0x0005700001107983 */ /* 0x000f280000300a00 */
[----:B------:R-:W4:Y:S01]  /*f240*/  LDL.LU R26, [R1+0x310] ;  /* 0x00031000011a7983 */ /* 0x000f220000300800 */
[----:B---3--:R-:W-:-:S04]  /*f250*/  LOP3.LUT R5, R5, R4, RZ, 0x3c, !PT ;  /* 0x0000000405057212 */ /* 0x008fc800078e3cff */
[----:B------:R-:W-:-:S04]  /*f260*/  LOP3.LUT R4, R5, R4, RZ, 0x3c, !PT ;  /* 0x0000000405047212 */ /* 0x000fc800078e3cff */
[----:B------:R-:W-:-:S05]  /*f270*/  LOP3.LUT R5, R5, R4, RZ, 0x3c, !PT ;  /* 0x0000000405057212 */ /* 0x000fca00078e3cff */
[C---:B------:R-:W-:Y:S02]  /*f280*/  IMAD.WIDE R8, R29.reuse, 0x2, R4 ;  /* 0x000000021d087825 */ /* 0x040fe400078e0204 */
[----:B------:R-:W3:Y:S02]  /*f290*/  LDL.LU R5, [R1+0x404] ;  /* 0x0004040001057983 */ /* 0x000ee40000300800 */
[----:B--2---:R-:W-:Y:S02]  /*f2a0*/  IMAD.MOV.U32 R4, RZ, RZ, R6 ;  /* 0x000000ffff047224 */ /* 0x004fe400078e0006 */
[----:B------:R-:W-:Y:S02]  /*f2b0*/  IMAD.MOV.U32 R6, RZ, RZ, R28 ;  /* 0x000000ffff067224 */ /* 0x000fe400078e001c */
[----:B------:R-:W2:Y:S02]  /*f2c0*/  LDL.LU R28, [R1+0x56c] ;  /* 0x00056c00011c7983 */ /* 0x000ea40000300800 */
[C---:B----4-:R-:W-:Y:S01]  /*f2d0*/  IMAD.WIDE R6, R29.reuse, 0x2, R6 ;  /* 0x000000021d067825 */ /* 0x050fe200078e0206 */
[----:B------:R-:W-:Y:S11]  /*f2e0*/  HMMA.16816.F32 R16, R12, R22, R16 ;  /* 0x000000160c10723c */ /* 0x000ff60000001810 */
[----:B------:R-:W-:Y:S11]  /*f2f0*/  @!UPT UIADD3 URZ, URZ, URZ, URZ ;  /* 0x0000003f3f3ff290 */ /* 0x000ff6000fffe03f */
[----:B------:R-:W-:Y:S02]  /*f300*/  @!UPT UIADD3 URZ, URZ, URZ, URZ ;  /* 0x0000003f3f3ff290 */ /* 0x000fe4000fffe03f */
[----:B------:R-:W-:Y:S02]  /*f310*/  IMAD.MOV.U32 R14, RZ, RZ, R19 ;  /* 0x000000ffff0e7224 */ /* 0x000fe400078e0013 */
[----:B---3--:R-:W-:Y:S02]  /*f320*/  IMAD.WIDE R4, R29, 0x2, R4 ;  /* 0x000000021d047825 */ /* 0x008fe400078e0204 */
[----:B------:R-:W2:Y:S04]  /*f330*/  LDL.LU R29, [R1+0x568] ;  /* 0x00056800011d7983 */ /* 0x000ea80000300800 */
[----:B------:R0:W-:Y:S04]  /*f340*/  STL [R1+0x400], R8 ;  /* 0x0004000801007387 */ /* 0x0001e80000100800 */
[----:B------:R1:W-:Y:S04]  /*f350*/  STL [R1+0x360], R9 ;  /* 0x0003600901007387 */ /* 0x0003e80000100800 */
[----:B0-----:R-:W3:Y:S04]  /*f360*/  LDL.LU R8, [R1+0x40c] ;  /* 0x00040c0001087983 */ /* 0x001ee80000300800 */
[----:B-1----:R-:W4:Y:S04]  /*f370*/  LDL.LU R9, [R1+0x4bc] ;  /* 0x0004bc0001097983 */ /* 0x002f280000300800 */
[----:B------:R-:W-:Y:S04]  /*f380*/  STL.64 [R1+0x250], R16 ;  /* 0x0002501001007387 */ /* 0x000fe80000100a00 */
[----:B------:R0:W-:Y:S04]  /*f390*/  STL.64 [R1+0x258], R18 ;  /* 0x0002581201007387 */ /* 0x0001e80000100a00 */
[----:B0-----:R-:W2:Y:S04]  /*f3a0*/  LDL.LU R18, [R1+0x410] ;  /* 0x0004100001127983 */ /* 0x001ea80000300800 */
[----:B------:R-:W2:Y:S04]  /*f3b0*/  LDL.LU R19, [R1+0x4c0] ;  /* 0x0004c00001137983 */ /* 0x000ea80000300800 */
[----:B------:R-:W-:Y:S04]  /*f3c0*/  STL [R1+0x4b4], R4 ;  /* 0x0004b40401007387 */ /* 0x000fe80000100800 */
[----:B------:R3:W-:Y:S01]  /*f3d0*/  STL [R1+0x404], R5 ;  /* 0x0004040501007387 */ /* 0x0007e20000100800 */
[----:B------:R-:W-:-:S03]  /*f3e0*/  IADD3 R26, R26, -0x1, RZ ;  /* 0xffffffff1a1a7810 */ /* 0x000fc60007ffe0ff */
[----:B------:R-:W-:Y:S04]  /*f3f0*/  STL [R1+0x4b8], R6 ;  /* 0x0004b80601007387 */ /* 0x000fe80000100800 */
[----:B------:R2:W-:Y:S04]  /*f400*/  STL [R1+0x408], R7 ;  /* 0x0004080701007387 */ /* 0x0005e80000100800 */
[----:B------:R-:W-:Y:S01]  /*f410*/  STL [R1+0x310], R26 ;  /* 0x0003101a01007387 */ /* 0x000fe20000100800 */
[----:B------:R-:W-:Y:S01]  /*f420*/  ISETP.NE.U32.AND P0, PT, R26, RZ, PT ;  /* 0x000000ff1a00720c */ /* 0x000fe20003f05070 */
[----:B------:R-:W-:Y:S01]  /*f430*/  UIADD3 UR4, UR4, -0x20, URZ ;  /* 0xffffffe004047890 */ /* 0x000fe2000fffe03f */
[----:B------:R-:W-:-:S02]  /*f440*/  IMAD.MOV.U32 R13, RZ, RZ, R17 ;  /* 0x000000ffff0d7224 */ /* 0x000fc400078e0011 */
[----:B------:R-:W-:Y:S02]  /*f450*/  IMAD.MOV.U32 R12, RZ, RZ, R16 ;  /* 0x000000ffff0c7224 */ /* 0x000fe400078e0010 */
[----:B---3--:R-:W-:Y:S02]  /*f460*/  IMAD.MOV.U32 R5, RZ, RZ, R8 ;  /* 0x000000ffff057224 */ /* 0x008fe400078e0008 */
[----:B------:R-:W-:Y:S02]  /*f470*/  IMAD.MOV.U32 R8, RZ, RZ, c[0x0][0x18c] ;  /* 0x00006300ff087624 */ /* 0x000fe400078e00ff */
[----:B----4-:R-:W-:Y:S02]  /*f480*/  IMAD.MOV.U32 R4, RZ, RZ, R9 ;  /* 0x000000ffff047224 */ /* 0x010fe400078e0009 */
[----:B------:R-:W-:-:S04]  /*f490*/  IMAD.SHL.U32 R8, R8, 0x20, RZ ;  /* 0x0000002008087824 */ /* 0x000fc800078e00ff */
[----:B------:R-:W-:-:S05]  /*f4a0*/  IMAD.WIDE R4, R8, 0x2, R4 ;  /* 0x0000000208047825 */ /* 0x000fca00078e0204 */
[----:B------:R0:W-:Y:S01]  /*f4b0*/  STL [R1+0x4bc], R4 ;  /* 0x0004bc0401007387 */ /* 0x0001e20000100800 */
[----:B--2---:R-:W-:Y:S02]  /*f4c0*/  IMAD.MOV.U32 R7, RZ, RZ, R18 ;  /* 0x000000ffff077224 */ /* 0x004fe400078e0012 */
[----:B------:R-:W-:-:S04]  /*f4d0*/  IMAD.MOV.U32 R6, RZ, RZ, R19 ;  /* 0x000000ffff067224 */ /* 0x000fc800078e0013 */
[----:B------:R-:W-:Y:S01]  /*f4e0*/  IMAD.WIDE R6, R8, 0x2, R6 ;  /* 0x0000000208067825 */ /* 0x000fe200078e0206 */
[----:B------:R1:W-:Y:S04]  /*f4f0*/  STL [R1+0x40c], R5 ;  /* 0x00040c0501007387 */ /* 0x0003e80000100800 */
[----:B------:R2:W-:Y:S04]  /*f500*/  STL [R1+0x4c0], R6 ;  /* 0x0004c00601007387 */ /* 0x0005e80000100800 */
[----:B------:R2:W-:Y:S01]  /*f510*/  STL [R1+0x410], R7 ;  /* 0x0004100701007387 */ /* 0x0005e20000100800 */
[----:B------:R-:W-:-:S04]  /*f520*/  IMAD.MOV.U32 R9, RZ, RZ, c[0x0][0x188] ;  /* 0x00006200ff097624 */ /* 0x000fc800078e00ff */
[----:B------:R-:W-:-:S04]  /*f530*/  IMAD.SHL.U32 R9, R9, 0x20, RZ ;  /* 0x0000002009097824 */ /* 0x000fc800078e00ff */
[----:B------:R-:W-:-:S04]  /*f540*/  IMAD.WIDE R8, R9, 0x2, R28 ;  /* 0x0000000209087825 */ /* 0x000fc800078e021c */
[----:B0-----:R-:W-:Y:S02]  /*f550*/  IMAD.MOV.U32 R4, RZ, RZ, R8 ;  /* 0x000000ffff047224 */ /* 0x001fe400078e0008 */
[----:B-1----:R-:W-:Y:S01]  /*f560*/  IMAD.MOV.U32 R5, RZ, RZ, R9 ;  /* 0x000000ffff057224 */ /* 0x002fe200078e0009 */
[----:B--2---:R-:W-:Y:S01]  /*f570*/  @!P0 CALL.REL.NOINC `(.L_x_1) ;  /* 0x0000001000008944 */ /* 0x004fe20003c00000 */
[----:B------:R-:W-:Y:S05]  /*f580*/  BRA `(.L_x_2) ;  /* 0xffff81d000007947 */ /* 0x000fea000383ffff */
.L_x_1:
[----:B------:R-:W2:Y:S04]  /*f590*/  LDL.LU R17, [R1+0xf8] ;  /* 0x0000f80001117983 */ /* 0x000ea80000300800 */
[----:B------:R-:W3:Y:S04]  /*f5a0*/  LDL.LU R18, [R1+0xa8] ;  /* 0x0000a80001127983 */ /* 0x000ee80000300800 */
[----:B------:R-:W4:Y:S04]  /*f5b0*/  LDL.LU R19, [R1+0x74] ;  /* 0x0000740001137983 */ /* 0x000f280000300800 */
[----:B------:R-:W4:Y:S04]  /*f5c0*/  LDL.LU R26, [R1+0x144] ;  /* 0x00014400011a7983 */ /* 0x000f280000300800 */
[----:B-----5:R0:W-:Y:S04]  /*f5d0*/  STL [R1+0x654], R24 ;  /* 0x0006541801007387 */ /* 0x0201e80000100800 */
[----:B------:R1:W-:Y:S01]  /*f5e0*/  STL [R1+0x650], R10 ;  /* 0x0006500a01007387 */ /* 0x0003e20000100800 */
[----:B0-----:R-:W-:-:S03]  /*f5f0*/  IMAD.MOV.U32 R24, RZ, RZ, R14 ;  /* 0x000000ffff187224 */ /* 0x001fc600078e000e */
[----:B-1----:R-:W4:Y:S04]  /*f600*/  LDL.LU R10, [R1+0x6c] ;  /* 0x00006c00010a7983 */ /* 0x002f280000300800 */
[----:B------:R0:W-:Y:S04]  /*f610*/  STL [R1+0x64c], R11 ;  /* 0x00064c0b01007387 */ /* 0x0001e80000100800 */
[----:B0-----:R-:W4:Y:S04]  /*f620*/  LDL.LU R11, [R1+0x7c] ;  /* 0x00007c00010b7983 */ /* 0x001f280000300800 */
[----:B------:R-:W4:Y:S04]  /*f630*/  LDL.LU R0, [R1+0xac] ;  /* 0x0000ac0001007983 */ /* 0x000f280000300800 */
        /* <DEDUP_REMOVED lines=10> */
[----:B------:R-:W4:Y:S01]  /*f6e0*/  LDL.LU R16, [R1+0xa4] ;  /* 0x0000a40001107983 */ /* 0x000f220000300800 */
[----:B--2---:R-:W-:-:S03]  /*f6f0*/  IMAD.MOV.U32 R6, RZ, RZ, R17 ;  /* 0x000000ffff067224 */ /* 0x004fc600078e0011 */
[----:B------:R-:W2:Y:S01]  /*f700*/  LDL.LU R17, [R1+0x94] ;  /* 0x0000940001117983 */ /* 0x000ea20000300800 */
[----:B---3--:R-:W-:-:S03]  /*f710*/  IMAD.MOV.U32 R7, RZ, RZ, R18 ;  /* 0x000000ffff077224 */ /* 0x008fc600078e0012 */
[----:B------:R-:W2:Y:S01]  /*f720*/  LDL.LU R18, [R1+0x84] ;  /* 0x0000840001127983 */ /* 0x000ea20000300800 */
[----:B----4-:R-:W-:-:S03]  /*f730*/  IMAD.MOV.U32 R15, RZ, RZ, R19 ;  /* 0x000000ffff0f7224 */ /* 0x010fc600078e0013 */
[----:B------:R-:W3:Y:S01]  /*f740*/  LDL.LU R19, [R1+0x70] ;  /* 0x0000700001137983 */ /* 0x000ee20000300800 */
[----:B------:R-:W-:-:S03]  /*f750*/  IMAD.MOV.U32 R22, RZ, RZ, R26 ;  /* 0x000000ffff167224 */ /* 0x000fc600078e001a */
[----:B------:R-:W3:Y:S04]  /*f760*/  LDL.LU R26, [R1+0x140] ;  /* 0x00014000011a7983 */ /* 0x000ee80000300800 */
[----:B------:R0:W-:Y:S04]  /*f770*/  STL [R1+0x648], R21 ;  /* 0x0006481501007387 */ /* 0x0001e80000100800 */
[----:B0-----:R-:W4:Y:S04]  /*f780*/  LDL.LU R21, [R1+0xfc] ;  /* 0x0000fc0001157983 */ /* 0x001f280000300800 */
[----:B------:R0:W-:Y:S04]  /*f790*/  STL [R1+0x644], R20 ;  /* 0x0006441401007387 */ /* 0x0001e80000100800 */
[----:B0-----:R-:W2:Y:S01]  /*f7a0*/  LDL.LU R20, [R1+0x14c] ;  /* 0x00014c0001147983 */ /* 0x001ea20000300800 */
[----:B------:R-:W-:-:S03]  /*f7b0*/  F2FP.PACK_AB R10, R24, R10 ;  /* 0x0000000a180a723e */ /* 0x000fc600000000ff */
[----:B------:R-:W3:Y:S04]  /*f7c0*/  LDL.LU R24, [R1+0x654] ;  /* 0x0006540001187983 */ /* 0x000ee80000300800 */
[----:B------:R0:W-:Y:S01]  /*f7d0*/  STL [R1+0x10c], R10 ;  /* 0x00010c0a01007387 */ /* 0x0001e20000100800 */
[----:B------:R-:W-:-:S03]  /*f7e0*/  F2FP.PACK_AB R3, R2, R3 ;  /* 0x000000030203723e */ /* 0x000fc600000000ff */
[----:B0-----:R-:W3:Y:S01]  /*f7f0*/  LDL.LU R10, [R1+0x650] ;  /* 0x00065000010a7983 */ /* 0x001ee20000300800 */
[----:B------:R-:W-:Y:S02]  /*f800*/  F2FP.PACK_AB R2, R4, R5 ;  /* 0x000000050402723e */ /* 0x000fe400000000ff */
[----:B------:R-:W-:Y:S02]  /*f810*/  F2FP.PACK_AB R27, R12, R27 ;  /* 0x0000001b0c1b723e */ /* 0x000fe400000000ff */
[----:B----4-:R-:W-:Y:S02]  /*f820*/  F2FP.PACK_AB R0, R21, R0 ;  /* 0x000000001500723e */ /* 0x010fe400000000ff */
[----:B--2---:R-:W-:Y:S02]  /*f830*/  F2FP.PACK_AB R20, R11, R20 ;  /* 0x000000140b14723e */ /* 0x004fe400000000ff */
[----:B------:R-:W2:Y:S04]  /*f840*/  LDL.LU R11, [R1+0x64c] ;  /* 0x00064c00010b7983 */ /* 0x000ea80000300800 */
[----:B------:R-:W-:Y:S04]  /*f850*/  STL [R1+0x108], R20 ;  /* 0x0001081401007387 */ /* 0x000fe80000100800 */
[----:B------:R0:W-:Y:S04]  /*f860*/  STL [R1+0x104], R0 ;  /* 0x0001040001007387 */ /* 0x0001e80000100800 */
[----:B------:R1:W-:Y:S01]  /*f870*/  STL [R1+0x100], R3 ;  /* 0x0001000301007387 */ /* 0x0003e20000100800 */
[----:B0-----:R-:W-:-:S03]  /*f880*/  F2FP.PACK_AB R0, R8, R9 ;  /* 0x000000090800723e */ /* 0x001fc600000000ff */
[----:B------:R0:W-:Y:S01]  /*f890*/  STL [R1+0x11c], R2 ;  /* 0x00011c0201007387 */ /* 0x0001e20000100800 */
[----:B-1----:R-:W-:-:S03]  /*f8a0*/  F2FP.PACK_AB R3, R6, R7 ;  /* 0x000000070603723e */ /* 0x002fc600000000ff */
[----:B------:R1:W-:Y:S01]  /*f8b0*/  STL [R1+0x118], R0 ;  /* 0x0001180001007387 */ /* 0x0003e20000100800 */
[----:B0-----:R-:W-:-:S03]  /*f8c0*/  F2FP.PACK_AB R2, R28, R29 ;  /* 0x0000001d1c02723e */ /* 0x001fc600000000ff */
[----:B------:R0:W-:Y:S01]  /*f8d0*/  STL [R1+0x114], R3 ;  /* 0x0001140301007387 */ /* 0x0001e20000100800 */
[----:B-1----:R-:W-:-:S03]  /*f8e0*/  F2FP.PACK_AB R0, R13, R14 ;  /* 0x0000000e0d00723e */ /* 0x002fc600000000ff */
[----:B------:R1:W-:Y:S01]  /*f8f0*/  STL [R1+0x110], R2 ;  /* 0x0001100201007387 */ /* 0x0003e20000100800 */
[----:B---3--:R-:W-:-:S03]  /*f900*/  F2FP.PACK_AB R26, R19, R26 ;  /* 0x0000001a131a723e */ /* 0x008fc600000000ff */
[----:B------:R3:W-:Y:S01]  /*f910*/  STL [R1+0x12c], R0 ;  /* 0x00012c0001007387 */ /* 0x0007e20000100800 */
[----:B0-----:R-:W-:Y:S02]  /*f920*/  F2FP.PACK_AB R3, R15, R22 ;  /* 0x000000160f03723e */ /* 0x001fe400000000ff */
[----:B-1----:R-:W-:-:S03]  /*f930*/  F2FP.PACK_AB R2, R23, R16 ;  /* 0x000000101702723e */ /* 0x002fc600000000ff */
[----:B------:R-:W-:Y:S01]  /*f940*/  STL [R1+0x128], R3 ;  /* 0x0001280301007387 */ /* 0x000fe20000100800 */
[----:B---3--:R-:W-:-:S03]  /*f950*/  F2FP.PACK_AB R0, R17, R18 ;  /* 0x000000121100723e */ /* 0x008fc600000000ff */
[----:B------:R-:W-:Y:S04]  /*f960*/  STL [R1+0x124], R2 ;  /* 0x0001240201007387 */ /* 0x000fe80000100800 */
[----:B------:R-:W-:Y:S04]  /*f970*/  STL [R1+0x568], R27 ;  /* 0x0005681b01007387 */ /* 0x000fe80000100800 */
[----:B------:R-:W-:Y:S04]  /*f980*/  STL [R1+0x120], R0 ;  /* 0x0001200001007387 */ /* 0x000fe80000100800 */
[----:B------:R-:W-:Y:S04]  /*f990*/  STL [R1+0x56c], R26 ;  /* 0x00056c1a01007387 */ /* 0x000fe80000100800 */
[----:B------:R-:W3:Y:S04]  /*f9a0*/  LDL.LU R21, [R1+0x27c] ;  /* 0x00027c0001157983 */ /* 0x000ee80000300800 */
[----:B------:R-:W3:Y:S04]  /*f9b0*/  LDL.LU R23, [R1+0x26c] ;  /* 0x00026c0001177983 */ /* 0x000ee80000300800 */
[----:B------:R-:W4:Y:S04]  /*f9c0*/  LDL.LU R20, [R1+0x15c] ;  /* 0x00015c0001147983 */ /* 0x000f280000300800 */
[----:B------:R-:W4:Y:S01]  /*f9d0*/  LDL.LU R22, [R1+0x16c] ;  /* 0x00016c0001167983 */ /* 0x000f220000300800 */
[----:B------:R-:W-:-:S05]  /*f9e0*/  F2FP.PACK_AB R25, R25, R24 ;  /* 0x000000181919723e */ /* 0x000fca00000000ff */
        /* <DEDUP_REMOVED lines=18> */
[----:B--2---:R-:W-:-:S03]  /*fb10*/  F2FP.PACK_AB R24, R11, R10 ;  /* 0x0000000a0b18723e */ /* 0x004fc600000000ff */
[----:B------:R-:W2:Y:S04]  /*fb20*/  LDL.LU R11, [R1+0x260] ;  /* 0x00026000010b7983 */ /* 0x000ea80000300800 */
[----:B------:R-:W2:Y:S04]  /*fb30*/  LDL.LU R9, [R1+0x150] ;  /* 0x0001500001097983 */ /* 0x000ea80000300800 */
[----:B------:R-:W2:Y:S04]  /*fb40*/  LDL.LU R10, [R1+0x160] ;  /* 0x00016000010a7983 */ /* 0x000ea80000300800 */
[----:B------:R-:W2:Y:S04]  /*fb50*/  LDL.LU R6, [R1+0x170] ;  /* 0x0001700001067983 */ /* 0x000ea80000300800 */
[----:B------:R-:W2:Y:S04]  /*fb60*/  LDL.LU R7, [R1+0x180] ;  /* 0x0001800001077983 */ /* 0x000ea80000300800 */
[----:B------:R-:W2:Y:S04]  /*fb70*/  LDL.LU R28, [R1+0xc0] ;  /* 0x0000c000011c7983 */ /* 0x000ea80000300800 */
[----:B------:R-:W2:Y:S04]  /*fb80*/  LDL.LU R29, [R1+0xb0] ;  /* 0x0000b000011d7983 */ /* 0x000ea80000300800 */
[----:B------:R0:W-:Y:S04]  /*fb90*/  STL [R1+0x574], R24 ;  /* 0x0005741801007387 */ /* 0x0001e80000100800 */
[----:B0-----:R-:W2:Y:S01]  /*fba0*/  LDL.LU R24, [R1+0xcc] ;  /* 0x0000cc0001187983 */ /* 0x001ea20000300800 */
[----:B---3--:R-:W-:-:S03]  /*fbb0*/  F2FP.PACK_AB R23, R21, R23 ;  /* 0x000000171517723e */ /* 0x008fc600000000ff */
[----:B------:R-:W3:Y:S04]  /*fbc0*/  LDL.LU R21, [R1+0x648] ;  /* 0x0006480001157983 */ /* 0x000ee80000300800 */
[----:B------:R0:W-:Y:S01]  /*fbd0*/  STL [R1+0x578], R23 ;  /* 0x0005781701007387 */ /* 0x0001e20000100800 */
[----:B----4-:R-:W-:-:S03]  /*fbe0*/  F2FP.PACK_AB R22, R20, R22 ;  /* 0x000000161416723e */ /* 0x010fc600000000ff */
[----:B0-----:R-:W3:Y:S04]  /*fbf0*/  LDL.LU R23, [R1+0x17c] ;  /* 0x00017c0001177983 */ /* 0x001ee80000300800 */
[----:B------:R-:W4:Y:S04]  /*fc00*/  LDL.LU R20, [R1+0x644] ;  /* 0x0006440001147983 */ /* 0x000f280000300800 */
[----:B------:R-:W-:Y:S01]  /*fc10*/  STL [R1+0x57c], R22 ;  /* 0x00057c1601007387 */ /* 0x000fe20000100800 */
[----:B------:R-:W-:Y:S02]  /*fc20*/  F2FP.PACK_AB R19, R25, R19 ;  /* 0x000000131913723e */ /* 0x000fe400000000ff */
[----:B------:R-:W-:-:S02]  /*fc30*/  F2FP.PACK_AB R18, R26, R18 ;  /* 0x000000121a12723e */ /* 0x000fc400000000ff */
[----:B------:R-:W-:Y:S02]  /*fc40*/  F2FP.PACK_AB R17, R27, R17 ;  /* 0x000000111b11723e */ /* 0x000fe400000000ff */
[----:B------:R-:W-:Y:S02]  /*fc50*/  F2FP.PACK_AB R16, R0, R16 ;  /* 0x000000100010723e */ /* 0x000fe400000000ff */
[----:B------:R-:W-:Y:S02]  /*fc60*/  F2FP.PACK_AB R15, R2, R15 ;  /* 0x0000000f020f723e */ /* 0x000fe400000000ff */
[----:B------:R-:W-:Y:S02]  /*fc70*/  F2FP.PACK_AB R14, R3, R14 ;  /* 0x0000000e030e723e */ /* 0x000fe400000000ff */
[----:B------:R-:W-:Y:S02]  /*fc80*/  F2FP.PACK_AB R13, R4, R13 ;  /* 0x0000000d040d723e */ /* 0x000fe400000000ff */
[----:B------:R-:W-:-:S02]  /*fc90*/  F2FP.PACK_AB R12, R5, R12 ;  /* 0x0000000c050c723e */ /* 0x000fc400000000ff */
[----:B--2---:R-:W-:Y:S02]  /*fca0*/  F2FP.PACK_AB R11, R8, R11 ;  /* 0x0000000b080b723e */ /* 0x004fe400000000ff */
[----:B------:R-:W-:Y:S02]  /*fcb0*/  F2FP.PACK_AB R10, R9, R10 ;  /* 0x0000000a090a723e */ /* 0x000fe400000000ff */
[----:B------:R-:W-:Y:S02]  /*fcc0*/  F2FP.PACK_AB R9, R6, R7 ;  /* 0x000000070609723e */ /* 0x000fe400000000ff */
[----:B---3--:R-:W-:Y:S02]  /*fcd0*/  F2FP.PACK_AB R21, R23, R21 ;  /* 0x000000151715723e */ /* 0x008fe400000000ff */
[----:B----4-:R-:W-:-:S03]  /*fce0*/  F2FP.PACK_AB R20, R24, R20 ;  /* 0x000000141814723e */ /* 0x010fc600000000ff */
[----:B------:R-:W-:Y:S04]  /*fcf0*/  STL [R1+0x580], R21 ;  /* 0x0005801501007387 */ /* 0x000fe80000100800 */
        /* <DEDUP_REMOVED lines=12> */
[----:B------:R-:W2:Y:S04]  /*fdc0*/  LDL.LU R7, [R1+0x1bc] ;  /* 0x0001bc0001077983 */ /* 0x000ea80000300800 */
[----:B------:R-:W3:Y:S04]  /*fdd0*/  LDL.LU R6, [R1+0x1dc] ;  /* 0x0001dc0001067983 */ /* 0x000ee80000300800 */
[----:B---3--:R0:W-:Y:S04]  /*fde0*/  STL [R1+0x640], R6 ;  /* 0x0006400601007387 */ /* 0x0081e80000100800 */
[----:B0-----:R-:W2:Y:S04]  /*fdf0*/  LDL.LU R6, [R1+0x28c] ;  /* 0x00028c0001067983 */ /* 0x001ea80000300800 */
[----:B------:R-:W3:Y:S01]  /*fe00*/  LDL.LU R5, [R1+0x1fc] ;  /* 0x0001fc0001057983 */ /* 0x000ee20000300800 */
[----:B------:R-:W-:-:S03]  /*fe10*/  F2FP.PACK_AB R8, R28, R29 ;  /* 0x0000001d1c08723e */ /* 0x000fc600000000ff */
[----:B---3--:R0:W-:Y:S04]  /*fe20*/  STL [R1+0x63c], R5 ;  /* 0x00063c0501007387 */ /* 0x0081e80000100800 */
[----:B0-----:R-:W3:Y:S04]  /*fe30*/  LDL.LU R5, [R1+0x1cc] ;  /* 0x0001cc0001057983 */ /* 0x001ee80000300800 */
[----:B------:R-:W4:Y:S04]  /*fe40*/  LDL.LU R4, [R1+0xdc] ;  /* 0x0000dc0001047983 */ /* 0x000f280000300800 */
[----:B----4-:R0:W-:Y:S04]  /*fe50*/  STL [R1+0x638], R4 ;  /* 0x0006380401007387 */ /* 0x0101e80000100800 */
[----:B0-----:R-:W4:Y:S04]  /*fe60*/  LDL.LU R4, [R1+0x1ec] ;  /* 0x0001ec0001047983 */ /* 0x001f280000300800 */
[----:B------:R0:W-:Y:S04]  /*fe70*/  STL [R1+0x5b4], R8 ;  /* 0x0005b40801007387 */ /* 0x0001e80000100800 */
[----:B0-----:R-:W2:Y:S04]  /*fe80*/  LDL.LU R8, [R1+0xec] ;  /* 0x0000ec0001087983 */ /* 0x001ea80000300800 */
[----:B--2---:R0:W-:Y:S04]  /*fe90*/  STL [R1+0x5bc], R8 ;  /* 0x0005bc0801007387 */ /* 0x0041e80000100800 */
        /* <DEDUP_REMOVED lines=31> */
[----:B------:R-:W2:Y:S04]  /*10090*/  LDL.LU R9, [R1+0x298] ;  /* 0x0002980001097983 */ /* 0x000ea80000300800 */
        /* <DEDUP_REMOVED lines=29> */
[----:B0-----:R-:W2:Y:S01]  /*10270*/  LDL.LU R9, [R1+0x1c8] ;  /* 0x0001c80001097983 */ /* 0x001ea20000300800 */
[----:B------:R-:W-:-:S03]  /*10280*/  F2FP.PACK_AB R7, R6, R7 ;  /* 0x000000070607723e */ /* 0x000fc600000000ff */
[----:B--2---:R0:W-:Y:S04]  /*10290*/  STL [R1+0x630], R9 ;  /* 0x0006300901007387 */ /* 0x0041e80000100800 */
[----:B0-----:R-:W2:Y:S04]  /*102a0*/  LDL.LU R9, [R1+0x288] ;  /* 0x0002880001097983 */ /* 0x001ea80000300800 */
[----:B------:R-:W2:Y:S04]  /*102b0*/  LDL.LU R10, [R1+0x2a8] ;  /* 0x0002a800010a7983 */ /* 0x000ea80000300800 */
        /* <DEDUP_REMOVED lines=22> */
[----:B------:R-:W3:Y:S02]  /*10420*/  LDL.LU R6, [R1+0x640] ;  /* 0x0006400001067983 */ /* 0x000ee40000300800 */
[----:B---3--:R-:W-:-:S02]  /*10430*/  F2FP.PACK_AB R6, R5, R6 ;  /* 0x000000060506723e */ /* 0x008fc400000000ff */
[----:B------:R-:W4:Y:S02]  /*10440*/  LDL.LU R5, [R1+0x63c] ;  /* 0x00063c0001057983 */ /* 0x000f240000300800 */
[----:B----4-:R-:W-:Y:S02]  /*10450*/  F2FP.PACK_AB R5, R4, R5 ;  /* 0x000000050405723e */ /* 0x010fe400000000ff */
[----:B------:R-:W3:Y:S02]  /*10460*/  LDL.LU R4, [R1+0x638] ;  /* 0x0006380001047983 */ /* 0x000ee40000300800 */
[----:B---3--:R-:W-:Y:S02]  /*10470*/  F2FP.PACK_AB R4, R8, R4 ;  /* 0x000000040804723e */ /* 0x008fe400000000ff */
[----:B------:R-:W2:Y:S02]  /*10480*/  LDL.LU R8, [R1+0x634] ;  /* 0x0006340001087983 */ /* 0x000ea40000300800 */
[----:B--2---:R-:W-:-:S02]  /*10490*/  F2FP.PACK_AB R8, R9, R8 ;  /* 0x000000080908723e */ /* 0x004fc400000000ff */
[----:B------:R-:W2:Y:S04]  /*104a0*/  LDL.LU R9, [R1+0x630] ;  /* 0x0006300001097983 */ /* 0x000ea80000300800 */
[----:B------:R0:W-:Y:S04]  /*104b0*/  STL [R1+0xc], R8 ;  /* 0x00000c0801007387 */ /* 0x0001e80000100800 */
[----:B0-----:R-:W2:Y:S02]  /*104c0*/  LDL.LU R8, [R1+0x62c] ;  /* 0x00062c0001087983 */ /* 0x001ea40000300800 */
        /* <DEDUP_REMOVED lines=10> */
[----:B------:R0:W-:Y:S04]  /*10570*/  STL [R1], R8 ;  /* 0x0000000801007387 */ /* 0x0001e80000100800 */
        /* <DEDUP_REMOVED lines=46> */
[----:B------:R-:W2:Y:S01]  /*10860*/  LDL.LU R9, [R1+0x5b8] ;  /* 0x0005b80001097983 */ /* 0x000ea20000300800 */
[----:B------:R-:W-:-:S03]  /*10870*/  F2FP.PACK_AB R12, R11, R12 ;  /* 0x0000000c0b0c723e */ /* 0x000fc600000000ff */
[----:B------:R0:W-:Y:S01]  /*10880*/  STL [R1+0x30], R8 ;  /* 0x0000300801007387 */ /* 0x0001e20000100800 */
[----:B------:R-:W-:Y:S02]  /*10890*/  F2FP.PACK_AB R14, R13, R14 ;  /* 0x0000000e0d0e723e */ /* 0x000fe400000000ff */
[----:B------:R-:W-:Y:S01]  /*108a0*/  F2FP.PACK_AB R16, R15, R16 ;  /* 0x000000100f10723e */ /* 0x000fe200000000ff */
[----:B0-----:R0:W5:Y:S01]  /*108b0*/  LDL.LU R8, [R1+0x5b4] ;  /* 0x0005b40001087983 */ /* 0x0011620000300800 */
[----:B------:R-:W-:Y:S02]  /*108c0*/  F2FP.PACK_AB R18, R17, R18 ;  /* 0x000000121112723e */ /* 0x000fe400000000ff */
[----:B------:R-:W-:Y:S02]  /*108d0*/  F2FP.PACK_AB R20, R19, R20 ;  /* 0x000000141314723e */ /* 0x000fe400000000ff */
[----:B------:R-:W-:Y:S02]  /*108e0*/  F2FP.PACK_AB R22, R21, R22 ;  /* 0x000000161516723e */ /* 0x000fe400000000ff */
[----:B------:R-:W-:-:S02]  /*108f0*/  F2FP.PACK_AB R24, R23, R24 ;  /* 0x000000181718723e */ /* 0x000fc400000000ff */
[----:B------:R-:W-:Y:S02]  /*10900*/  F2FP.PACK_AB R26, R25, R26 ;  /* 0x0000001a191a723e */ /* 0x000fe400000000ff */
[----:B------:R-:W-:Y:S02]  /*10910*/  F2FP.PACK_AB R0, R27, R0 ;  /* 0x000000001b00723e */ /* 0x000fe400000000ff */
[----:B------:R-:W-:Y:S02]  /*10920*/  F2FP.PACK_AB R2, R2, R3 ;  /* 0x000000030202723e */ /* 0x000fe400000000ff */
[----:B--2---:R-:W-:Y:S02]  /*10930*/  F2FP.PACK_AB R10, R9, R10 ;  /* 0x0000000a090a723e */ /* 0x004fe400000000ff */
[----:B------:R0:W5:Y:S04]  /*10940*/  LDL.LU R9, [R1+0x5b0] ;  /* 0x0005b00001097983 */ /* 0x0001680000300800 */
[----:B------:R1:W-:Y:S04]  /*10950*/  STL [R1+0x4c], R10 ;  /* 0x00004c0a01007387 */ /* 0x0003e80000100800 */
[----:B-1----:R0:W5:Y:S04]  /*10960*/  LDL.LU R10, [R1+0x5ac] ;  /* 0x0005ac00010a7983 */ /* 0x0021680000300800 */
        /* <DEDUP_REMOVED lines=25> */
[----:B------:R1:W-:Y:S02]  /*10b00*/  STL [R1+0x68], R0 ;  /* 0x0000680001007387 */ /* 0x0003e40000100800 */
[----:B-1----:R-:W-:-:S05]  /*10b10*/  F2FP.PACK_AB R0, R28, R29 ;  /* 0x0000001d1c00723e */ /* 0x002fca00000000ff */
[----:B------:R0:W-:Y:S04]  /*10b20*/  STL [R1+0x60], R0 ;  /* 0x0000600001007387 */ /* 0x0001e80000100800 */
[----:B------:R0:W-:Y:S02]  /*10b30*/  STL [R1+0x64], R2 ;  /* 0x0000640201007387 */ /* 0x0001e40000100800 */
.L_x_0:
[----:B------:R-:W-:Y:S04]  /*10b40*/  STL.64 [R1+0x628], R6 ;  /* 0x0006280601007387 */ /* 0x000fe80000100a00 */
[----:B------:R-:W-:Y:S04]  /*10b50*/  STL.64 [R1+0x620], R4 ;  /* 0x0006200401007387 */ /* 0x000fe80000100a00 */
[----:B-----5:R-:W-:Y:S04]  /*10b60*/  STL.64 [R1+0x618], R10 ;  /* 0x0006180a01007387 */ /* 0x020fe80000100a00 */
[----:B------:R-:W-:Y:S04]  /*10b70*/  STL.64 [R1+0x610], R8 ;  /* 0x0006100801007387 */ /* 0x000fe80000100a00 */
[----:B------:R-:W-:Y:S04]  /*10b80*/  STL.64 [R1+0x608], R14 ;  /* 0x0006080e01007387 */ /* 0x000fe80000100a00 */
[----:B------:R2:W-:Y:S04]  /*10b90*/  STL.64 [R1+0x600], R12 ;  /* 0x0006000c01007387 */ /* 0x0005e80000100a00 */
[----:B--2---:R-:W2:Y:S04]  /*10ba0*/  LDL.LU R12, [R1+0x30] ;  /* 0x00003000010c7983 */ /* 0x004ea80000300800 */
[----:B------:R-:W2:Y:S04]  /*10bb0*/  LDL.LU R13, [R1+0x34] ;  /* 0x00003400010d7983 */ /* 0x000ea80000300800 */
[----:B------:R-:W3:Y:S04]  /*10bc0*/  LDL.LU R14, [R1+0x38] ;  /* 0x00003800010e7983 */ /* 0x000ee80000300800 */
[----:B------:R-:W3:Y:S04]  /*10bd0*/  LDL.LU R15, [R1+0x3c] ;  /* 0x00003c00010f7983 */ /* 0x000ee80000300800 */
[----:B0-----:R-:W4:Y:S04]  /*10be0*/  LDL.LU R0, [R1+0x4] ;  /* 0x0000040001007983 */ /* 0x001f280000300800 */
[----:B-1----:R-:W4:Y:S04]  /*10bf0*/  LDL.LU R3, [R1+0x8] ;  /* 0x0000080001037983 */ /* 0x002f280000300800 */
[----:B------:R-:W4:Y:S04]  /*10c00*/  LDL.LU R2, [R1+0xc] ;  /* 0x00000c0001027983 */ /* 0x000f280000300800 */
[----:B------:R-:W0:Y:S04]  /*10c10*/  S2R R29, SR_TID.X ;  /* 0x00000000001d7919 */ /* 0x000e280000002100 */
[----:B------:R-:W-:Y:S06]  /*10c20*/  BAR.SYNC.DEFER_BLOCKING 0x0 ;  /* 0x0000000000007b1d */ /* 0x000fec0000010000 */
[----:B---3--:R-:W-:Y:S04]  /*10c30*/  STL.64 [R1+0x638], R14 ;  /* 0x0006380e01007387 */ /* 0x008fe80000100a00 */
[----:B--2---:R1:W-:Y:S04]  /*10c40*/  STL.64 [R1+0x630], R12 ;  /* 0x0006300c01007387 */ /* 0x0043e80000100a00 */
[----:B------:R-:W2:Y:S04]  /*10c50*/  LDL.LU R8, [R1+0x40] ;  /* 0x0000400001087983 */ /* 0x000ea80000300800 */
[----:B------:R-:W2:Y:S04]  /*10c60*/  LDL.LU R9, [R1+0x44] ;  /* 0x0000440001097983 */ /* 0x000ea80000300800 */
[----:B------:R-:W2:Y:S04]  /*10c70*/  LDL.LU R10, [R1+0x48] ;  /* 0x00004800010a7983 */ /* 0x000ea80000300800 */
[----:B------:R-:W2:Y:S04]  /*10c80*/  LDL.LU R11, [R1+0x4c] ;  /* 0x00004c00010b7983 */ /* 0x000ea80000300800 */
[----:B------:R-:W3:Y:S04]  /*10c90*/  LDL.LU R4, [R1+0x50] ;  /* 0x0000500001047983 */ /* 0x000ee80000300800 */
[----:B------:R-:W3:Y:S04]  /*10ca0*/  LDL.LU R5, [R1+0x54] ;  /* 0x0000540001057983 */ /* 0x000ee80000300800 */
[----:B------:R-:W3:Y:S04]  /*10cb0*/  LDL.LU R6, [R1+0x58] ;  /* 0x0000580001067983 */ /* 0x000ee80000300800 */
[----:B------:R-:W3:Y:S04]  /*10cc0*/  LDL.LU R7, [R1+0x5c] ;  /* 0x00005c0001077983 */ /* 0x000ee80000300800 */
[----:B-1----:R-:W2:Y:S04]  /*10cd0*/  LDL.LU R12, [R1+0x60] ;  /* 0x00006000010c7983 */ /* 0x002ea80000300800 */
[----:B------:R-:W2:Y:S04]  /*10ce0*/  LDL.LU R13, [R1+0x64] ;  /* 0x00006400010d7983 */ /* 0x000ea80000300800 */
[----:B------:R-:W2:Y:S04]  /*10cf0*/  LDL.LU R14, [R1+0x68] ;  /* 0x00006800010e7983 */ /* 0x000ea80000300800 */
[----:B------:R-:W2:Y:S04]  /*10d00*/  LDL.LU R15, [R1+0x6c] ;  /* 0x00006c00010f7983 */ /* 0x000ea80000300800 */
[----:B------:R-:W-:Y:S04]  /*10d10*/  STL.64 [R1+0x5f8], R18 ;  /* 0x0005f81201007387 */ /* 0x000fe80000100a00 */
[----:B------:R1:W-:Y:S04]  /*10d20*/  STL.64 [R1+0x5f0], R16 ;  /* 0x0005f01001007387 */ /* 0x0003e80000100a00 */
[----:B-1----:R-:W3:Y:S04]  /*10d30*/  LDL.LU R16, [R1+0x20] ;  /* 0x0000200001107983 */ /* 0x002ee80000300800 */
[----:B------:R-:W3:Y:S04]  /*10d40*/  LDL.LU R17, [R1+0x24] ;  /* 0x0000240001117983 */ /* 0x000ee80000300800 */
[----:B------:R-:W3:Y:S04]  /*10d50*/  LDL.LU R18, [R1+0x28] ;  /* 0x0000280001127983 */ /* 0x000ee80000300800 */
[----:B------:R-:W3:Y:S04]  /*10d60*/  LDL.LU R19, [R1+0x2c] ;  /* 0x00002c0001137983 */ /* 0x000ee80000300800 */
[----:B------:R-:W-:Y:S04]  /*10d70*/  STL.64 [R1+0x5e8], R22 ;  /* 0x0005e81601007387 */ /* 0x000fe80000100a00 */
[----:B------:R1:W-:Y:S04]  /*10d80*/  STL.64 [R1+0x5e0], R20 ;  /* 0x0005e01401007387 */ /* 0x0003e80000100a00 */
[----:B-1----:R-:W3:Y:S04]  /*10d90*/  LDL.LU R20, [R1+0x10] ;  /* 0x0000100001147983 */ /* 0x002ee80000300800 */
[----:B------:R-:W3:Y:S04]  /*10da0*/  LDL.LU R21, [R1+0x14] ;  /* 0x0000140001157983 */ /* 0x000ee80000300800 */
[----:B------:R-:W3:Y:S04]  /*10db0*/  LDL.LU R22, [R1+0x18] ;  /* 0x0000180001167983 */ /* 0x000ee80000300800 */
[----:B------:R-:W3:Y:S04]  /*10dc0*/  LDL.LU R23, [R1+0x1c] ;  /* 0x00001c0001177983 */ /* 0x000ee80000300800 */
[----:B------:R-:W-:Y:S04]  /*10dd0*/  STL.64 [R1+0x5d8], R26 ;  /* 0x0005d81a01007387 */ /* 0x000fe80000100a00 */
[----:B------:R4:W-:Y:S02]  /*10de0*/  STL.64 [R1+0x5d0], R24 ;  /* 0x0005d01801007387 */ /* 0x0009e40000100a00 */
[----:B----4-:R-:W-:-:S02]  /*10df0*/  IMAD.MOV.U32 R25, RZ, RZ, R0 ;  /* 0x000000ffff197224 */ /* 0x010fc400078e0000 */
[----:B------:R-:W4:Y:S01]  /*10e00*/  LDL.LU R24, [R1] ;  /* 0x0000000001187983 */ /* 0x000f220000300800 */
[----:B------:R-:W-:Y:S02]  /*10e10*/  IMAD.MOV.U32 R27, RZ, RZ, R2 ;  /* 0x000000ffff1b7224 */ /* 0x000fe400078e0002 */
[C---:B0-----:R-:W-:Y:S01]  /*10e20*/  IMAD.SHL.U32 R2, R29.reuse, 0x20, RZ ;  /* 0x000000201d027824 */ /* 0x041fe200078e00ff */
[----:B------:R-:W0:Y:S01]  /*10e30*/  S2R R0, SR_TID.X ;  /* 0x0000000000007919 */ /* 0x000e220000002100 */
[----:B------:R-:W-:Y:S02]  /*10e40*/  IMAD.MOV.U32 R26, RZ, RZ, R3 ;  /* 0x000000ffff1a7224 */ /* 0x000fe400078e0003 */
[----:B------:R-:W-:Y:S01]  /*10e50*/  IMAD.SHL.U32 R28, R29, 0x800, RZ ;  /* 0x000008001d1c7824 */ /* 0x000fe200078e00ff */
[----:B------:R-:W-:-:S04]  /*10e60*/  LOP3.LUT R2, R2, 0x60, RZ, 0xc0, !PT ;  /* 0x0000006002027812 */ /* 0x000fc800078ec0ff */
[----:B------:R-:W-:Y:S02]  /*10e70*/  LOP3.LUT R28, R28, 0xc000, RZ, 0xc0, !PT ;  /* 0x0000c0001c1c7812 */ /* 0x000fe400078ec0ff */
[----:B0-----:R-:W-:Y:S01]  /*10e80*/  LOP3.LUT R3, R0, 0xe0, RZ, 0xc0, !PT ;  /* 0x000000e000037812 */ /* 0x001fe200078ec0ff */
[----:B------:R-:W-:-:S04]  /*10e90*/  IMAD R0, R29, 0x200, R29 ;  /* 0x000002001d007824 */ /* 0x000fc800078e021d */
[----:B------:R-:W-:Y:S02]  /*10ea0*/  IMAD R2, R3, 0x40, R2 ;  /* 0x0000004003027824 */ /* 0x000fe400078e0202 */
[----:B------:R-:W-:Y:S01]  /*10eb0*/  IMAD.SHL.U32 R3, R29, 0x4, RZ ;  /* 0x000000041d037824 */ /* 0x000fe200078e00ff */
[----:B------:R-:W-:Y:S01]  /*10ec0*/  SHF.R.U32.HI R29, RZ, 0x2, R29 ;  /* 0x00000002ff1d7819 */ /* 0x000fe2000001161d */
[----:B------:R-:W-:-:S03]  /*10ed0*/  IMAD.SHL.U32 R0, R0, 0x10, RZ ;  /* 0x0000001000007824 */ /* 0x000fc600078e00ff */
[----:B------:R-:W-:Y:S02]  /*10ee0*/  LOP3.LUT R3, R2, 0x70, R3, 0x78, !PT ;  /* 0x0000007002037812 */ /* 0x000fe400078e7803 */
[----:B------:R-:W-:-:S03]  /*10ef0*/  LOP3.LUT R2, R0, 0xc7f0, RZ, 0xc0, !PT ;  /* 0x0000c7f000027812 */ /* 0x000fc600078ec0ff */
[----:B------:R-:W-:Y:S01]  /*10f00*/  IMAD.IADD R0, R28, 0x1, R3 ;  /* 0x000000011c007824 */ /* 0x000fe200078e0203 */
[----:B------:R-:W-:-:S04]  /*10f10*/  LOP3.LUT R2, R2, 0x20, R29, 0x78, !PT ;  /* 0x0000002002027812 */ /* 0x000fc800078e781d */
[----:B--2---:R0:W-:Y:S04]  /*10f20*/  STS.128 [R0], R12 ;  /* 0x0000000c00007388 */ /* 0x0041e80000000c00 */
[----:B0-----:R-:W2:Y:S04]  /*10f30*/  LDL.LU.64 R14, [R1+0x638] ;  /* 0x00063800010e7983 */ /* 0x001ea80000300a00 */
[----:B------:R-:W2:Y:S04]  /*10f40*/  LDL.LU.64 R12, [R1+0x630] ;  /* 0x00063000010c7983 */ /* 0x000ea80000300a00 */
[----:B---3--:R0:W-:Y:S04]  /*10f50*/  STS.128 [R0+0x400], R4 ;  /* 0x0004000400007388 */ /* 0x0081e80000000c00 */
[----:B------:R1:W-:Y:S04]  /*10f60*/  STS.128 [R0+0x80], R8 ;  /* 0x0000800800007388 */ /* 0x0003e80000000c00 */
[----:B0-----:R-:W3:Y:S04]  /*10f70*/  LDL.LU.64 R6, [R1+0x628] ;  /* 0x0006280001067983 */ /* 0x001ee80000300a00 */
[----:B------:R-:W3:Y:S04]  /*10f80*/  LDL.LU.64 R4, [R1+0x620] ;  /* 0x0006200001047983 */ /* 0x000ee80000300a00 */
[----:B-1----:R-:W3:Y:S04]  /*10f90*/  LDL.LU.64 R10, [R1+0x618] ;  /* 0x00061800010a7983 */ /* 0x002ee80000300a00 */
[----:B------:R-:W3:Y:S04]  /*10fa0*/  LDL.LU.64 R8, [R1+0x610] ;  /* 0x0006100001087983 */ /* 0x000ee80000300a00 */
[----:B------:R-:W-:Y:S04]  /*10fb0*/  STS.128 [R0+0x100], R16 ;  /* 0x0001001000007388 */ /* 0x000fe80000000c00 */
[----:B--2---:R0:W-:Y:S04]  /*10fc0*/  STS.128 [R0+0x480], R12 ;  /* 0x0004800c00007388 */ /* 0x0041e80000000c00 */
[----:B0-----:R-:W2:Y:S04]  /*10fd0*/  LDL.LU.64 R14, [R1+0x608] ;  /* 0x00060800010e7983 */ /* 0x001ea80000300a00 */
[----:B------:R-:W2:Y:S04]  /*10fe0*/  LDL.LU.64 R12, [R1+0x600] ;  /* 0x00060000010c7983 */ /* 0x000ea80000300a00 */
[----:B------:R-:W2:Y:S04]  /*10ff0*/  LDL.LU R3, [R1+0x534] ;  /* 0x0005340001037983 */ /* 0x000ea80000300800 */
[----:B------:R-:W2:Y:S04]  /*11000*/  LDL.LU.64 R18, [R1+0x5f8] ;  /* 0x0005f80001127983 */ /* 0x000ea80000300a00 */
[----:B------:R-:W2:Y:S04]  /*11010*/  LDL.LU.64 R16, [R1+0x5f0] ;  /* 0x0005f00001107983 */ /* 0x000ea80000300a00 */
[----:B------:R0:W-:Y:S04]  /*11020*/  STS.128 [R0+0x500], R20 ;  /* 0x0005001400007388 */ /* 0x0001e80000000c00 */
[----:B----4-:R1:W-:Y:S04]  /*11030*/  STS.128 [R0+0x180], R24 ;  /* 0x0001801800007388 */ /* 0x0103e80000000c00 */
[----:B---3--:R3:W-:Y:S04]  /*11040*/  STS.128 [R0+0x580], R4 ;  /* 0x0005800400007388 */ /* 0x0087e80000000c00 */
[----:B------:R4:W-:Y:S04]  /*11050*/  STS.128 [R0+0x200], R8 ;  /* 0x0002000800007388 */ /* 0x0009e80000000c00 */
[----:B0-----:R-:W2:Y:S04]  /*11060*/  LDL.LU.64 R22, [R1+0x5e8] ;  /* 0x0005e80001167983 */ /* 0x001ea80000300a00 */
[----:B------:R-:W2:Y:S04]  /*11070*/  LDL.LU.64 R20, [R1+0x5e0] ;  /* 0x0005e00001147983 */ /* 0x000ea80000300a00 */
[----:B-1----:R-:W2:Y:S04]  /*11080*/  LDL.LU.64 R26, [R1+0x5d8] ;  /* 0x0005d800011a7983 */ /* 0x002ea80000300a00 */
[----:B------:R-:W2:Y:S04]  /*11090*/  LDL.LU.64 R24, [R1+0x5d0] ;  /* 0x0005d00001187983 */ /* 0x000ea80000300a00 */
[----:B---3--:R-:W3:Y:S04]  /*110a0*/  LDL.LU R4, [R1+0x304] ;  /* 0x0003040001047983 */ /* 0x008ee80000300800 */
[----:B----4-:R-:W4:Y:S04]  /*110b0*/  LDL.LU R8, [R1+0x100] ;  /* 0x0001000001087983 */ /* 0x010f280000300800 */
[----:B------:R-:W4:Y:S04]  /*110c0*/  LDL.LU R9, [R1+0x104] ;  /* 0x0001040001097983 */ /* 0x000f280000300800 */
[----:B------:R-:W4:Y:S04]  /*110d0*/  LDL.LU R10, [R1+0x108] ;  /* 0x00010800010a7983 */ /* 0x000f280000300800 */
[----:B------:R-:W4:Y:S04]  /*110e0*/  LDL.LU R11, [R1+0x10c] ;  /* 0x00010c00010b7983 */ /* 0x000f280000300800 */
[----:B--2---:R0:W-:Y:S04]  /*110f0*/  STS.128 [R0+0x600], R12 ;  /* 0x0006000c00007388 */ /* 0x0041e80000000c00 */
[----:B0-----:R-:W2:Y:S04]  /*11100*/  LDL.LU R12, [R1+0x110] ;  /* 0x00011000010c7983 */ /* 0x001ea80000300800 */
[----:B------:R-:W2:Y:S04]  /*11110*/  LDL.LU R13, [R1+0x114] ;  /* 0x00011400010d7983 */ /* 0x000ea80000300800 */
[----:B------:R-:W2:Y:S04]  /*11120*/  LDL.LU R14, [R1+0x118] ;  /* 0x00011800010e7983 */ /* 0x000ea80000300800 */
[----:B------:R-:W2:Y:S04]  /*11130*/  LDL.LU R15, [R1+0x11c] ;  /* 0x00011c00010f7983 */ /* 0x000ea80000300800 */
[----:B------:R0:W-:Y:S04]  /*11140*/  STS.128 [R0+0x280], R16 ;  /* 0x0002801000007388 */ /* 0x0001e80000000c00 */
[----:B0-----:R-:W3:Y:S04]  /*11150*/  LDL.LU R16, [R1+0x120] ;  /* 0x0001200001107983 */ /* 0x001ee80000300800 */
[----:B------:R-:W3:Y:S04]  /*11160*/  LDL.LU R17, [R1+0x124] ;  /* 0x0001240001117983 */ /* 0x000ee80000300800 */
[----:B------:R-:W3:Y:S04]  /*11170*/  LDL.LU R18, [R1+0x128] ;  /* 0x0001280001127983 */ /* 0x000ee80000300800 */
[----:B------:R-:W3:Y:S01]  /*11180*/  LDL.LU R19, [R1+0x12c] ;  /* 0x00012c0001137983 */ /* 0x000ee20000300800 */
[C---:B------:R-:W-:Y:S01]  /*11190*/  ISETP.GE.AND P0, PT, R3.reuse, c[0x0][0x178], PT ;  /* 0x00005e0003007a0c */ /* 0x040fe20003f06270 */
[----:B------:R-:W-:-:S02]  /*111a0*/  IMAD R29, R3, c[0x0][0x194], RZ ;  /* 0x00006500031d7a24 */ /* 0x000fc400078e02ff */
[----:B------:R-:W0:Y:S04]  /*111b0*/  S2R R28, SR_TID.X ;  /* 0x00000000001c7919 */ /* 0x000e280000002100 */
[----:B----4-:R-:W-:Y:S04]  /*111c0*/  STS.128 [R0+0x780], R8 ;  /* 0x0007800800007388 */ /* 0x010fe80000000c00 */
[----:B------:R-:W-:Y:S04]  /*111d0*/  STS.128 [R0+0x680], R20 ;  /* 0x0006801400007388 */ /* 0x000fe80000000c00 */
[----:B------:R1:W-:Y:S02]  /*111e0*/  STS.128 [R0+0x300], R24 ;  /* 0x0003001800007388 */ /* 0x0003e40000000c00 */
[----:B-1----:R-:W-:-:S02]  /*111f0*/  LOP3.LUT R27, R2, 0x40, RZ, 0x3c, !PT ;  /* 0x00000040021b7812 */ /* 0x002fc400078e3cff */
[----:B--2---:R0:W-:Y:S02]  /*11200*/  STS.128 [R0+0x380], R12 ;  /* 0x0003800c00007388 */ /* 0x0041e40000000c00 */
[----:B0-----:R-:W-:Y:S02]  /*11210*/  SHF.R.U32.HI R15, RZ, 0x6, R28 ;  /* 0x00000006ff0f7819 */ /* 0x001fe4000001161c */
[----:B------:R-:W-:Y:S02]  /*11220*/  LEA R28, P1, R29, c[0x0][0x170], 0x1 ;  /* 0x00005c001d1c7a11 */ /* 0x000fe400078208ff */
[----:B------:R-:W-:-:S04]  /*11230*/  SGXT.U32 R15, R15, 0x2 ;  /* 0x000000020f0f781a */ /* 0x000fc80000000000 */
[C-C-:B---3--:R-:W-:Y:S02]  /*11240*/  LOP3.LUT R11, R4.reuse, 0x10, R15.reuse, 0xfe, !PT ;  /* 0x00000010040b7812 */ /* 0x148fe400078efe0f */
[C-C-:B------:R-:W-:Y:S02]  /*11250*/  LOP3.LUT R10, R4.reuse, 0x18, R15.reuse, 0xfe, !PT ;  /* 0x00000018040a7812 */ /* 0x140fe400078efe0f */
[C-C-:B------:R-:W-:Y:S02]  /*11260*/  LOP3.LUT R9, R4.reuse, 0x14, R15.reuse, 0xfe, !PT ;  /* 0x0000001404097812 */ /* 0x140fe400078efe0f */
[C-C-:B------:R-:W-:Y:S01]  /*11270*/  LOP3.LUT R8, R4.reuse, 0x24, R15.reuse, 0xfe, !PT ;  /* 0x0000002404087812 */ /* 0x140fe200078efe0f */
[----:B------:R-:W-:Y:S01]  /*11280*/  STL.64 [R1+0x5c0], R10 ;  /* 0x0005c00a01007387 */ /* 0x000fe20000100a00 */
[C---:B------:R-:W-:Y:S02]  /*11290*/  LOP3.LUT R3, R4.reuse, R15, RZ, 0xfc, !PT ;  /* 0x0000000f04037212 */ /* 0x040fe400078efcff */
[C-C-:B------:R-:W-:Y:S01]  /*112a0*/  LOP3.LUT R5, R4.reuse, 0x4, R15.reuse, 0xfe, !PT ;  /* 0x0000000404057812 */ /* 0x140fe200078efe0f */
[----:B------:R0:W-:Y:S01]  /*112b0*/  STS.128 [R0+0x700], R16 ;  /* 0x0007001000007388 */ /* 0x0001e20000000c00 */
[C---:B------:R-:W-:Y:S01]  /*112c0*/  ISETP.LT.AND P4, PT, R3.reuse, c[0x0][0x17c], !P0 ;  /* 0x00005f0003007a0c */ /* 0x040fe20004781270 */
[----:B------:R-:W-:Y:S01]  /*112d0*/  IMAD R3, R3, c[0x0][0x198], RZ ;  /* 0x0000660003037a24 */ /* 0x000fe200078e02ff */
[C-C-:B------:R-:W-:Y:S01]  /*112e0*/  LOP3.LUT R12, R4.reuse, 0x8, R15.reuse, 0xfe, !PT ;  /* 0x00000008040c7812 */ /* 0x140fe200078efe0f */
[----:B------:R1:W-:Y:S01]  /*112f0*/  STL.64 [R1+0x5b8], R8 ;  /* 0x0005b80801007387 */ /* 0x0003e20000100a00 */
[----:B------:R-:W-:-:S02]  /*11300*/  LOP3.LUT R13, R4, 0xc, R15, 0xfe, !PT ;  /* 0x0000000c040d7812 */ /* 0x000fc400078efe0f */
[C-C-:B------:R-:W-:Y:S02]  /*11310*/  LOP3.LUT R6, R4.reuse, 0x1c, R15.reuse, 0xfe, !PT ;  /* 0x0000001c04067812 */ /* 0x140fe400078efe0f */
[C-C-:B------:R-:W-:Y:S02]  /*11320*/  LOP3.LUT R14, R4.reuse, 0x20, R15.reuse, 0xfe, !PT ;  /* 0x00000020040e7812 */ /* 0x140fe400078efe0f */
[C-C-:B------:R-:W-:Y:S02]  /*11330*/  LOP3.LUT R7, R4.reuse, 0x28, R15.reuse, 0xfe, !PT ;  /* 0x0000002804077812 */ /* 0x140fe400078efe0f */
[C-C-:B------:R-:W-:Y:S02]  /*11340*/  LOP3.LUT R24, R4.reuse, 0x30, R15.reuse, 0xfe, !PT ;  /* 0x0000003004187812 */ /* 0x140fe400078efe0f */
[C-C-:B------:R-:W-:Y:S02]  /*11350*/  LOP3.LUT R25, R4.reuse, 0x34, R15.reuse, 0xfe, !PT ;  /* 0x0000003404197812 */ /* 0x140fe400078efe0f */
[----:B0-----:R-:W-:-:S02]  /*11360*/  LOP3.LUT R16, R4, 0x2c, R15, 0xfe, !PT ;  /* 0x0000002c04107812 */ /* 0x001fc400078efe0f */
[C-C-:B------:R-:W-:Y:S02]  /*11370*/  LOP3.LUT R0, R4.reuse, 0x38, R15.reuse, 0xfe, !PT ;  /* 0x0000003804007812 */ /* 0x140fe400078efe0f */
[C-C-:B-1----:R-:W-:Y:S01]  /*11380*/  LOP3.LUT R9, R4.reuse, 0x3c, R15.reuse, 0xfe, !PT ;  /* 0x0000003c04097812 */ /* 0x142fe200078efe0f */
[----:B------:R0:W-:Y:S01]  /*11390*/  STL [R1+0x5b4], R16 ;  /* 0x0005b41001007387 */ /* 0x0001e20000100800 */
[----:B------:R-:W-:-:S03]  /*113a0*/  LOP3.LUT R8, R4, 0x40, R15, 0xfe, !PT ;  /* 0x0000004004087812 */ /* 0x000fc600078efe0f */
[----:B------:R-:W-:Y:S01]  /*113b0*/  BAR.SYNC.DEFER_BLOCKING 0x0 ;  /* 0x0000000000007b1d */ /* 0x000fe20000010000 */
[----:B------:R-:W-:Y:S02]  /*113c0*/  ISETP.LT.AND P3, PT, R5, c[0x0][0x17c], !P0 ;  /* 0x00005f0005007a0c */ /* 0x000fe40004761270 */
[----:B------:R-:W-:-:S03]  /*113d0*/  ISETP.LT.AND P2, PT, R12, c[0x0][0x17c], !P0 ;  /* 0x00005f000c007a0c */ /* 0x000fc60004741270 */
[----:B------:R1:W-:Y:S01]  /*113e0*/  STL [R1], R0 ;  /* 0x0000000001007387 */ /* 0x0003e20000100800 */
[----:B0-----:R-:W-:-:S03]  /*113f0*/  LOP3.LUT R16, R4, 0x1c0, R15, 0xfe, !PT ;  /* 0x000001c004107812 */ /* 0x001fc600078efe0f */
[----:B------:R0:W-:Y:S04]  /*11400*/  STL [R1+0x4], R9 ;  /* 0x0000040901007387 */ /* 0x0001e80000100800 */
[----:B------:R2:W-:Y:S01]  /*11410*/  STL [R1+0x8], R8 ;  /* 0x0000080801007387 */ /* 0x0005e20000100800 */
[C-C-:B-1----:R-:W-:Y:S02]  /*11420*/  LOP3.LUT R0, R4.reuse, 0x44, R15.reuse, 0xfe, !PT ;  /* 0x0000004404007812 */ /* 0x142fe400078efe0f */
[----:B0-----:R-:W-:-:S03]  /*11430*/  LOP3.LUT R9, R4, 0x48, R15, 0xfe, !PT ;  /* 0x0000004804097812 */ /* 0x001fc600078efe0f */
[----:B------:R0:W-:Y:S01]  /*11440*/  STL [R1+0xc], R0 ;  /* 0x00000c0001007387 */ /* 0x0001e20000100800 */
[----:B--2---:R-:W-:-:S03]  /*11450*/  LOP3.LUT R8, R4, 0x4c, R15, 0xfe, !PT ;  /* 0x0000004c04087812 */ /* 0x004fc600078efe0f */
[----:B------:R1:W-:Y:S04]  /*11460*/  STL [R1+0xc0], R9 ;  /* 0x0000c00901007387 */ /* 0x0003e80000100800 */
[----:B------:R2:W-:Y:S01]  /*11470*/  STL [R1+0xc4], R8 ;  /* 0x0000c40801007387 */ /* 0x0005e20000100800 */
[C-C-:B0-----:R-:W-:Y:S02]  /*11480*/  LOP3.LUT R0, R4.reuse, 0x50, R15.reuse, 0xfe, !PT ;  /* 0x0000005004007812 */ /* 0x141fe400078efe0f */
[----:B-1----:R-:W-:-:S03]  /*11490*/  LOP3.LUT R9, R4, 0x54, R15, 0xfe, !PT ;  /* 0x0000005404097812 */ /* 0x002fc600078efe0f */
        /* <DEDUP_REMOVED lines=170> */
[----:B------:R-:W-:Y:S04]  /*11f40*/  STL [R1+0x220], R9 ;  /* 0x0002200901007387 */ /* 0x000fe80000100800 */
[----:B------:R-:W-:Y:S01]  /*11f50*/  STL [R1+0x224], R8 ;  /* 0x0002240801007387 */ /* 0x000fe20000100800 */
[----:B0-----:R-:W-:-:S03]  /*11f60*/  LOP3.LUT R0, R4, 0x1ac, R15, 0xfe, !PT ;  /* 0x000001ac04007812 */ /* 0x001fc600078efe0f */
[----:B------:R-:W0:Y:S04]  /*11f70*/  LDS.128 R8, [R2] ;  /* 0x0000000002087984 */ /* 0x000e280000000c00 */
[----:B------:R1:W-:Y:S02]  /*11f80*/  STL [R1+0x228], R0 ;  /* 0x0002280001007387 */ /* 0x0003e40000100800 */
[C-C-:B-1----:R-:W-:Y:S02]  /*11f90*/  LOP3.LUT R0, R4.reuse, 0x1b0, R15.reuse, 0xfe, !PT ;  /* 0x000001b004007812 */ /* 0x142fe400078efe0f */
[----:B0-----:R-:W-:Y:S04]  /*11fa0*/  STL.64 [R1+0x70], R8 ;  /* 0x0000700801007387 */ /* 0x001fe80000100a00 */
[----:B------:R-:W-:Y:S04]  /*11fb0*/  STL.64 [R1+0x78], R10 ;  /* 0x0000780a01007387 */ /* 0x000fe80000100a00 */
[----:B------:R0:W-:Y:S04]  /*11fc0*/  STL [R1+0x5c8], R8 ;  /* 0x0005c80801007387 */ /* 0x0001e80000100800 */
[----:B------:R1:W-:Y:S01]  /*11fd0*/  STL [R1+0x22c], R0 ;  /* 0x00022c0001007387 */ /* 0x0003e20000100800 */
[----:B0-----:R-:W-:-:S02]  /*11fe0*/  LOP3.LUT R8, R4, 0x1b4, R15, 0xfe, !PT ;  /* 0x000001b404087812 */ /* 0x001fc400078efe0f */
[----:B-1----:R-:W-:-:S03]  /*11ff0*/  LOP3.LUT R0, R4, 0x1b8, R15, 0xfe, !PT ;  /* 0x000001b804007812 */ /* 0x002fc600078efe0f */
[----:B------:R0:W-:Y:S04]  /*12000*/  STL [R1+0x230], R8 ;  /* 0x0002300801007387 */ /* 0x0001e80000100800 */
[----:B------:R1:W-:Y:S01]  /*12010*/  STL [R1+0x234], R0 ;  /* 0x0002340001007387 */ /* 0x0003e20000100800 */
[C-C-:B0-----:R-:W-:Y:S02]  /*12020*/  LOP3.LUT R8, R4.reuse, 0x1bc, R15.reuse, 0xfe, !PT ;  /* 0x000001bc04087812 */ /* 0x141fe400078efe0f */
[----:B-1----:R-:W-:-:S03]  /*12030*/  LOP3.LUT R0, R4, 0x1c4, R15, 0xfe, !PT ;  /* 0x000001c404007812 */ /* 0x002fc600078efe0f */
[----:B------:R-:W-:Y:S04]  /*12040*/  STL [R1+0x238], R8 ;  /* 0x0002380801007387 */ /* 0x000fe80000100800 */
[----:B------:R-:W0:Y:S04]  /*12050*/  LDS.128 R8, [R27] ;  /* 0x000000001b087984 */ /* 0x000e280000000c00 */
[----:B------:R1:W-:Y:S02]  /*12060*/  STL [R1+0x23c], R16 ;  /* 0x00023c1001007387 */ /* 0x0003e40000100800 */
[----:B-1----:R-:W-:-:S02]  /*12070*/  LOP3.LUT R16, R4, 0x1d4, R15, 0xfe, !PT ;  /* 0x000001d404107812 */ /* 0x002fc400078efe0f */
[----:B0-----:R0:W-:Y:S01]  /*12080*/  STL.64 [R1+0x60], R8 ;  /* 0x0000600801007387 */ /* 0x0011e20000100a00 */
[----:B------:R-:W-:-:S03]  /*12090*/  IMAD.MOV.U32 R20, RZ, RZ, R8 ;  /* 0x000000ffff147224 */ /* 0x000fc600078e0008 */
[----:B------:R1:W-:Y:S04]  /*120a0*/  STL [R1+0x240], R0 ;  /* 0x0002400001007387 */ /* 0x0003e80000100800 */
[----:B------:R-:W-:Y:S01]  /*120b0*/  STL.64 [R1+0x68], R10 ;  /* 0x0000680a01007387 */ /* 0x000fe20000100a00 */
[C-C-:B0-----:R-:W-:Y:S02]  /*120c0*/  LOP3.LUT R9, R4.reuse, 0x1c8, R15.reuse, 0xfe, !PT ;  /* 0x000001c804097812 */ /* 0x141fe400078efe0f */
[C-C-:B-1----:R-:W-:Y:S02]  /*120d0*/  LOP3.LUT R0, R4.reuse, 0x1cc, R15.reuse, 0xfe, !PT ;  /* 0x000001cc04007812 */ /* 0x142fe400078efe0f */
[C-C-:B------:R-:W-:Y:S01]  /*120e0*/  LOP3.LUT R8, R4.reuse, 0x1d0, R15.reuse, 0xfe, !PT ;  /* 0x000001d004087812 */ /* 0x140fe200078efe0f */
[----:B------:R-:W-:Y:S04]  /*120f0*/  STL [R1+0x244], R9 ;  /* 0x0002440901007387 */ /* 0x000fe80000100800 */
[----:B------:R0:W-:Y:S04]  /*12100*/  STL [R1+0x248], R0 ;  /* 0x0002480001007387 */ /* 0x0001e80000100800 */
[----:B------:R-:W-:Y:S04]  /*12110*/  STL [R1+0x24c], R8 ;  /* 0x00024c0801007387 */ /* 0x000fe80000100800 */
[----:B------:R-:W1:Y:S01]  /*12120*/  LDS.128 R8, [R2+0x800] ;  /* 0x0008000002087984 */ /* 0x000e620000000c00 */
[----:B0-----:R-:W-:-:S03]  /*12130*/  LOP3.LUT R0, R4, 0x1d8, R15, 0xfe, !PT ;  /* 0x000001d804007812 */ /* 0x001fc600078efe0f */
[----:B------:R-:W-:Y:S04]  /*12140*/  STL [R1+0x250], R16 ;  /* 0x0002501001007387 */ /* 0x000fe80000100800 */
[----:B-1----:R0:W-:Y:S01]  /*12150*/  STL.64 [R1+0x90], R8 ;  /* 0x0000900801007387 */ /* 0x0021e20000100a00 */
[----:B------:R-:W-:-:S03]  /*12160*/  IMAD.MOV.U32 R19, RZ, RZ, R8 ;  /* 0x000000ffff137224 */ /* 0x000fc600078e0008 */
[----:B------:R1:W-:Y:S04]  /*12170*/  STL [R1+0x254], R0 ;  /* 0x0002540001007387 */ /* 0x0003e80000100800 */
[----:B------:R-:W-:Y:S01]  /*12180*/  STL.64 [R1+0x98], R10 ;  /* 0x0000980a01007387 */ /* 0x000fe20000100a00 */
[C-C-:B0-----:R-:W-:Y:S02]  /*12190*/  LOP3.LUT R9, R4.reuse, 0x1e0, R15.reuse, 0xfe, !PT ;  /* 0x000001e004097812 */ /* 0x141fe400078efe0f */
[C-C-:B-1----:R-:W-:Y:S02]  /*121a0*/  LOP3.LUT R0, R4.reuse, 0x1dc, R15.reuse, 0xfe, !PT ;  /* 0x000001dc04007812 */ /* 0x142fe400078efe0f */
[----:B------:R-:W-:-:S03]  /*121b0*/  LOP3.LUT R8, R4, 0x1e4, R15, 0xfe, !PT ;  /* 0x000001e404087812 */ /* 0x000fc600078efe0f */
[----:B------:R0:W-:Y:S04]  /*121c0*/  STL [R1+0x258], R0 ;  /* 0x0002580001007387 */ /* 0x0001e80000100800 */
        /* <DEDUP_REMOVED lines=9> */
[----:B------:R-:W0:Y:S04]  /*12260*/  LDS.128 R8, [R27+0x800] ;  /* 0x000800001b087984 */ /* 0x000e280000000c00 */
[----:B------:R1:W-:Y:S02]  /*12270*/  STL [R1+0x274], R0 ;  /* 0x0002740001007387 */ /* 0x0003e40000100800 */
[----:B-1----:R-:W-:Y:S02]  /*12280*/  LOP3.LUT R0, R4, 0x1f8, R15, 0xfe, !PT ;  /* 0x000001f804007812 */ /* 0x002fe400078efe0f */
[----:B0-----:R-:W-:Y:S01]  /*12290*/  STL.64 [R1+0xa0], R8 ;  /* 0x0000a00801007387 */ /* 0x001fe20000100a00 */
[----:B------:R-:W-:-:S03]  /*122a0*/  IMAD.MOV.U32 R18, RZ, RZ, R8 ;  /* 0x000000ffff127224 */ /* 0x000fc600078e0008 */
[----:B------:R-:W-:Y:S04]  /*122b0*/  STL.64 [R1+0xa8], R10 ;  /* 0x0000a80a01007387 */ /* 0x000fe80000100a00 */
[----:B------:R-:W0:Y:S04]  /*122c0*/  LDS.128 R8, [R2+0x1000] ;  /* 0x0010000002087984 */ /* 0x000e280000000c00 */
[----:B0-----:R0:W-:Y:S01]  /*122d0*/  STL.64 [R1+0xb0], R8 ;  /* 0x0000b00801007387 */ /* 0x0011e20000100a00 */
[----:B------:R-:W-:-:S03]  /*122e0*/  IMAD.MOV.U32 R17, RZ, RZ, R8 ;  /* 0x000000ffff117224 */ /* 0x000fc600078e0008 */
[----:B------:R1:W-:Y:S04]  /*122f0*/  STL [R1+0x278], R0 ;  /* 0x0002780001007387 */ /* 0x0003e80000100800 */
[----:B------:R-:W-:Y:S01]  /*12300*/  STL.64 [R1+0xb8], R10 ;  /* 0x0000b80a01007387 */ /* 0x000fe20000100a00 */
[----:B0-----:R-:W-:Y:S01]  /*12310*/  LOP3.LUT R8, R4, 0x1fc, R15, 0xfe, !PT ;  /* 0x000001fc04087812 */ /* 0x001fe200078efe0f */
[----:B------:R-:W-:Y:S01]  /*12320*/  IMAD R15, R5, c[0x0][0x198], RZ ;  /* 0x00006600050f7a24 */ /* 0x000fe200078e02ff */
[----:B-1----:R-:W-:Y:S02]  /*12330*/  LEA.HI.X.SX32 R0, R29, c[0x0][0x174], 0x1, P1 ;  /* 0x00005d001d007a11 */ /* 0x002fe400008f0eff */
[C---:B------:R-:W-:Y:S01]  /*12340*/  LEA R4, P1, R3.reuse, R28, 0x1 ;  /* 0x0000001c03047211 */ /* 0x040fe200078208ff */
[----:B------:R-:W-:Y:S03]  /*12350*/  STL [R1+0x264], R8 ;  /* 0x0002640801007387 */ /* 0x000fe60000100800 */
[----:B------:R-:W-:Y:S01]  /*12360*/  LEA.HI.X.SX32 R5, R3, R0, 0x1, P1 ;  /* 0x0000000003057211 */ /* 0x000fe200008f0eff */
[----:B------:R-:W0:Y:S04]  /*12370*/  LDS.128 R8, [R27+0x1000] ;  /* 0x001000001b087984 */ /* 0x000e280000000c00 */
[----:B0-----:R0:W-:Y:S01]  /*12380*/  STL.64 [R1+0x80], R8 ;  /* 0x0000800801007387 */ /* 0x0011e20000100a00 */
[----:B------:R-:W-:-:S03]  /*12390*/  IMAD.MOV.U32 R16, RZ, RZ, R8 ;  /* 0x000000ffff107224 */ /* 0x000fc600078e0008 */
[----:B------:R-:W-:Y:S04]  /*123a0*/  STL.64 [R1+0x88], R10 ;  /* 0x0000880a01007387 */ /* 0x000fe80000100a00 */
[----:B0-----:R-:W2:Y:S01]  /*123b0*/  LDL.LU R8, [R1+0x5c8] ;  /* 0x0005c80001087983 */ /* 0x001ea20000300800 */
[----:B------:R-:W-:Y:S01]  /*123c0*/  ISETP.LT.AND P1, PT, R14, c[0x0][0x17c], !P0 ;  /* 0x00005f000e007a0c */ /* 0x000fe20004721270 */
[----:B------:R-:W-:Y:S01]  /*123d0*/  IMAD R12, R12, c[0x0][0x198], RZ ;  /* 0x000066000c0c7a24 */ /* 0x000fe200078e02ff */
[----:B------:R-:W-:-:S04]  /*123e0*/  LEA R14, P5, R15, R28, 0x1 ;  /* 0x0000001c0f0e7211 */ /* 0x000fc800078a08ff */
[----:B------:R-:W-:Y:S01]  /*123f0*/  LEA.HI.X.SX32 R15, R15, R0, 0x1, P5 ;  /* 0x000000000f0f7211 */ /* 0x000fe200028f0eff */
[----:B--2---:R0:W-:Y:S01]  /*12400*/  @P4 STG.E.U16 [R4.64], R8 ;  /* 0x0000000804004986 */ /* 0x0041e2000c101506 */
[C---:B------:R-:W-:Y:S01]  /*12410*/  ISETP.LT.AND P4, PT, R13.reuse, c[0x0][0x17c], !P0 ;  /* 0x00005f000d007a0c */ /* 0x040fe20004781270 */
[----:B------:R-:W-:Y:S02]  /*12420*/  IMAD R13, R13, c[0x0][0x198], RZ ;  /* 0x000066000d0d7a24 */ /* 0x000fe400078e02ff */
[----:B------:R-:W1:Y:S01]  /*12430*/  LDS.128 R8, [R2+0x1800] ;  /* 0x0018000002087984 */ /* 0x000e620000000c00 */
[----:B0-----:R-:W-:-:S03]  /*12440*/  LEA R4, P6, R12, R28, 0x1 ;  /* 0x0000001c0c047211 */ /* 0x001fc600078c08ff */
[----:B------:R-:W-:Y:S01]  /*12450*/  @P3 STG.E.U16 [R14.64], R20 ;  /* 0x000000140e003986 */ /* 0x000fe2000c101506 */
[----:B------:R-:W-:-:S03]  /*12460*/  LEA.HI.X.SX32 R5, R12, R0, 0x1, P6 ;  /* 0x000000000c057211 */ /* 0x000fc600030f0eff */
[----:B------:R-:W0:Y:S04]  /*12470*/  LDS.128 R20, [R27+0x1800] ;  /* 0x001800001b147984 */ /* 0x000e280000000c00 */
[----:B-1----:R-:W-:Y:S04]  /*12480*/  STL.64 [R1+0x50], R8 ;  /* 0x0000500801007387 */ /* 0x002fe80000100a00 */
[----:B------:R1:W-:Y:S04]  /*12490*/  STL.64 [R1+0x58], R10 ;  /* 0x0000580a01007387 */ /* 0x0003e80000100a00 */
[----:B-1----:R-:W2:Y:S04]  /*124a0*/  LDL.LU.64 R10, [R1+0x5c0] ;  /* 0x0005c000010a7983 */ /* 0x002ea80000300a00 */
[----:B------:R-:W3:Y:S01]  /*124b0*/  LDL.LU.64 R8, [R1+0x5b8] ;  /* 0x0005b80001087983 */ /* 0x000ee20000300a00 */
[----:B------:R-:W-:-:S03]  /*124c0*/  LEA R12, P6, R13, R28, 0x1 ;  /* 0x0000001c0d0c7211 */ /* 0x000fc600078c08ff */
[----:B0-----:R-:W-:Y:S01]  /*124d0*/  STL.64 [R1+0x10], R20 ;  /* 0x0000101401007387 */ /* 0x001fe20000100a00 */
[----:B------:R-:W-:-:S03]  /*124e0*/  LEA.HI.X.SX32 R13, R13, R0, 0x1, P6 ;  /* 0x000000000d0d7211 */ /* 0x000fc600030f0eff */
[----:B------:R-:W-:Y:S04]  /*124f0*/  STL.64 [R1+0x18], R22 ;  /* 0x0000181601007387 */ /* 0x000fe80000100a00 */
[----:B------:R-:W0:Y:S04]  /*12500*/  LDS.128 R20, [R2+0x2000] ;  /* 0x0020000002147984 */ /* 0x000e280000000c00 */
[----:B------:R-:W-:Y:S04]  /*12510*/  @P2 STG.E.U16 [R4.64], R19 ;  /* 0x0000001304002986 */ /* 0x000fe8000c101506 */
[----:B------:R-:W-:Y:S04]  /*12520*/  @P4 STG.E.U16 [R12.64], R18 ;  /* 0x000000120c004986 */ /* 0x000fe8000c101506 */
[----:B------:R-:W1:Y:S04]  /*12530*/  LDS.128 R12, [R27+0x2000] ;  /* 0x002000001b0c7984 */ /* 0x000e680000000c00 */
[----:B0-----:R-:W-:Y:S04]  /*12540*/  STL.64 [R1+0x40], R20 ;  /* 0x0000401401007387 */ /* 0x001fe80000100a00 */
[----:B------:R-:W-:Y:S04]  /*12550*/  STL.64 [R1+0x48], R22 ;  /* 0x0000481601007387 */ /* 0x000fe80000100a00 */
[----:B------:R-:W0:Y:S04]  /*12560*/  LDS.128 R20, [R2+0x2800] ;  /* 0x0028000002147984 */ /* 0x000e280000000c00 */
[----:B-1----:R-:W-:Y:S04]  /*12570*/  STL [R1+0x590], R13 ;  /* 0x0005900d01007387 */ /* 0x002fe80000100800 */
[----:B------:R-:W-:Y:S04]  /*12580*/  STL [R1+0x57c], R14 ;  /* 0x00057c0e01007387 */ /* 0x000fe80000100800 */
[----:B------:R1:W-:Y:S04]  /*12590*/  STL [R1+0x568], R15 ;  /* 0x0005680f01007387 */ /* 0x0003e80000100800 */
[----:B0-----:R-:W-:Y:S01]  /*125a0*/  STL.64 [R1+0x30], R20 ;  /* 0x0000301401007387 */ /* 0x001fe20000100a00 */
[----:B-1----:R-:W-:-:S03]  /*125b0*/  IMAD.MOV.U32 R15, RZ, RZ, R22 ;  /* 0x000000ffff0f7224 */ /* 0x002fc600078e0016 */
[----:B------:R-:W-:Y:S04]  /*125c0*/  STL [R1+0x3c], R23 ;  /* 0x00003c1701007387 */ /* 0x000fe80000100800 */
[----:B------:R-:W0:Y:S04]  /*125d0*/  LDS.128 R20, [R27+0x2800] ;  /* 0x002800001b147984 */ /* 0x000e280000000c00 */
[----:B------:R-:W4:Y:S04]  /*125e0*/  LDL.LU R13, [R1+0x40] ;  /* 0x00004000010d7983 */ /* 0x000f280000300800 */
[----:B------:R-:W-:Y:S04]  /*125f0*/  STL [R1+0x580], R15 ;  /* 0x0005800f01007387 */ /* 0x000fe80000100800 */
[----:B0-----:R0:W-:Y:S04]  /*12600*/  STL [R1+0x594], R21 ;  /* 0x0005941501007387 */ /* 0x0011e80000100800 */
[----:B0-----:R-:W4:Y:S04]  /*12610*/  LDL.LU R21, [R1+0x50] ;  /* 0x0000500001157983 */ /* 0x001f280000300800 */
[----:B------:R-:W-:Y:S04]  /*12620*/  STL [R1+0x584], R22 ;  /* 0x0005841601007387 */ /* 0x000fe80000100800 */
[----:B------:R-:W-:Y:S01]  /*12630*/  STL [R1+0x56c], R23 ;  /* 0x00056c1701007387 */ /* 0x000fe20000100800 */
[C---:B--2---:R-:W-:Y:S01]  /*12640*/  ISETP.LT.AND P5, PT, R11.reuse, c[0x0][0x17c], !P0 ;  /* 0x00005f000b007a0c */ /* 0x044fe200047a1270 */
[----:B------:R-:W-:Y:S01]  /*12650*/  IMAD R11, R11, c[0x0][0x198], RZ ;  /* 0x000066000b0b7a24 */ /* 0x000fe200078e02ff */
[----:B------:R-:W-:-:S02]  /*12660*/  ISETP.LT.AND P4, PT, R10, c[0x0][0x17c], !P0 ;  /* 0x00005f000a007a0c */ /* 0x000fc40004781270 */
[C---:B---3--:R-:W-:Y:S01]  /*12670*/  ISETP.LT.AND P3, PT, R9.reuse, c[0x0][0x17c], !P0 ;  /* 0x00005f0009007a0c */ /* 0x048fe20004761270 */
[----:B------:R-:W-:Y:S01]  /*12680*/  IMAD R9, R9, c[0x0][0x198], RZ ;  /* 0x0000660009097a24 */ /* 0x000fe200078e02ff */
[----:B------:R-:W-:-:S04]  /*12690*/  LEA R4, P2, R11, R28, 0x1 ;  /* 0x0000001c0b047211 */ /* 0x000fc800078408ff */
[----:B------:R-:W-:Y:S02]  /*126a0*/  LEA.HI.X.SX32 R5, R11, R0, 0x1, P2 ;  /* 0x000000000b057211 */ /* 0x000fe400010f0eff */
[----:B------:R-:W-:Y:S02]  /*126b0*/  ISETP.LT.AND P2, PT, R8, c[0x0][0x17c], !P0 ;  /* 0x00005f0008007a0c */ /* 0x000fe40004741270 */
[C---:B------:R-:W-:Y:S01]  /*126c0*/  LEA R8, P6, R9.reuse, R28, 0x1 ;  /* 0x0000001c09087211 */ /* 0x040fe200078c08ff */
[----:B------:R0:W-:Y:S03]  /*126d0*/  @P5 STG.E.U16 [R4.64], R17 ;  /* 0x0000001104005986 */ /* 0x0001e6000c101506 */
[----:B------:R-:W-:-:S05]  /*126e0*/  LEA.HI.X.SX32 R9, R9, R0, 0x1, P6 ;  /* 0x0000000009097211 */ /* 0x000fca00030f0eff */
[----:B------:R-:W-:Y:S04]  /*126f0*/  @P3 STG.E.U16 [R8.64], R16 ;  /* 0x0000001008003986 */ /* 0x000fe8000c101506 */
[----:B------:R-:W1:Y:S01]  /*12700*/  LDS.128 R16, [R2+0x3000] ;  /* 0x0030000002107984 */ /* 0x000e620000000c00 */
[----:B0-----:R-:W-:Y:S02]  /*12710*/  IMAD R5, R10, c[0x0][0x198], RZ ;  /* 0x000066000a057a24 */ /* 0x001fe400078e02ff */
[----:B-1----:R-:W-:Y:S01]  /*12720*/  IMAD.MOV.U32 R15, RZ, RZ, R16 ;  /* 0x000000ffff0f7224 */ /* 0x002fe200078e0010 */
[----:B------:R-:W-:Y:S04]  /*12730*/  STL.64 [R1+0x28], R18 ;  /* 0x0000281201007387 */ /* 0x000fe80000100a00 */
[----:B------:R-:W2:Y:S01]  /*12740*/  LDL.LU R16, [R1+0x5b4] ;  /* 0x0005b40001107983 */ /* 0x000ea20000300800 */
[----:B------:R-:W-:Y:S01]  /*12750*/  LEA R4, P3, R5, R28, 0x1 ;  /* 0x0000001c05047211 */ /* 0x000fe200078608ff */
[----:B------:R-:W-:-:S02]  /*12760*/  IMAD.MOV.U32 R23, RZ, RZ, R17 ;  /* 0x000000ffff177224 */ /* 0x000fc400078e0011 */
[----:B------:R-:W3:Y:S01]  /*12770*/  LDL.LU R14, [R1+0x8] ;  /* 0x00000800010e7983 */ /* 0x000ee20000300800 */
[----:B------:R-:W-:-:S03]  /*12780*/  LEA.HI.X.SX32 R5, R5, R0, 0x1, P3 ;  /* 0x0000000005057211 */ /* 0x000fc600018f0eff */
[----:B------:R-:W3:Y:S04]  /*12790*/  LDL.LU R29, [R1+0xc] ;  /* 0x00000c00011d7983 */ /* 0x000ee80000300800 */
[----:B------:R0:W-:Y:S04]  /*127a0*/  STL [R1+0x598], R23 ;  /* 0x0005981701007387 */ /* 0x0001e80000100800 */
[----:B0-----:R-:W3:Y:S04]  /*127b0*/  LDL.LU R23, [R1+0x4] ;  /* 0x0000040001177983 */ /* 0x001ee80000300800 */
[----:B----4-:R-:W-:Y:S04]  /*127c0*/  @P4 STG.E.U16 [R4.64], R21 ;  /* 0x0000001504004986 */ /* 0x010fe8000c101506 */
[----:B------:R0:W-:Y:S04]  /*127d0*/  STL [R1+0x5a8], R21 ;  /* 0x0005a81501007387 */ /* 0x0001e80000100800 */
[----:B0-----:R-:W4:Y:S01]  /*127e0*/  LDL.LU R21, [R1] ;  /* 0x0000000001157983 */ /* 0x001f220000300800 */
[----:B--2---:R-:W-:-:S03]  /*127f0*/  ISETP.LT.AND P4, PT, R16, c[0x0][0x17c], !P0 ;  /* 0x00005f0010007a0c */ /* 0x004fc60004781270 */
[----:B------:R-:W0:Y:S04]  /*12800*/  LDS.128 R16, [R27+0x3000] ;  /* 0x003000001b107984 */ /* 0x000e280000000c00 */
[----:B0-----:R-:W-:Y:S04]  /*12810*/  STL [R1+0x5ac], R17 ;  /* 0x0005ac1101007387 */ /* 0x001fe80000100800 */
[----:B------:R-:W-:Y:S04]  /*12820*/  STL [R1+0x588], R18 ;  /* 0x0005881201007387 */ /* 0x000fe80000100800 */
[----:B------:R0:W-:Y:S04]  /*12830*/  STL [R1+0x570], R19 ;  /* 0x0005701301007387 */ /* 0x0001e80000100800 */
[----:B0-----:R-:W2:Y:S01]  /*12840*/  LDL.LU R19, [R1+0x10] ;  /* 0x0000100001137983 */ /* 0x001ea20000300800 */
[C---:B------:R-:W-:Y:S01]  /*12850*/  ISETP.LT.AND P5, PT, R6.reuse, c[0x0][0x17c], !P0 ;  /* 0x00005f0006007a0c */ /* 0x040fe200047a1270 */
[----:B------:R-:W-:-:S05]  /*12860*/  IMAD R6, R6, c[0x0][0x198], RZ ;  /* 0x0000660006067a24 */ /* 0x000fca00078e02ff */
[----:B------:R-:W-:-:S04]  /*12870*/  LEA R8, P6, R6, R28, 0x1 ;  /* 0x0000001c06087211 */ /* 0x000fc800078c08ff */
[----:B------:R-:W-:-:S05]  /*12880*/  LEA.HI.X.SX32 R9, R6, R0, 0x1, P6 ;  /* 0x0000000006097211 */ /* 0x000fca00030f0eff */
[----:B--2---:R-:W-:Y:S04]  /*12890*/  @P5 STG.E.U16 [R8.64], R19 ;  /* 0x0000001308005986 */ /* 0x004fe8000c101506 */
[----:B------:R-:W0:Y:S04]  /*128a0*/  LDS.128 R8, [R2+0x3800] ;  /* 0x0038000002087984 */ /* 0x000e280000000c00 */
[----:B------:R-:W-:Y:S04]  /*128b0*/  STL [R1+0x5b0], R19 ;  /* 0x0005b01301007387 */ /* 0x000fe80000100800 */
[----:B0-----:R-:W-:Y:S04]  /*128c0*/  STL [R1+0x58c], R10 ;  /* 0x00058c0a01007387 */ /* 0x001fe80000100800 */
[----:B------:R0:W-:Y:S04]  /*128d0*/  STL [R1+0x574], R11 ;  /* 0x0005740b01007387 */ /* 0x0001e80000100800 */
[----:B0-----:R-:W2:Y:S01]  /*128e0*/  LDL.LU R11, [R1+0x30] ;  /* 0x00003000010b7983 */ /* 0x001ea20000300800 */
[----:B------:R-:W-:-:S04]  /*128f0*/  IMAD.MOV.U32 R22, RZ, RZ, c[0x0][0x198] ;  /* 0x00006600ff167624 */ /* 0x000fc800078e00ff */
[----:B------:R-:W-:-:S04]  /*12900*/  IMAD R3, R22, 0x20, R3 ;  /* 0x0000002016037824 */ /* 0x000fc800078e0203 */
[C---:B------:R-:W-:Y:S01]  /*12910*/  IMAD R5, R22.reuse, 0x4, R3 ;  /* 0x0000000416057824 */ /* 0x040fe200078e0203 */
[-C--:B------:R-:W-:Y:S02]  /*12920*/  LEA R6, P6, R3, R28.reuse, 0x1 ;  /* 0x0000001c03067211 */ /* 0x080fe400078c08ff */
[----:B------:R-:W-:Y:S02]  /*12930*/  ISETP.LT.AND P3, PT, R7, c[0x0][0x17c], !P0 ;  /* 0x00005f0007007a0c */ /* 0x000fe40004761270 */
[----:B------:R-:W-:Y:S02]  /*12940*/  LEA R4, P5, R5, R28, 0x1 ;  /* 0x0000001c05047211 */ /* 0x000fe400078a08ff */
[-C--:B------:R-:W-:Y:S01]  /*12950*/  LEA.HI.X.SX32 R7, R3, R0.reuse, 0x1, P6 ;  /* 0x0000000003077211 */ /* 0x080fe200030f0eff */
[----:B------:R-:W-:Y:S01]  /*12960*/  IMAD R3, R22, 0x4, R5 ;  /* 0x0000000416037824 */ /* 0x000fe200078e0205 */
[----:B------:R-:W-:-:S03]  /*12970*/  LEA.HI.X.SX32 R5, R5, R0, 0x1, P5 ;  /* 0x0000000005057211 */ /* 0x000fc600028f0eff */
[----:B------:R-:W-:Y:S04]  /*12980*/  @P1 STG.E.U16 [R6.64], R13 ;  /* 0x0000000d06001986 */ /* 0x000fe8000c101506 */
[----:B------:R-:W-:Y:S04]  /*12990*/  @P2 STG.E.U16 [R4.64], R12 ;  /* 0x0000000c04002986 */ /* 0x000fe8000c101506 */
[----:B------:R0:W1:Y:S01]  /*129a0*/  LDS.128 R4, [R27+0x3800] ;  /* 0x003800001b047984 */ /* 0x0000620000000c00 */
[----:B------:R-:W-:Y:S01]  /*129b0*/  ISETP.LT.AND P1, PT, R25, c[0x0][0x17c], !P0 ;  /* 0x00005f0019007a0c */ /* 0x000fe20004721270 */
[----:B------:R-:W-:Y:S01]  /*129c0*/  IMAD R25, R22, 0x4, R3 ;  /* 0x0000000416197824 */ /* 0x000fe200078e0203 */
[----:B------:R-:W-:-:S02]  /*129d0*/  LEA R2, P6, R3, R28, 0x1 ;  /* 0x0000001c03027211 */ /* 0x000fc400078c08ff */
[----:B------:R-:W-:Y:S01]  /*129e0*/  ISETP.LT.AND P5, PT, R24, c[0x0][0x17c], !P0 ;  /* 0x00005f0018007a0c */ /* 0x000fe200047a1270 */
[C---:B------:R-:W-:Y:S01]  /*129f0*/  IMAD R26, R22.reuse, 0x4, R25 ;  /* 0x00000004161a7824 */ /* 0x040fe200078e0219 */
[----:B------:R-:W-:Y:S02]  /*12a00*/  LEA.HI.X.SX32 R3, R3, R0, 0x1, P6 ;  /* 0x0000000003037211 */ /* 0x000fe400030f0eff */
[----:B------:R-:W-:Y:S01]  /*12a10*/  LEA R24, P2, R25, R28, 0x1 ;  /* 0x0000001c19187211 */ /* 0x000fe200078408ff */
[----:B0-----:R-:W-:-:S03]  /*12a20*/  IMAD R27, R22, 0x4, R26 ;  /* 0x00000004161b7824 */ /* 0x001fc600078e021a */
[----:B------:R-:W-:Y:S01]  /*12a30*/  LEA.HI.X.SX32 R25, R25, R0, 0x1, P2 ;  /* 0x0000000019197211 */ /* 0x000fe200010f0eff */
[----:B------:R-:W-:Y:S01]  /*12a40*/  STL.64 [R1+0x5a0], R12 ;  /* 0x0005a00c01007387 */ /* 0x000fe20000100a00 */
[----:B---3--:R-:W-:-:S03]  /*12a50*/  ISETP.LT.AND P2, PT, R23, c[0x0][0x17c], !P0 ;  /* 0x00005f0017007a0c */ /* 0x008fc60004741270 */
[----:B-1----:R-:W-:Y:S04]  /*12a60*/  STL [R1+0x578], R7 ;  /* 0x0005780701007387 */ /* 0x002fe80000100800 */
[----:B------:R-:W3:Y:S04]  /*12a70*/  LDL.LU R19, [R1+0xc0] ;  /* 0x0000c00001137983 */ /* 0x000ee80000300800 */
[----:B------:R-:W3:Y:S04]  /*12a80*/  LDL.LU R17, [R1+0xc8] ;  /* 0x0000c80001117983 */ /* 0x000ee80000300800 */
[----:B--2---:R0:W-:Y:S04]  /*12a90*/  @P3 STG.E.U16 [R2.64], R11 ;  /* 0x0000000b02003986 */ /* 0x0041e8000c101506 */
[----:B------:R1:W-:Y:S01]  /*12aa0*/  @P4 STG.E.U16 [R24.64], R20 ;  /* 0x0000001418004986 */ /* 0x0003e2000c101506 */
[----:B0-----:R-:W-:-:S04]  /*12ab0*/  LEA R2, P6, R26, R28, 0x1 ;  /* 0x0000001c1a027211 */ /* 0x001fc800078c08ff */
[----:B------:R-:W-:Y:S01]  /*12ac0*/  LEA.HI.X.SX32 R3, R26, R0, 0x1, P6 ;  /* 0x000000001a037211 */ /* 0x000fe200030f0eff */
[----:B------:R-:W-:Y:S01]  /*12ad0*/  IMAD R26, R22, 0x4, R27 ;  /* 0x00000004161a7824 */ /* 0x000fe200078e021b */
[----:B-1----:R-:W-:-:S04]  /*12ae0*/  LEA R24, P4, R27, R28, 0x1 ;  /* 0x0000001c1b187211 */ /* 0x002fc800078808ff */
[----:B------:R-:W-:Y:S01]  /*12af0*/  LEA.HI.X.SX32 R25, R27, R0, 0x1, P4 ;  /* 0x000000001b197211 */ /* 0x000fe200020f0eff */
[----:B------:R-:W-:Y:S01]  /*12b00*/  IMAD R27, R22, 0x4, R26 ;  /* 0x00000004161b7824 */ /* 0x000fe200078e021a */
[----:B----4-:R-:W-:Y:S01]  /*12b10*/  ISETP.LT.AND P3, PT, R21, c[0x0][0x17c], !P0 ;  /* 0x00005f0015007a0c */ /* 0x010fe20004761270 */
[----:B------:R0:W-:Y:S04]  /*12b20*/  @P5 STG.E.U16 [R2.64], R15 ;  /* 0x0000000f02005986 */ /* 0x0001e8000c101506 */
[----:B------:R-:W2:Y:S04]  /*12b30*/  LDL.LU R21, [R1+0x70] ;  /* 0x0000700001157983 */ /* 0x000ea80000300800 */
[----:B------:R1:W-:Y:S01]  /*12b40*/  @P1 STG.E.U16 [R24.64], R16 ;  /* 0x0000001018001986 */ /* 0x0003e2000c101506 */
[----:B------:R-:W-:-:S02]  /*12b50*/  LEA R12, P1, R27, R28, 0x1 ;  /* 0x0000001c1b0c7211 */ /* 0x000fc400078208ff */
[----:B0-----:R-:W-:Y:S01]  /*12b60*/  LEA R2, P4, R26, R28, 0x1 ;  /* 0x0000001c1a027211 */ /* 0x001fe200078808ff */
[----:B------:R-:W4:Y:S01]  /*12b70*/  LDL.LU R10, [R1+0xcc] ;  /* 0x0000cc00010a7983 */ /* 0x000f220000300800 */
[----:B------:R-:W-:-:S03]  /*12b80*/  ISETP.LT.AND P5, PT, R14, c[0x0][0x17c], !P0 ;  /* 0x00005f000e007a0c */ /* 0x000fc600047a1270 */
[----:B------:R-:W4:Y:S01]  /*12b90*/  LDL.LU R23, [R1+0x60] ;  /* 0x0000600001177983 */ /* 0x000f220000300800 */
[-C--:B------:R-:W-:Y:S01]  /*12ba0*/  LEA.HI.X.SX32 R3, R26, R0.reuse, 0x1, P4 ;  /* 0x000000001a037211 */ /* 0x080fe200020f0eff */
[----:B------:R-:W-:Y:S02]  /*12bb0*/  IMAD R26, R22, 0x4, R27 ;  /* 0x00000004161a7824 */ /* 0x000fe400078e021b */
[----:B------:R-:W4:Y:S01]  /*12bc0*/  LDL.LU R18, [R1+0x90] ;  /* 0x0000900001127983 */ /* 0x000f220000300800 */
[----:B------:R-:W-:-:S03]  /*12bd0*/  LEA.HI.X.SX32 R13, R27, R0, 0x1, P1 ;  /* 0x000000001b0d7211 */ /* 0x000fc600008f0eff */
[----:B------:R-:W4:Y:S04]  /*12be0*/  LDL.LU R7, [R1+0xb0] ;  /* 0x0000b00001077983 */ /* 0x000f280000300800 */
[----:B------:R-:W4:Y:S04]  /*12bf0*/  LDL.LU R14, [R1+0xd8] ;  /* 0x0000d800010e7983 */ /* 0x000f280000300800 */
[----:B------:R-:W4:Y:S01]  /*12c00*/  LDL.LU R27, [R1+0xc4] ;  /* 0x0000c400011b7983 */ /* 0x000f220000300800 */
[----:B-1----:R-:W-:Y:S01]  /*12c10*/  IMAD R25, R22, 0x4, R26 ;  /* 0x0000000416197824 */ /* 0x002fe200078e021a */
[----:B------:R-:W-:-:S02]  /*12c20*/  ISETP.LT.AND P6, PT, R29, c[0x0][0x17c], !P0 ;  /* 0x00005f001d007a0c */ /* 0x000fc400047c1270 */
[----:B------:R0:W-:Y:S01]  /*12c30*/  @P3 STG.E.U16 [R2.64], R8 ;  /* 0x0000000802003986 */ /* 0x0001e2000c101506 */
[----:B------:R-:W-:Y:S01]  /*12c40*/  IMAD R29, R22, 0x4, R25 ;  /* 0x00000004161d7824 */ /* 0x000fe200078e0219 */
[-C--:B------:R-:W-:Y:S02]  /*12c50*/  LEA R24, P3, R25, R28.reuse, 0x1 ;  /* 0x0000001c19187211 */ /* 0x080fe400078608ff */
[----:B0-----:R-:W-:-:S04]  /*12c60*/  LEA R2, P4, R26, R28, 0x1 ;  /* 0x0000001c1a027211 */ /* 0x001fc800078808ff */
[----:B------:R-:W-:Y:S02]  /*12c70*/  LEA.HI.X.SX32 R3, R26, R0, 0x1, P4 ;  /* 0x000000001a037211 */ /* 0x000fe400020f0eff */
[----:B------:R-:W-:Y:S02]  /*12c80*/  LEA R26, P1, R29, R28, 0x1 ;  /* 0x0000001c1d1a7211 */ /* 0x000fe400078208ff */
[----:B------:R-:W-:Y:S02]  /*12c90*/  LEA.HI.X.SX32 R25, R25, R0, 0x1, P3 ;  /* 0x0000000019197211 */ /* 0x000fe400018f0eff */
[----:B---3--:R-:W-:Y:S02]  /*12ca0*/  ISETP.LT.AND P4, PT, R19, c[0x0][0x17c], !P0 ;  /* 0x00005f0013007a0c */ /* 0x008fe40004781270 */
[----:B------:R-:W3:Y:S04]  /*12cb0*/  LDL.LU R19, [R1+0x5b0] ;  /* 0x0005b00001137983 */ /* 0x000ee80000300800 */
[----:B------:R0:W-:Y:S01]  /*12cc0*/  @P2 STG.E.U16 [R12.64], R4 ;  /* 0x000000040c002986 */ /* 0x0001e2000c101506 */
[----:B--2---:R-:W-:-:S05]  /*12cd0*/  PRMT R8, R21, 0x7632, R8 ;  /* 0x0000763215087816 */ /* 0x004fca0000000008 */
[----:B------:R1:W-:Y:S01]  /*12ce0*/  @P5 STG.E.U16 [R2.64], R8 ;  /* 0x0000000802005986 */ /* 0x0003e2000c101506 */
[----:B----4-:R-:W-:Y:S02]  /*12cf0*/  ISETP.LT.AND P2, PT, R10, c[0x0][0x17c], !P0 ;  /* 0x00005f000a007a0c */ /* 0x010fe40004741270 */
[----:B------:R-:W-:Y:S02]  /*12d00*/  ISETP.LT.AND P3, PT, R27, c[0x0][0x17c], !P0 ;  /* 0x00005f001b007a0c */ /* 0x000fe40004761270 */
[----:B------:R-:W-:Y:S02]  /*12d10*/  LEA.HI.X.SX32 R27, R29, R0, 0x1, P1 ;  /* 0x000000001d1b7211 */ /* 0x000fe400008f0eff */
[----:B------:R-:W-:Y:S02]  /*12d20*/  ISETP.LT.AND P1, PT, R17, c[0x0][0x17c], !P0 ;  /* 0x00005f0011007a0c */ /* 0x000fe40004721270 */
[----:B------:R-:W2:Y:S04]  /*12d30*/  LDL.LU R17, [R1+0x5ac] ;  /* 0x0005ac0001117983 */ /* 0x000ea80000300800 */
[----:B------:R-:W4:Y:S04]  /*12d40*/  LDL.LU R21, [R1+0x5a8] ;  /* 0x0005a80001157983 */ /* 0x000f280000300800 */
[----:B0-----:R-:W2:Y:S04]  /*12d50*/  LDL.LU.64 R12, [R1+0x5a0] ;  /* 0x0005a000010c7983 */ /* 0x001ea80000300a00 */
[----:B------:R-:W2:Y:S04]  /*12d60*/  LDL.LU R10, [R1+0xe0] ;  /* 0x0000e000010a7983 */ /* 0x000ea80000300800 */
[----:B-1----:R-:W2:Y:S01]  /*12d70*/  LDL.LU R3, [R1+0xd0] ;  /* 0x0000d00001037983 */ /* 0x002ea20000300800 */
[----:B------:R-:W-:-:S02]  /*12d80*/  PRMT R2, R23, 0x7632, R2 ;  /* 0x0000763217027816 */ /* 0x000fc40000000002 */
[----:B------:R-:W-:Y:S01]  /*12d90*/  PRMT R4, R18, 0x7632, R4 ;  /* 0x0000763212047816 */ /* 0x000fe20000000004 */
[----:B------:R-:W3:Y:S04]  /*12da0*/  LDL.LU R23, [R1+0x598] ;  /* 0x0005980001177983 */ /* 0x000ee80000300800 */
[----:B------:R0:W-:Y:S04]  /*12db0*/  @P6 STG.E.U16 [R24.64], R2 ;  /* 0x0000000218006986 */ /* 0x0001e8000c101506 */
[----:B------:R1:W-:Y:S01]  /*12dc0*/  @P4 STG.E.U16 [R26.64], R4 ;  /* 0x000000041a004986 */ /* 0x0003e2000c101506 */
[----:B--2---:R-:W-:Y:S01]  /*12dd0*/  ISETP.LT.AND P5, PT, R3, c[0x0][0x17c], !P0 ;  /* 0x00005f0003007a0c */ /* 0x004fe200047a1270 */
[----:B------:R-:W-:-:S02]  /*12de0*/  IMAD R3, R22, 0x4, R29 ;  /* 0x0000000416037824 */ /* 0x000fc400078e021d */
[----:B------:R-:W2:Y:S04]  /*12df0*/  LDL.LU R29, [R1+0xdc] ;  /* 0x0000dc00011d7983 */ /* 0x000ea80000300800 */
[----:B------:R-:W2:Y:S04]  /*12e00*/  LDL.LU R18, [R1+0xe4] ;  /* 0x0000e40001127983 */ /* 0x000ea80000300800 */
[----:B0-----:R-:W2:Y:S04]  /*12e10*/  LDL.LU R24, [R1+0xd4] ;  /* 0x0000d40001187983 */ /* 0x001ea80000300800 */
[----:B-1----:R-:W3:Y:S04]  /*12e20*/  LDL.LU R26, [R1+0xa0] ;  /* 0x0000a000011a7983 */ /* 0x002ee80000300800 */
[----:B------:R-:W4:Y:S01]  /*12e30*/  LDL.LU R27, [R1+0x80] ;  /* 0x00008000011b7983 */ /* 0x000f220000300800 */
[----:B------:R-:W-:Y:S01]  /*12e40*/  IMAD R25, R22, 0x4, R3 ;  /* 0x0000000416197824 */ /* 0x000fe200078e0203 */
[----:B------:R-:W-:-:S04]  /*12e50*/  LEA R2, P6, R3, R28, 0x1 ;  /* 0x0000001c03027211 */ /* 0x000fc800078c08ff */
[----:B------:R-:W-:Y:S02]  /*12e60*/  LEA.HI.X.SX32 R3, R3, R0, 0x1, P6 ;  /* 0x0000000003037211 */ /* 0x000fe400030f0eff */
[----:B------:R-:W-:Y:S02]  /*12e70*/  PRMT R8, R7, 0x7632, R8 ;  /* 0x0000763207087816 */ /* 0x000fe40000000008 */
[----:B------:R-:W4:Y:S01]  /*12e80*/  LDL.LU R7, [R1+0xe8] ;  /* 0x0000e80001077983 */ /* 0x000f220000300800 */
[----:B--2---:R-:W-:Y:S02]  /*12e90*/  ISETP.LT.AND P4, PT, R24, c[0x0][0x17c], !P0 ;  /* 0x00005f0018007a0c */ /* 0x004fe40004781270 */
[C---:B------:R-:W-:Y:S02]  /*12ea0*/  LEA R24, P6, R25.reuse, R28, 0x1 ;  /* 0x0000001c19187211 */ /* 0x040fe400078c08ff */
[----:B---3--:R-:W-:Y:S01]  /*12eb0*/  PRMT R4, R26, 0x7632, R4 ;  /* 0x000076321a047816 */ /* 0x008fe20000000004 */
[----:B------:R-:W-:Y:S01]  /*12ec0*/  IMAD R26, R22, 0x4, R25 ;  /* 0x00000004161a7824 */ /* 0x000fe200078e0219 */
[----:B------:R-:W-:-:S03]  /*12ed0*/  LEA.HI.X.SX32 R25, R25, R0, 0x1, P6 ;  /* 0x0000000019197211 */ /* 0x000fc600030f0eff */
[----:B------:R0:W-:Y:S01]  /*12ee0*/  @P3 STG.E.U16 [R2.64], R4 ;  /* 0x0000000402003986 */ /* 0x0001e2000c101506 */
[----:B------:R-:W-:-:S03]  /*12ef0*/  ISETP.LT.AND P3, PT, R14, c[0x0][0x17c], !P0 ;  /* 0x00005f000e007a0c */ /* 0x000fc60004761270 */
[----:B------:R-:W2:Y:S01]  /*12f00*/  LDL.LU R14, [R1+0xec] ;  /* 0x0000ec00010e7983 */ /* 0x000ea20000300800 */
[C---:B0-----:R-:W-:Y:S02]  /*12f10*/  LEA R2, P6, R26.reuse, R28, 0x1 ;  /* 0x0000001c1a027211 */ /* 0x041fe400078c08ff */
[----:B----4-:R-:W-:Y:S02]  /*12f20*/  PRMT R4, R27, 0x7632, R4 ;  /* 0x000076321b047816 */ /* 0x010fe40000000004 */
[----:B------:R-:W-:Y:S01]  /*12f30*/  LEA.HI.X.SX32 R3, R26, R0, 0x1, P6 ;  /* 0x000000001a037211 */ /* 0x000fe200030f0eff */
[----:B------:R0:W-:Y:S04]  /*12f40*/  @P1 STG.E.U16 [R24.64], R8 ;  /* 0x0000000818001986 */ /* 0x0001e8000c101506 */
[----:B------:R1:W-:Y:S01]  /*12f50*/  @P2 STG.E.U16 [R2.64], R4 ;  /* 0x0000000402002986 */ /* 0x0003e2000c101506 */
[----:B------:R-:W-:-:S03]  /*12f60*/  ISETP.LT.AND P2, PT, R10, c[0x0][0x17c], !P0 ;  /* 0x00005f000a007a0c */ /* 0x000fc60004741270 */
[----:B------:R-:W3:Y:S01]  /*12f70*/  LDL.LU R10, [R1+0xf0] ;  /* 0x0000f000010a7983 */ /* 0x000ee20000300800 */
[----:B0-----:R-:W-:Y:S02]  /*12f80*/  PRMT R8, R19, 0x7632, R8 ;  /* 0x0000763213087816 */ /* 0x001fe40000000008 */
[----:B-1----:R-:W-:Y:S02]  /*12f90*/  PRMT R4, R21, 0x7632, R4 ;  /* 0x0000763215047816 */ /* 0x002fe40000000004 */
[----:B------:R-:W4:Y:S04]  /*12fa0*/  LDL.LU R21, [R1+0x594] ;  /* 0x0005940001157983 */ /* 0x000f280000300800 */
[----:B------:R-:W3:Y:S01]  /*12fb0*/  LDL.LU R19, [R1+0xf4] ;  /* 0x0000f40001137983 */ /* 0x000ee20000300800 */
[----:B------:R-:W-:-:S04]  /*12fc0*/  IMAD R25, R22, 0x4, R26 ;  /* 0x0000000416197824 */ /* 0x000fc800078e021a */
[----:B------:R-:W-:Y:S01]  /*12fd0*/  IMAD R27, R22, 0x4, R25 ;  /* 0x00000004161b7824 */ /* 0x000fe200078e0219 */
[----:B------:R-:W-:-:S04]  /*12fe0*/  LEA R24, P6, R25, R28, 0x1 ;  /* 0x0000001c19187211 */ /* 0x000fc800078c08ff */
[----:B------:R-:W-:Y:S02]  /*12ff0*/  LEA.HI.X.SX32 R25, R25, R0, 0x1, P6 ;  /* 0x0000000019197211 */ /* 0x000fe400030f0eff */
[----:B------:R-:W-:Y:S01]  /*13000*/  LEA R2, P6, R27, R28, 0x1 ;  /* 0x0000001c1b027211 */ /* 0x000fe200078c08ff */
[----:B------:R-:W-:-:S03]  /*13010*/  IMAD R26, R22, 0x4, R27 ;  /* 0x00000004161a7824 */ /* 0x000fc600078e021b */
[----:B------:R-:W-:Y:S01]  /*13020*/  LEA.HI.X.SX32 R3, R27, R0, 0x1, P6 ;  /* 0x000000001b037211 */ /* 0x000fe200030f0eff */
[----:B------:R0:W-:Y:S04]  /*13030*/  @P5 STG.E.U16 [R24.64], R4 ;  /* 0x0000000418005986 */ /* 0x0001e8000c101506 */
[----:B------:R1:W-:Y:S01]  /*13040*/  @P4 STG.E.U16 [R2.64], R8 ;  /* 0x0000000802004986 */ /* 0x0003e2000c101506 */
[----:B------:R-:W-:Y:S02]  /*13050*/  ISETP.LT.AND P1, PT, R29, c[0x0][0x17c], !P0 ;  /* 0x00005f001d007a0c */ /* 0x000fe40004721270 */
[----:B0-----:R-:W-:Y:S01]  /*13060*/  LEA R24, P6, R26, R28, 0x1 ;  /* 0x0000001c1a187211 */ /* 0x001fe200078c08ff */
[----:B-1----:R-:W-:-:S03]  /*13070*/  IMAD R3, R22, 0x4, R26 ;  /* 0x0000000416037824 */ /* 0x002fc600078e021a */
[----:B------:R-:W-:Y:S02]  /*13080*/  LEA.HI.X.SX32 R25, R26, R0, 0x1, P6 ;  /* 0x000000001a197211 */ /* 0x000fe400030f0eff */
[----:B------:R-:W-:Y:S01]  /*13090*/  PRMT R4, R13, 0x7632, R4 ;  /* 0x000076320d047816 */ /* 0x000fe20000000004 */
[----:B------:R-:W-:Y:S01]  /*130a0*/  IMAD R26, R22, 0x4, R3 ;  /* 0x00000004161a7824 */ /* 0x000fe200078e0203 */
[C---:B------:R-:W-:Y:S02]  /*130b0*/  LEA R2, P6, R3.reuse, R28, 0x1 ;  /* 0x0000001c03027211 */ /* 0x040fe400078c08ff */
[----:B------:R-:W-:Y:S01]  /*130c0*/  ISETP.LT.AND P5, PT, R18, c[0x0][0x17c], !P0 ;  /* 0x00005f0012007a0c */ /* 0x000fe200047a1270 */
[----:B------:R0:W-:Y:S01]  /*130d0*/  @P3 STG.E.U16 [R24.64], R4 ;  /* 0x0000000418003986 */ /* 0x0001e2000c101506 */
[----:B------:R-:W-:-:S03]  /*130e0*/  LEA.HI.X.SX32 R3, R3, R0, 0x1, P6 ;  /* 0x0000000003037211 */ /* 0x000fc600030f0eff */
[----:B------:R-:W4:Y:S01]  /*130f0*/  LDL.LU R18, [R1+0xf8] ;  /* 0x0000f80001127983 */ /* 0x000f220000300800 */
[----:B------:R-:W-:-:S03]  /*13100*/  PRMT R8, R11, 0x7632, R8 ;  /* 0x000076320b087816 */ /* 0x000fc60000000008 */
[----:B------:R-:W4:Y:S01]  /*13110*/  LDL.LU R13, [R1+0x590] ;  /* 0x00059000010d7983 */ /* 0x000f220000300800 */
[----:B0-----:R-:W-:Y:S02]  /*13120*/  LEA R24, P6, R26, R28, 0x1 ;  /* 0x0000001c1a187211 */ /* 0x001fe400078c08ff */
[----:B------:R-:W-:Y:S02]  /*13130*/  PRMT R4, R12, 0x7632, R4 ;  /* 0x000076320c047816 */ /* 0x000fe40000000004 */
[----:B------:R-:W-:Y:S01]  /*13140*/  LEA.HI.X.SX32 R25, R26, R0, 0x1, P6 ;  /* 0x000000001a197211 */ /* 0x000fe200030f0eff */
[----:B------:R-:W-:Y:S02]  /*13150*/  IMAD R12, R22, 0x4, R26 ;  /* 0x00000004160c7824 */ /* 0x000fe400078e021a */
[----:B------:R0:W-:Y:S04]  /*13160*/  @P1 STG.E.U16 [R2.64], R4 ;  /* 0x0000000402001986 */ /* 0x0001e8000c101506 */
[----:B------:R1:W-:Y:S01]  /*13170*/  @P2 STG.E.U16 [R24.64], R8 ;  /* 0x0000000818002986 */ /* 0x0003e2000c101506 */
[----:B0-----:R-:W-:-:S02]  /*13180*/  PRMT R4, R15, 0x7632, R4 ;  /* 0x000076320f047816 */ /* 0x001fc40000000004 */
[----:B--2---:R-:W-:Y:S02]  /*13190*/  ISETP.LT.AND P3, PT, R14, c[0x0][0x17c], !P0 ;  /* 0x00005f000e007a0c */ /* 0x004fe40004761270 */
[----:B------:R-:W2:Y:S04]  /*131a0*/  LDL.LU R14, [R1+0xfc] ;  /* 0x0000fc00010e7983 */ /* 0x000ea80000300800 */
[----:B------:R-:W2:Y:S01]  /*131b0*/  LDL.LU R22, [R1+0x100] ;  /* 0x0001000001167983 */ /* 0x000ea20000300800 */
[----:B---3--:R-:W-:-:S03]  /*131c0*/  ISETP.LT.AND P2, PT, R19, c[0x0][0x17c], !P0 ;  /* 0x00005f0013007a0c */ /* 0x008fc60004741270 */
[----:B------:R-:W3:Y:S04]  /*131d0*/  LDL.LU R19, [R1+0x108] ;  /* 0x0001080001137983 */ /* 0x000ee80000300800 */
[----:B------:R-:W3:Y:S01]  /*131e0*/  LDL.LU R15, [R1+0x10c] ;  /* 0x00010c00010f7983 */ /* 0x000ee20000300800 */
[----:B------:R-:W-:Y:S01]  /*131f0*/  IMAD.MOV.U32 R26, RZ, RZ, c[0x0][0x198] ;  /* 0x00006600ff1a7624 */ /* 0x000fe200078e00ff */
[----:B------:R-:W-:-:S03]  /*13200*/  LEA R2, P6, R12, R28, 0x1 ;  /* 0x0000001c0c027211 */ /* 0x000fc600078c08ff */
[----:B-1----:R-:W-:Y:S01]  /*13210*/  IMAD R25, R26, 0x4, R12 ;  /* 0x000000041a197824 */ /* 0x002fe200078e020c */
[----:B------:R-:W-:Y:S02]  /*13220*/  LEA.HI.X.SX32 R3, R12, R0, 0x1, P6 ;  /* 0x000000000c037211 */ /* 0x000fe400030f0eff */
[----:B------:R-:W-:Y:S01]  /*13230*/  PRMT R20, R20, 0x7632, R20 ;  /* 0x0000763214147816 */ /* 0x000fe20000000014 */
[----:B------:R-:W-:Y:S01]  /*13240*/  IMAD R12, R26, 0x4, R25 ;  /* 0x000000041a0c7824 */ /* 0x000fe200078e0219 */
[----:B------:R-:W-:Y:S02]  /*13250*/  ISETP.LT.AND P4, PT, R7, c[0x0][0x17c], !P0 ;  /* 0x00005f0007007a0c */ /* 0x000fe40004781270 */
[C---:B------:R-:W-:Y:S01]  /*13260*/  LEA R24, P6, R25.reuse, R28, 0x1 ;  /* 0x0000001c19187211 */ /* 0x040fe200078c08ff */
[----:B------:R0:W-:Y:S03]  /*13270*/  @P5 STG.E.U16 [R2.64], R20 ;  /* 0x0000001402005986 */ /* 0x0001e6000c101506 */
[----:B------:R-:W-:-:S02]  /*13280*/  LEA.HI.X.SX32 R25, R25, R0, 0x1, P6 ;  /* 0x0000000019197211 */ /* 0x000fc400030f0eff */
[----:B------:R-:W-:Y:S01]  /*13290*/  PRMT R8, R16, 0x7632, R8 ;  /* 0x0000763210087816 */ /* 0x000fe20000000008 */
[----:B------:R-:W-:Y:S01]  /*132a0*/  IMAD R16, R26, 0x4, R12 ;  /* 0x000000041a107824 */ /* 0x000fe200078e020c */
[----:B0-----:R-:W-:-:S04]  /*132b0*/  LEA R2, P6, R12, R28, 0x1 ;  /* 0x0000001c0c027211 */ /* 0x001fc800078c08ff */
[----:B------:R-:W-:Y:S01]  /*132c0*/  LEA.HI.X.SX32 R3, R12, R0, 0x1, P6 ;  /* 0x000000000c037211 */ /* 0x000fe200030f0eff */
[----:B------:R0:W-:Y:S01]  /*132d0*/  @P4 STG.E.U16 [R24.64], R4 ;  /* 0x0000000418004986 */ /* 0x0001e2000c101506 */
[----:B------:R-:W-:-:S03]  /*132e0*/  ISETP.LT.AND P1, PT, R10, c[0x0][0x17c], !P0 ;  /* 0x00005f000a007a0c */ /* 0x000fc60004721270 */
[----:B------:R1:W-:Y:S04]  /*132f0*/  @P3 STG.E.U16 [R2.64], R8 ;  /* 0x0000000802003986 */ /* 0x0003e8000c101506 */
[----:B------:R-:W3:Y:S01]  /*13300*/  LDL.LU R10, [R1+0x74] ;  /* 0x00007400010a7983 */ /* 0x000ee20000300800 */
[----:B0-----:R-:W-:Y:S01]  /*13310*/  LEA R24, P6, R16, R28, 0x1 ;  /* 0x0000001c10187211 */ /* 0x001fe200078c08ff */
[----:B-1----:R-:W-:Y:S01]  /*13320*/  IMAD R3, R26, 0x4, R16 ;  /* 0x000000041a037824 */ /* 0x002fe200078e0210 */
[----:B----4-:R-:W-:Y:S02]  /*13330*/  ISETP.LT.AND P5, PT, R18, c[0x0][0x17c], !P0 ;  /* 0x00005f0012007a0c */ /* 0x010fe400047a1270 */
[----:B------:R-:W-:Y:S02]  /*13340*/  LEA.HI.X.SX32 R25, R16, R0, 0x1, P6 ;  /* 0x0000000010197211 */ /* 0x000fe400030f0eff */
[----:B------:R-:W-:-:S02]  /*13350*/  PRMT R4, R8, 0x7632, R4 ;  /* 0x0000763208047816 */ /* 0x000fc40000000004 */
[C---:B------:R-:W-:Y:S01]  /*13360*/  LEA R2, P6, R3.reuse, R28, 0x1 ;  /* 0x0000001c03027211 */ /* 0x040fe200078c08ff */
[----:B------:R-:W-:Y:S01]  /*13370*/  IMAD R8, R26, 0x4, R3 ;  /* 0x000000041a087824 */ /* 0x000fe200078e0203 */
[----:B------:R-:W-:Y:S02]  /*13380*/  PRMT R12, R4, 0x7632, R12 ;  /* 0x00007632040c7816 */ /* 0x000fe4000000000c */
[----:B------:R-:W-:Y:S01]  /*13390*/  LEA.HI.X.SX32 R3, R3, R0, 0x1, P6 ;  /* 0x0000000003037211 */ /* 0x000fe200030f0eff */
[----:B------:R-:W-:Y:S04]  /*133a0*/  @P1 STG.E.U16 [R24.64], R4 ;  /* 0x0000000418001986 */ /* 0x000fe8000c101506 */
[----:B------:R0:W-:Y:S01]  /*133b0*/  @P2 STG.E.U16 [R2.64], R12 ;  /* 0x0000000c02002986 */ /* 0x0001e2000c101506 */
[----:B--2---:R-:W-:-:S03]  /*133c0*/  ISETP.LT.AND P4, PT, R14, c[0x0][0x17c], !P0 ;  /* 0x00005f000e007a0c */ /* 0x004fc60004781270 */
[----:B------:R-:W2:Y:S04]  /*133d0*/  LDL.LU R14, [R1+0x110] ;  /* 0x00011000010e7983 */ /* 0x000ea80000300800 */
[----:B------:R-:W4:Y:S01]  /*133e0*/  LDL.LU R18, [R1+0x64] ;  /* 0x0000640001127983 */ /* 0x000f220000300800 */
[----:B------:R-:W-:-:S03]  /*133f0*/  ISETP.LT.AND P3, PT, R22, c[0x0][0x17c], !P0 ;  /* 0x00005f0016007a0c */ /* 0x000fc60004761270 */
[----:B------:R-:W2:Y:S04]  /*13400*/  LDL.LU R16, [R1+0x114] ;  /* 0x0001140001107983 */ /* 0x000ea80000300800 */
[----:B------:R-:W2:Y:S04]  /*13410*/  LDL.LU R11, [R1+0x118] ;  /* 0x00011800010b7983 */ /* 0x000ea80000300800 */
[----:B------:R-:W2:Y:S01]  /*13420*/  LDL.LU R22, [R1+0x94] ;  /* 0x0000940001167983 */ /* 0x000ea20000300800 */
[----:B---3--:R-:W-:-:S03]  /*13430*/  ISETP.LT.AND P1, PT, R19, c[0x0][0x17c], !P0 ;  /* 0x00005f0013007a0c */ /* 0x008fc60004721270 */
[----:B------:R-:W3:Y:S04]  /*13440*/  LDL.LU R19, [R1+0x11c] ;  /* 0x00011c0001137983 */ /* 0x000ee80000300800 */
[----:B------:R-:W3:Y:S04]  /*13450*/  LDL.LU R20, [R1+0xb4] ;  /* 0x0000b40001147983 */ /* 0x000ee80000300800 */
[----:B0-----:R-:W3:Y:S01]  /*13460*/  LDL.LU R12, [R1+0xa4] ;  /* 0x0000a400010c7983 */ /* 0x001ee20000300800 */
[----:B------:R-:W-:-:S03]  /*13470*/  ISETP.LT.AND P2, PT, R15, c[0x0][0x17c], !P0 ;  /* 0x00005f000f007a0c */ /* 0x000fc60004741270 */
[----:B------:R-:W3:Y:S04]  /*13480*/  LDL.LU R27, [R1+0x120] ;  /* 0x00012000011b7983 */ /* 0x000ee80000300800 */
[----:B------:R-:W3:Y:S04]  /*13490*/  LDL.LU R15, [R1+0x84] ;  /* 0x00008400010f7983 */ /* 0x000ee80000300800 */
[----:B------:R-:W3:Y:S01]  /*134a0*/  LDL.LU R7, [R1+0x124] ;  /* 0x0001240001077983 */ /* 0x000ee20000300800 */
[----:B------:R-:W-:Y:S01]  /*134b0*/  LEA R24, P6, R8, R28, 0x1 ;  /* 0x0000001c08187211 */ /* 0x000fe200078c08ff */
[----:B------:R-:W-:-:S03]  /*134c0*/  IMAD R4, R26, 0x4, R8 ;  /* 0x000000041a047824 */ /* 0x000fc600078e0208 */
[----:B------:R-:W-:Y:S01]  /*134d0*/  LEA.HI.X.SX32 R25, R8, R0, 0x1, P6 ;  /* 0x0000000008197211 */ /* 0x000fe200030f0eff */
[----:B------:R-:W-:Y:S01]  /*134e0*/  IMAD R8, R26, 0x4, R4 ;  /* 0x000000041a087824 */ /* 0x000fe200078e0204 */
[----:B------:R-:W-:-:S04]  /*134f0*/  LEA R2, P6, R4, R28, 0x1 ;  /* 0x0000001c04027211 */ /* 0x000fc800078c08ff */
[----:B------:R-:W-:Y:S01]  /*13500*/  LEA.HI.X.SX32 R3, R4, R0, 0x1, P6 ;  /* 0x0000000004037211 */ /* 0x000fe200030f0eff */
[----:B------:R-:W-:Y:S01]  /*13510*/  IMAD R4, R26, 0x4, R8 ;  /* 0x000000041a047824 */ /* 0x000fe200078e0208 */
[----:B------:R0:W-:Y:S02]  /*13520*/  @P5 STG.E.U16 [R24.64], R10 ;  /* 0x0000000a18005986 */ /* 0x0001e4000c101506 */
[----:B0-----:R-:W-:-:S04]  /*13530*/  LEA R24, P6, R8, R28, 0x1 ;  /* 0x0000001c08187211 */ /* 0x001fc800078c08ff */
[----:B------:R-:W-:Y:S01]  /*13540*/  LEA.HI.X.SX32 R25, R8, R0, 0x1, P6 ;  /* 0x0000000008197211 */ /* 0x000fe200030f0eff */
[----:B------:R-:W-:Y:S01]  /*13550*/  IMAD R8, R26, 0x4, R4 ;  /* 0x000000041a087824 */ /* 0x000fe200078e0204 */
[----:B----4-:R0:W-:Y:S01]  /*13560*/  @P4 STG.E.U16 [R2.64], R18 ;  /* 0x0000001202004986 */ /* 0x0101e2000c101506 */
[----:B--2---:R-:W-:-:S03]  /*13570*/  ISETP.LT.AND P5, PT, R14, c[0x0][0x17c], !P0 ;  /* 0x00005f000e007a0c */ /* 0x004fc600047a1270 */
[----:B------:R-:W2:Y:S01]  /*13580*/  LDL.LU R14, [R1+0x54] ;  /* 0x00005400010e7983 */ /* 0x000ea20000300800 */
[----:B0-----:R-:W-:-:S03]  /*13590*/  LEA R2, P6, R4, R28, 0x1 ;  /* 0x0000001c04027211 */ /* 0x001fc600078c08ff */
[----:B------:R0:W-:Y:S01]  /*135a0*/  @P3 STG.E.U16 [R24.64], R22 ;  /* 0x0000001618003986 */ /* 0x0001e2000c101506 */
[----:B------:R-:W-:Y:S01]  /*135b0*/  LEA.HI.X.SX32 R3, R4, R0, 0x1, P6 ;  /* 0x0000000004037211 */ /* 0x000fe200030f0eff */
[----:B------:R-:W-:Y:S02]  /*135c0*/  IMAD R4, R26, 0x4, R8 ;  /* 0x000000041a047824 */ /* 0x000fe400078e0208 */
[----:B------:R-:W4:Y:S01]  /*135d0*/  LDL.LU R29, [R1+0x14] ;  /* 0x00001400011d7983 */ /* 0x000f220000300800 */
[----:B0-----:R-:W-:-:S04]  /*135e0*/  LEA R24, P6, R8, R28, 0x1 ;  /* 0x0000001c08187211 */ /* 0x001fc800078c08ff */
[----:B------:R-:W-:Y:S01]  /*135f0*/  LEA.HI.X.SX32 R25, R8, R0, 0x1, P6 ;  /* 0x0000000008197211 */ /* 0x000fe200030f0eff */
[----:B------:R-:W-:Y:S01]  /*13600*/  IMAD R8, R26, 0x4, R4 ;  /* 0x000000041a087824 */ /* 0x000fe200078e0204 */
[----:B---3--:R0:W-:Y:S04]  /*13610*/  @P1 STG.E.U16 [R2.64], R12 ;  /* 0x0000000c02001986 */ /* 0x0081e8000c101506 */
[----:B------:R1:W-:Y:S01]  /*13620*/  @P2 STG.E.U16 [R24.64], R20 ;  /* 0x0000001418002986 */ /* 0x0003e2000c101506 */
[----:B0-----:R-:W-:-:S04]  /*13630*/  LEA R2, P6, R4, R28, 0x1 ;  /* 0x0000001c04027211 */ /* 0x001fc800078c08ff */
[----:B------:R-:W-:Y:S01]  /*13640*/  LEA.HI.X.SX32 R3, R4, R0, 0x1, P6 ;  /* 0x0000000004037211 */ /* 0x000fe200030f0eff */
[----:B------:R-:W-:Y:S01]  /*13650*/  IMAD R4, R26, 0x4, R8 ;  /* 0x000000041a047824 */ /* 0x000fe200078e0208 */
[----:B-1----:R-:W-:Y:S02]  /*13660*/  LEA R24, P6, R8, R28, 0x1 ;  /* 0x0000001c08187211 */ /* 0x002fe400078c08ff */
[----:B------:R-:W-:Y:S01]  /*13670*/  ISETP.LT.AND P4, PT, R16, c[0x0][0x17c], !P0 ;  /* 0x00005f0010007a0c */ /* 0x000fe20004781270 */
[----:B------:R0:W-:Y:S01]  /*13680*/  @P5 STG.E.U16 [R2.64], R15 ;  /* 0x0000000f02005986 */ /* 0x0001e2000c101506 */
[----:B------:R-:W-:Y:S02]  /*13690*/  LEA.HI.X.SX32 R25, R8, R0, 0x1, P6 ;  /* 0x0000000008197211 */ /* 0x000fe400030f0eff */
[----:B------:R-:W-:Y:S01]  /*136a0*/  ISETP.LT.AND P3, PT, R11, c[0x0][0x17c], !P0 ;  /* 0x00005f000b007a0c */ /* 0x000fe20004761270 */
[----:B------:R-:W3:Y:S01]  /*136b0*/  LDL.LU R16, [R1+0x44] ;  /* 0x0000440001107983 */ /* 0x000ee20000300800 */
[----:B------:R-:W-:-:S02]  /*136c0*/  ISETP.LT.AND P1, PT, R19, c[0x0][0x17c], !P0 ;  /* 0x00005f0013007a0c */ /* 0x000fc40004721270 */
[----:B------:R-:W-:Y:S01]  /*136d0*/  ISETP.LT.AND P2, PT, R27, c[0x0][0x17c], !P0 ;  /* 0x00005f001b007a0c */ /* 0x000fe20004741270 */
[----:B------:R-:W3:Y:S01]  /*136e0*/  LDL.LU R11, [R1+0x130] ;  /* 0x00013000010b7983 */ /* 0x000ee20000300800 */
[----:B------:R-:W-:Y:S02]  /*136f0*/  ISETP.LT.AND P5, PT, R7, c[0x0][0x17c], !P0 ;  /* 0x00005f0007007a0c */ /* 0x000fe400047a1270 */
[----:B0-----:R-:W-:Y:S01]  /*13700*/  LEA R2, P6, R4, R28, 0x1 ;  /* 0x0000001c04027211 */ /* 0x001fe200078c08ff */
[----:B------:R-:W3:Y:S01]  /*13710*/  LDL.LU R19, [R1+0x34] ;  /* 0x0000340001137983 */ /* 0x000ee20000300800 */
[----:B------:R-:W-:Y:S02]  /*13720*/  IMAD R8, R26, 0x4, R4 ;  /* 0x000000041a087824 */ /* 0x000fe400078e0204 */
[----:B------:R-:W-:Y:S01]  /*13730*/  LEA.HI.X.SX32 R3, R4, R0, 0x1, P6 ;  /* 0x0000000004037211 */ /* 0x000fe200030f0eff */
[----:B------:R-:W3:Y:S04]  /*13740*/  LDL.LU R27, [R1+0x138] ;  /* 0x00013800011b7983 */ /* 0x000ee80000300800 */
[----:B------:R-:W3:Y:S04]  /*13750*/  LDL.LU R7, [R1+0x13c] ;  /* 0x00013c0001077983 */ /* 0x000ee80000300800 */
[----:B------:R-:W3:Y:S04]  /*13760*/  LDL.LU R4, [R1+0x128] ;  /* 0x0001280001047983 */ /* 0x000ee80000300800 */
[----:B--2---:R0:W-:Y:S02]  /*13770*/  @P4 STG.E.U16 [R24.64], R14 ;  /* 0x0000000e18004986 */ /* 0x0041e4000c101506 */
[----:B0-----:R-:W-:-:S04]  /*13780*/  LEA R24, P6, R8, R28, 0x1 ;  /* 0x0000001c08187211 */ /* 0x001fc800078c08ff */
[----:B------:R-:W-:Y:S02]  /*13790*/  LEA.HI.X.SX32 R25, R8, R0, 0x1, P6 ;  /* 0x0000000008197211 */ /* 0x000fe400030f0eff */
[----:B---3--:R-:W-:Y:S01]  /*137a0*/  ISETP.LT.AND P4, PT, R4, c[0x0][0x17c], !P0 ;  /* 0x00005f0004007a0c */ /* 0x008fe20004781270 */
[----:B------:R-:W-:Y:S02]  /*137b0*/  IMAD R4, R26, 0x4, R8 ;  /* 0x000000041a047824 */ /* 0x000fe400078e0208 */
[----:B------:R-:W2:Y:S04]  /*137c0*/  LDL.LU R8, [R1+0x12c] ;  /* 0x00012c0001087983 */ /* 0x000ea80000300800 */
[----:B----4-:R0:W-:Y:S04]  /*137d0*/  @P3 STG.E.U16 [R2.64], R29 ;  /* 0x0000001d02003986 */ /* 0x0101e8000c101506 */
[----:B------:R1:W-:Y:S01]  /*137e0*/  @P1 STG.E.U16 [R24.64], R16 ;  /* 0x0000001018001986 */ /* 0x0003e2000c101506 */
[----:B0-----:R-:W-:-:S04]  /*137f0*/  LEA R2, P6, R4, R28, 0x1 ;  /* 0x0000001c04027211 */ /* 0x001fc800078c08ff */
[----:B------:R-:W-:Y:S02]  /*13800*/  LEA.HI.X.SX32 R3, R4, R0, 0x1, P6 ;  /* 0x0000000004037211 */ /* 0x000fe400030f0eff */
[----:B------:R-:W-:Y:S02]  /*13810*/  ISETP.LT.AND P1, PT, R11, c[0x0][0x17c], !P0 ;  /* 0x00005f000b007a0c */ /* 0x000fe40004721270 */
[----:B------:R-:W3:Y:S01]  /*13820*/  LDL.LU R11, [R1+0x148] ;  /* 0x00014800010b7983 */ /* 0x000ee20000300800 */
[----:B--2---:R-:W-:Y:S01]  /*13830*/  ISETP.LT.AND P3, PT, R8, c[0x0][0x17c], !P0 ;  /* 0x00005f0008007a0c */ /* 0x004fe20004761270 */
[----:B------:R-:W-:-:S05]  /*13840*/  IMAD R8, R26, 0x4, R4 ;  /* 0x000000041a087824 */ /* 0x000fca00078e0204 */
[----:B-1----:R-:W-:Y:S01]  /*13850*/  LEA R24, P6, R8, R28, 0x1 ;  /* 0x0000001c08187211 */ /* 0x002fe200078c08ff */
[----:B------:R-:W-:-:S03]  /*13860*/  IMAD R4, R26, 0x4, R8 ;  /* 0x000000041a047824 */ /* 0x000fc600078e0208 */
[----:B------:R-:W-:Y:S02]  /*13870*/  LEA.HI.X.SX32 R25, R8, R0, 0x1, P6 ;  /* 0x0000000008197211 */ /* 0x000fe400030f0eff */
[----:B------:R-:W2:Y:S04]  /*13880*/  LDL.LU R8, [R1+0x134] ;  /* 0x0001340001087983 */ /* 0x000ea80000300800 */
[----:B------:R0:W-:Y:S04]  /*13890*/  @P2 STG.E.U16 [R2.64], R13 ;  /* 0x0000000d02002986 */ /* 0x0001e8000c101506 */
[----:B------:R1:W-:Y:S01]  /*138a0*/  @P5 STG.E.U16 [R24.64], R19 ;  /* 0x0000001318005986 */ /* 0x0003e2000c101506 */
[----:B0-----:R-:W-:-:S04]  /*138b0*/  LEA R2, P6, R4, R28, 0x1 ;  /* 0x0000001c04027211 */ /* 0x001fc800078c08ff */
[----:B------:R-:W-:Y:S02]  /*138c0*/  LEA.HI.X.SX32 R3, R4, R0, 0x1, P6 ;  /* 0x0000000004037211 */ /* 0x000fe400030f0eff */
[----:B------:R-:W-:Y:S02]  /*138d0*/  ISETP.LT.AND P5, PT, R27, c[0x0][0x17c], !P0 ;  /* 0x00005f001b007a0c */ /* 0x000fe400047a1270 */
[----:B------:R-:W4:Y:S04]  /*138e0*/  LDL.LU R27, [R1+0x150] ;  /* 0x00015000011b7983 */ /* 0x000f280000300800 */
[----:B------:R0:W-:Y:S01]  /*138f0*/  @P4 STG.E.U16 [R2.64], R21 ;  /* 0x0000001502004986 */ /* 0x0001e2000c101506 */
[----:B------:R-:W-:-:S03]  /*13900*/  ISETP.LT.AND P4, PT, R7, c[0x0][0x17c], !P0 ;  /* 0x00005f0007007a0c */ /* 0x000fc60004781270 */
[----:B------:R-:W3:Y:S01]  /*13910*/  LDL.LU R7, [R1+0x154] ;  /* 0x0001540001077983 */ /* 0x000ee20000300800 */
[----:B--2---:R-:W-:Y:S01]  /*13920*/  ISETP.LT.AND P2, PT, R8, c[0x0][0x17c], !P0 ;  /* 0x00005f0008007a0c */ /* 0x004fe20004741270 */
[----:B------:R-:W-:-:S04]  /*13930*/  IMAD R8, R26, 0x4, R4 ;  /* 0x000000041a087824 */ /* 0x000fc800078e0204 */
[----:B------:R-:W-:Y:S01]  /*13940*/  IMAD R4, R26, 0x4, R8 ;  /* 0x000000041a047824 */ /* 0x000fe200078e0208 */
[----:B-1----:R-:W-:-:S04]  /*13950*/  LEA R24, P6, R8, R28, 0x1 ;  /* 0x0000001c08187211 */ /* 0x002fc800078c08ff */
[----:B------:R-:W-:Y:S02]  /*13960*/  LEA.HI.X.SX32 R25, R8, R0, 0x1, P6 ;  /* 0x0000000008197211 */ /* 0x000fe400030f0eff */
[----:B0-----:R-:W-:Y:S01]  /*13970*/  LEA R2, P6, R4, R28, 0x1 ;  /* 0x0000001c04027211 */ /* 0x001fe200078c08ff */
[----:B------:R-:W-:-:S03]  /*13980*/  IMAD R8, R26, 0x4, R4 ;  /* 0x000000041a087824 */ /* 0x000fc600078e0204 */
[----:B------:R-:W-:Y:S02]  /*13990*/  LEA.HI.X.SX32 R3, R4, R0, 0x1, P6 ;  /* 0x0000000004037211 */ /* 0x000fe400030f0eff */
[----:B------:R-:W2:Y:S04]  /*139a0*/  LDL.LU R4, [R1+0x140] ;  /* 0x0001400001047983 */ /* 0x000ea80000300800 */
[----:B------:R0:W-:Y:S02]  /*139b0*/  @P3 STG.E.U16 [R24.64], R23 ;  /* 0x0000001718003986 */ /* 0x0001e4000c101506 */
[----:B0-----:R-:W-:-:S04]  /*139c0*/  LEA R24, P6, R8, R28, 0x1 ;  /* 0x0000001c08187211 */ /* 0x001fc800078c08ff */
[----:B------:R-:W-:Y:S01]  /*139d0*/  LEA.HI.X.SX32 R25, R8, R0, 0x1, P6 ;  /* 0x0000000008197211 */ /* 0x000fe200030f0eff */
[----:B------:R-:W-:Y:S04]  /*139e0*/  @P1 STG.E.U16 [R2.64], R17 ;  /* 0x0000001102001986 */ /* 0x000fe8000c101506 */
[----:B------:R0:W-:Y:S01]  /*139f0*/  @P2 STG.E.U16 [R24.64], R9 ;  /* 0x0000000918002986 */ /* 0x0001e2000c101506 */
[----:B---3--:R-:W-:Y:S02]  /*13a00*/  ISETP.LT.AND P2, PT, R11, c[0x0][0x17c], !P0 ;  /* 0x00005f000b007a0c */ /* 0x008fe40004741270 */
[----:B--2---:R-:W-:Y:S01]  /*13a10*/  ISETP.LT.AND P3, PT, R4, c[0x0][0x17c], !P0 ;  /* 0x00005f0004007a0c */ /* 0x004fe20004761270 */
[----:B------:R-:W-:Y:S02]  /*13a20*/  IMAD R4, R26, 0x4, R8 ;  /* 0x000000041a047824 */ /* 0x000fe400078e0208 */
[----:B------:R-:W2:Y:S04]  /*13a30*/  LDL.LU R8, [R1+0x144] ;  /* 0x0001440001087983 */ /* 0x000ea80000300800 */
[----:B------:R-:W3:Y:S04]  /*13a40*/  LDL.LU R11, [R1+0x15c] ;  /* 0x00015c00010b7983 */ /* 0x000ee80000300800 */
[----:B0-----:R-:W3:Y:S01]  /*13a50*/  LDL.LU R25, [R1+0x14c] ;  /* 0x00014c0001197983 */ /* 0x001ee20000300800 */
[----:B------:R-:W-:-:S04]  /*13a60*/  LEA R2, P6, R4, R28, 0x1 ;  /* 0x0000001c04027211 */ /* 0x000fc800078c08ff */
[----:B------:R-:W-:Y:S02]  /*13a70*/  LEA.HI.X.SX32 R3, R4, R0, 0x1, P6 ;  /* 0x0000000004037211 */ /* 0x000fe400030f0eff */
[----:B------:R-:W-:Y:S02]  /*13a80*/  PRMT R9, R10, 0x7632, R9 ;  /* 0x000076320a097816 */ /* 0x000fe40000000009 */
[----:B------:R-:W4:Y:S04]  /*13a90*/  LDL.LU R10, [R1+0x58c] ;  /* 0x00058c00010a7983 */ /* 0x000f280000300800 */
[----:B------:R0:W-:Y:S02]  /*13aa0*/  @P5 STG.E.U16 [R2.64], R5 ;  /* 0x0000000502005986 */ /* 0x0001e4000c101506 */
[----:B0-----:R-:W-:-:S02]  /*13ab0*/  PRMT R5, R18, 0x7632, R5 ;  /* 0x0000763212057816 */ /* 0x001fc40000000005 */
[----:B------:R-:W4:Y:S01]  /*13ac0*/  LDL.LU R18, [R1+0x588] ;  /* 0x0005880001127983 */ /* 0x000f220000300800 */
[----:B--2---:R-:W-:Y:S01]  /*13ad0*/  ISETP.LT.AND P1, PT, R8, c[0x0][0x17c], !P0 ;  /* 0x00005f0008007a0c */ /* 0x004fe20004721270 */
[----:B------:R-:W-:-:S04]  /*13ae0*/  IMAD R8, R26, 0x4, R4 ;  /* 0x000000041a087824 */ /* 0x000fc800078e0204 */
[----:B------:R-:W-:Y:S01]  /*13af0*/  IMAD R4, R26, 0x4, R8 ;  /* 0x000000041a047824 */ /* 0x000fe200078e0208 */
[C---:B------:R-:W-:Y:S02]  /*13b00*/  LEA R24, P6, R8.reuse, R28, 0x1 ;  /* 0x0000001c08187211 */ /* 0x040fe400078c08ff */
[----:B---3--:R-:W-:Y:S02]  /*13b10*/  ISETP.LT.AND P5, PT, R25, c[0x0][0x17c], !P0 ;  /* 0x00005f0019007a0c */ /* 0x008fe400047a1270 */
[----:B------:R-:W-:Y:S01]  /*13b20*/  LEA.HI.X.SX32 R25, R8, R0, 0x1, P6 ;  /* 0x0000000008197211 */ /* 0x000fe200030f0eff */
[----:B------:R-:W-:Y:S01]  /*13b30*/  IMAD R8, R26, 0x4, R4 ;  /* 0x000000041a087824 */ /* 0x000fe200078e0204 */
[----:B------:R-:W-:-:S03]  /*13b40*/  LEA R2, P6, R4, R28, 0x1 ;  /* 0x0000001c04027211 */ /* 0x000fc600078c08ff */
[----:B------:R0:W-:Y:S01]  /*13b50*/  @P4 STG.E.U16 [R24.64], R9 ;  /* 0x0000000918004986 */ /* 0x0001e2000c101506 */
[----:B------:R-:W-:Y:S02]  /*13b60*/  LEA.HI.X.SX32 R3, R4, R0, 0x1, P6 ;  /* 0x0000000004037211 */ /* 0x000fe400030f0eff */
[----:B----4-:R-:W-:Y:S02]  /*13b70*/  ISETP.LT.AND P4, PT, R27, c[0x0][0x17c], !P0 ;  /* 0x00005f001b007a0c */ /* 0x010fe40004781270 */
[----:B------:R-:W2:Y:S04]  /*13b80*/  LDL.LU R27, [R1+0x164] ;  /* 0x00016400011b7983 */ /* 0x000ea80000300800 */
[----:B------:R1:W-:Y:S01]  /*13b90*/  @P3 STG.E.U16 [R2.64], R5 ;  /* 0x0000000502003986 */ /* 0x0003e2000c101506 */
[----:B0-----:R-:W-:-:S04]  /*13ba0*/  LEA R24, P6, R8, R28, 0x1 ;  /* 0x0000001c08187211 */ /* 0x001fc800078c08ff */
[----:B------:R-:W-:Y:S01]  /*13bb0*/  LEA.HI.X.SX32 R25, R8, R0, 0x1, P6 ;  /* 0x0000000008197211 */ /* 0x000fe200030f0eff */
[----:B-1----:R-:W-:Y:S02]  /*13bc0*/  IMAD R3, R26, 0x4, R8 ;  /* 0x000000041a037824 */ /* 0x002fe400078e0208 */
[----:B------:R-:W3:Y:S01]  /*13bd0*/  LDL.LU R8, [R1+0x158] ;  /* 0x0001580001087983 */ /* 0x000ee20000300800 */
[----:B------:R-:W-:Y:S01]  /*13be0*/  PRMT R5, R22, 0x7632, R5 ;  /* 0x0000763216057816 */ /* 0x000fe20000000005 */
[----:B------:R-:W-:Y:S01]  /*13bf0*/  IMAD R4, R26, 0x4, R3 ;  /* 0x000000041a047824 */ /* 0x000fe200078e0203 */
[C---:B------:R-:W-:Y:S01]  /*13c00*/  LEA R2, P6, R3.reuse, R28, 0x1 ;  /* 0x0000001c03027211 */ /* 0x040fe200078c08ff */
[----:B------:R-:W4:Y:S03]  /*13c10*/  LDL.LU R22, [R1+0x584] ;  /* 0x0005840001167983 */ /* 0x000f260000300800 */
[----:B------:R-:W-:Y:S01]  /*13c20*/  LEA.HI.X.SX32 R3, R3, R0, 0x1, P6 ;  /* 0x0000000003037211 */ /* 0x000fe200030f0eff */
[----:B------:R0:W-:Y:S01]  /*13c30*/  @P1 STG.E.U16 [R24.64], R5 ;  /* 0x0000000518001986 */ /* 0x0001e2000c101506 */
[----:B------:R-:W-:-:S03]  /*13c40*/  ISETP.LT.AND P3, PT, R7, c[0x0][0x17c], !P0 ;  /* 0x00005f0007007a0c */ /* 0x000fc60004761270 */
[----:B------:R-:W2:Y:S01]  /*13c50*/  LDL.LU R7, [R1+0x168] ;  /* 0x0001680001077983 */ /* 0x000ea20000300800 */
[----:B0-----:R-:W-:Y:S02]  /*13c60*/  LEA R24, P6, R4, R28, 0x1 ;  /* 0x0000001c04187211 */ /* 0x001fe400078c08ff */
[----:B------:R-:W-:Y:S02]  /*13c70*/  PRMT R5, R20, 0x7632, R5 ;  /* 0x0000763214057816 */ /* 0x000fe40000000005 */
[----:B------:R-:W4:Y:S01]  /*13c80*/  LDL.LU R20, [R1+0x16c] ;  /* 0x00016c0001147983 */ /* 0x000f220000300800 */
[----:B------:R-:W-:Y:S02]  /*13c90*/  LEA.HI.X.SX32 R25, R4, R0, 0x1, P6 ;  /* 0x0000000004197211 */ /* 0x000fe400030f0eff */
[----:B------:R-:W-:-:S05]  /*13ca0*/  PRMT R9, R12, 0x7632, R9 ;  /* 0x000076320c097816 */ /* 0x000fca0000000009 */
[----:B------:R-:W-:Y:S01]  /*13cb0*/  @P2 STG.E.U16 [R2.64], R9 ;  /* 0x0000000902002986 */ /* 0x000fe2000c101506 */
[----:B------:R-:W-:-:S03]  /*13cc0*/  ISETP.LT.AND P2, PT, R11, c[0x0][0x17c], !P0 ;  /* 0x00005f000b007a0c */ /* 0x000fc60004741270 */
[----:B------:R0:W-:Y:S02]  /*13cd0*/  @P5 STG.E.U16 [R24.64], R5 ;  /* 0x0000000518005986 */ /* 0x0001e4000c101506 */
[----:B0-----:R-:W-:Y:S02]  /*13ce0*/  PRMT R5, R15, 0x7632, R5 ;  /* 0x000076320f057816 */ /* 0x001fe40000000005 */
[----:B---3--:R-:W-:Y:S01]  /*13cf0*/  ISETP.LT.AND P1, PT, R8, c[0x0][0x17c], !P0 ;  /* 0x00005f0008007a0c */ /* 0x008fe20004721270 */
[----:B------:R-:W-:Y:S02]  /*13d00*/  IMAD R8, R26, 0x4, R4 ;  /* 0x000000041a087824 */ /* 0x000fe400078e0204 */
[----:B------:R-:W3:Y:S04]  /*13d10*/  LDL.LU R4, [R1+0x160] ;  /* 0x0001600001047983 */ /* 0x000ee80000300800 */
[----:B------:R-:W4:Y:S01]  /*13d20*/  LDL.LU R11, [R1+0x170] ;  /* 0x00017000010b7983 */ /* 0x000f220000300800 */
[----:B------:R-:W-:-:S03]  /*13d30*/  LEA R2, P6, R8, R28, 0x1 ;  /* 0x0000001c08027211 */ /* 0x000fc600078c08ff */
[----:B------:R-:W4:Y:S01]  /*13d40*/  LDL.LU R15, [R1+0x580] ;  /* 0x00058000010f7983 */ /* 0x000f220000300800 */
[----:B------:R-:W-:-:S05]  /*13d50*/  LEA.HI.X.SX32 R3, R8, R0, 0x1, P6 ;  /* 0x0000000008037211 */ /* 0x000fca00030f0eff */
[----:B------:R0:W-:Y:S01]  /*13d60*/  @P4 STG.E.U16 [R2.64], R5 ;  /* 0x0000000502004986 */ /* 0x0001e2000c101506 */
[----:B--2---:R-:W-:-:S03]  /*13d70*/  ISETP.LT.AND P4, PT, R27, c[0x0][0x17c], !P0 ;  /* 0x00005f001b007a0c */ /* 0x004fc60004781270 */
[----:B------:R-:W2:Y:S01]  /*13d80*/  LDL.LU R27, [R1+0x174] ;  /* 0x00017400011b7983 */ /* 0x000ea20000300800 */
[----:B------:R-:W-:-:S05]  /*13d90*/  IMAD R12, R26, 0x4, R8 ;  /* 0x000000041a0c7824 */ /* 0x000fca00078e0208 */
[----:B------:R-:W-:Y:S02]  /*13da0*/  LEA R24, P6, R12, R28, 0x1 ;  /* 0x0000001c0c187211 */ /* 0x000fe400078c08ff */
[----:B------:R-:W-:Y:S02]  /*13db0*/  PRMT R9, R14, 0x7632, R9 ;  /* 0x000076320e097816 */ /* 0x000fe40000000009 */
[----:B------:R-:W-:Y:S01]  /*13dc0*/  LEA.HI.X.SX32 R25, R12, R0, 0x1, P6 ;  /* 0x000000000c197211 */ /* 0x000fe200030f0eff */
[----:B------:R-:W2:Y:S01]  /*13dd0*/  LDL.LU R14, [R1+0x57c] ;  /* 0x00057c00010e7983 */ /* 0x000ea20000300800 */
[----:B0-----:R-:W-:-:S03]  /*13de0*/  PRMT R5, R29, 0x7632, R5 ;  /* 0x000076321d057816 */ /* 0x001fc60000000005 */
[----:B------:R0:W-:Y:S01]  /*13df0*/  @P3 STG.E.U16 [R24.64], R9 ;  /* 0x0000000918003986 */ /* 0x0001e2000c101506 */
[----:B------:R-:W-:-:S03]  /*13e00*/  ISETP.LT.AND P3, PT, R7, c[0x0][0x17c], !P0 ;  /* 0x00005f0007007a0c */ /* 0x000fc60004761270 */
[----:B------:R-:W2:Y:S04]  /*13e10*/  LDL.LU R29, [R1+0x178] ;  /* 0x00017800011d7983 */ /* 0x000ea80000300800 */
[----:B------:R-:W2:Y:S01]  /*13e20*/  LDL.LU R7, [R1+0x17c] ;  /* 0x00017c0001077983 */ /* 0x000ea20000300800 */
[----:B0-----:R-:W-:Y:S02]  /*13e30*/  PRMT R9, R13, 0x7632, R9 ;  /* 0x000076320d097816 */ /* 0x001fe40000000009 */
[----:B---3--:R-:W-:Y:S01]  /*13e40*/  ISETP.LT.AND P5, PT, R4, c[0x0][0x17c], !P0 ;  /* 0x00005f0004007a0c */ /* 0x008fe200047a1270 */
[----:B------:R-:W-:-:S04]  /*13e50*/  IMAD R4, R26, 0x4, R12 ;  /* 0x000000041a047824 */ /* 0x000fc800078e020c */
[----:B------:R-:W-:Y:S01]  /*13e60*/  IMAD R8, R26, 0x4, R4 ;  /* 0x000000041a087824 */ /* 0x000fe200078e0204 */
[----:B------:R-:W-:-:S04]  /*13e70*/  LEA R2, P6, R4, R28, 0x1 ;  /* 0x0000001c04027211 */ /* 0x000fc800078c08ff */
[----:B------:R-:W-:Y:S02]  /*13e80*/  LEA.HI.X.SX32 R3, R4, R0, 0x1, P6 ;  /* 0x0000000004037211 */ /* 0x000fe400030f0eff */
[----:B------:R-:W-:-:S03]  /*13e90*/  LEA R24, P6, R8, R28, 0x1 ;  /* 0x0000001c08187211 */ /* 0x000fc600078c08ff */
[----:B------:R0:W-:Y:S01]  /*13ea0*/  @P1 STG.E.U16 [R2.64], R5 ;  /* 0x0000000502001986 */ /* 0x0001e2000c101506 */
[----:B------:R-:W-:Y:S02]  /*13eb0*/  LEA.HI.X.SX32 R25, R8, R0, 0x1, P6 ;  /* 0x0000000008197211 */ /* 0x000fe400030f0eff */
[----:B0-----:R-:W-:Y:S01]  /*13ec0*/  PRMT R5, R16, 0x7632, R5 ;  /* 0x0000763210057816 */ /* 0x001fe20000000005 */
[----:B------:R-:W-:-:S04]  /*13ed0*/  IMAD R3, R26, 0x4, R8 ;  /* 0x000000041a037824 */ /* 0x000fc800078e0208 */
[----:B------:R0:W-:Y:S01]  /*13ee0*/  @P2 STG.E.U16 [R24.64], R5 ;  /* 0x0000000518002986 */ /* 0x0001e2000c101506 */
[----:B------:R-:W-:Y:S01]  /*13ef0*/  IMAD R4, R26, 0x4, R3 ;  /* 0x000000041a047824 */ /* 0x000fe200078e0203 */
[----:B------:R-:W-:Y:S02]  /*13f00*/  LEA R2, P6, R3, R28, 0x1 ;  /* 0x0000001c03027211 */ /* 0x000fe400078c08ff */
[----:B----4-:R-:W-:Y:S02]  /*13f10*/  ISETP.LT.AND P2, PT, R11, c[0x0][0x17c], !P0 ;  /* 0x00005f000b007a0c */ /* 0x010fe40004741270 */
[----:B------:R-:W3:Y:S01]  /*13f20*/  LDL.LU R11, [R1+0x180] ;  /* 0x00018000010b7983 */ /* 0x000ee20000300800 */
[----:B------:R-:W-:Y:S02]  /*13f30*/  LEA.HI.X.SX32 R3, R3, R0, 0x1, P6 ;  /* 0x0000000003037211 */ /* 0x000fe400030f0eff */
[----:B------:R-:W-:Y:S02]  /*13f40*/  LEA R12, P6, R4, R28, 0x1 ;  /* 0x0000001c040c7211 */ /* 0x000fe400078c08ff */
[----:B0-----:R-:W-:-:S02]  /*13f50*/  PRMT R5, R19, 0x7632, R5 ;  /* 0x0000763213057816 */ /* 0x001fc40000000005 */
[----:B------:R-:W4:Y:S01]  /*13f60*/  LDL.LU R19, [R1+0x184] ;  /* 0x0001840001137983 */ /* 0x000f220000300800 */
[----:B------:R-:W-:-:S03]  /*13f70*/  LEA.HI.X.SX32 R13, R4, R0, 0x1, P6 ;  /* 0x00000000040d7211 */ /* 0x000fc600030f0eff */
[----:B------:R-:W-:Y:S01]  /*13f80*/  @P5 STG.E.U16 [R2.64], R9 ;  /* 0x0000000902005986 */ /* 0x000fe2000c101506 */
[----:B--2---:R-:W-:-:S03]  /*13f90*/  ISETP.LT.AND P5, PT, R27, c[0x0][0x17c], !P0 ;  /* 0x00005f001b007a0c */ /* 0x004fc600047a1270 */
[----:B------:R0:W-:Y:S04]  /*13fa0*/  @P4 STG.E.U16 [R12.64], R5 ;  /* 0x000000050c004986 */ /* 0x0001e8000c101506 */
[----:B------:R-:W2:Y:S01]  /*13fb0*/  LDL.LU R27, [R1+0x188] ;  /* 0x00018800011b7983 */ /* 0x000ea20000300800 */
[----:B0-----:R-:W-:-:S03]  /*13fc0*/  PRMT R5, R23, 0x7632, R5 ;  /* 0x0000763217057816 */ /* 0x001fc60000000005 */
[----:B------:R-:W2:Y:S01]  /*13fd0*/  LDL.LU R23, [R1+0x18c] ;  /* 0x00018c0001177983 */ /* 0x000ea20000300800 */
[----:B------:R-:W-:-:S04]  /*13fe0*/  IMAD.MOV.U32 R25, RZ, RZ, c[0x0][0x198] ;  /* 0x00006600ff197624 */ /* 0x000fc800078e00ff */
[----:B------:R-:W-:-:S04]  /*13ff0*/  IMAD R8, R25, 0x4, R4 ;  /* 0x0000000419087824 */ /* 0x000fc800078e0204 */
[----:B------:R-:W-:Y:S01]  /*14000*/  IMAD R4, R25, 0x4, R8 ;  /* 0x0000000419047824 */ /* 0x000fe200078e0208 */
[C---:B------:R-:W-:Y:S02]  /*14010*/  LEA R2, P6, R8.reuse, R28, 0x1 ;  /* 0x0000001c08027211 */ /* 0x040fe400078c08ff */
[----:B------:R-:W-:Y:S02]  /*14020*/  PRMT R21, R21, 0x7632, R21 ;  /* 0x0000763215157816 */ /* 0x000fe40000000015 */
[----:B------:R-:W-:Y:S01]  /*14030*/  LEA.HI.X.SX32 R3, R8, R0, 0x1, P6 ;  /* 0x0000000008037211 */ /* 0x000fe200030f0eff */
[----:B------:R-:W-:Y:S01]  /*14040*/  IMAD R8, R25, 0x4, R4 ;  /* 0x0000000419087824 */ /* 0x000fe200078e0204 */
[----:B------:R-:W-:Y:S02]  /*14050*/  ISETP.LT.AND P1, PT, R20, c[0x0][0x17c], !P0 ;  /* 0x00005f0014007a0c */ /* 0x000fe40004721270 */
[----:B------:R-:W-:Y:S01]  /*14060*/  LEA R12, P6, R4, R28, 0x1 ;  /* 0x0000001c040c7211 */ /* 0x000fe200078c08ff */
[----:B------:R0:W-:Y:S01]  /*14070*/  @P3 STG.E.U16 [R2.64], R21 ;  /* 0x0000001502003986 */ /* 0x0001e2000c101506 */
[----:B------:R-:W-:-:S02]  /*14080*/  ISETP.LT.AND P3, PT, R7, c[0x0][0x17c], !P0 ;  /* 0x00005f0007007a0c */ /* 0x000fc40004761270 */
[----:B------:R-:W-:Y:S01]  /*14090*/  LEA.HI.X.SX32 R13, R4, R0, 0x1, P6 ;  /* 0x00000000040d7211 */ /* 0x000fe200030f0eff */
[----:B------:R-:W2:Y:S01]  /*140a0*/  LDL.LU R7, [R1+0x78] ;  /* 0x0000780001077983 */ /* 0x000ea20000300800 */
[----:B------:R-:W-:Y:S01]  /*140b0*/  PRMT R17, R17, 0x7632, R17 ;  /* 0x0000763211117816 */ /* 0x000fe20000000011 */
[----:B------:R-:W-:Y:S02]  /*140c0*/  IMAD R4, R25, 0x4, R8 ;  /* 0x0000000419047824 */ /* 0x000fe400078e0208 */
[----:B------:R-:W2:Y:S01]  /*140d0*/  LDL.LU R26, [R1+0x190] ;  /* 0x00019000011a7983 */ /* 0x000ea20000300800 */
[----:B0-----:R-:W-:-:S03]  /*140e0*/  LEA R2, P6, R8, R28, 0x1 ;  /* 0x0000001c08027211 */ /* 0x001fc600078c08ff */
[----:B------:R-:W2:Y:S01]  /*140f0*/  LDL.LU R16, [R1+0x68] ;  /* 0x0000680001107983 */ /* 0x000ea20000300800 */
[----:B------:R-:W-:-:S03]  /*14100*/  LEA.HI.X.SX32 R3, R8, R0, 0x1, P6 ;  /* 0x0000000008037211 */ /* 0x000fc600030f0eff */
[----:B------:R0:W-:Y:S01]  /*14110*/  @P1 STG.E.U16 [R12.64], R5 ;  /* 0x000000050c001986 */ /* 0x0001e2000c101506 */
[----:B------:R-:W-:-:S03]  /*14120*/  ISETP.LT.AND P4, PT, R29, c[0x0][0x17c], !P0 ;  /* 0x00005f001d007a0c */ /* 0x000fc60004781270 */
[----:B------:R1:W-:Y:S04]  /*14130*/  @P2 STG.E.U16 [R2.64], R17 ;  /* 0x0000001102002986 */ /* 0x0003e8000c101506 */
[----:B------:R-:W2:Y:S01]  /*14140*/  LDL.LU R21, [R1+0x194] ;  /* 0x0001940001157983 */ /* 0x000ea20000300800 */
[----:B0-----:R-:W-:-:S03]  /*14150*/  LEA R12, P6, R4, R28, 0x1 ;  /* 0x0000001c040c7211 */ /* 0x001fc600078c08ff */
[----:B------:R-:W2:Y:S01]  /*14160*/  LDL.LU R29, [R1+0x198] ;  /* 0x00019800011d7983 */ /* 0x000ea20000300800 */
[----:B-1----:R-:W-:Y:S01]  /*14170*/  IMAD R3, R25, 0x4, R4 ;  /* 0x0000000419037824 */ /* 0x002fe200078e0204 */
[----:B------:R-:W-:Y:S02]  /*14180*/  LEA.HI.X.SX32 R13, R4, R0, 0x1, P6 ;  /* 0x00000000040d7211 */ /* 0x000fe400030f0eff */
[----:B------:R-:W-:Y:S02]  /*14190*/  PRMT R9, R9, 0x7632, R9 ;  /* 0x0000763209097816 */ /* 0x000fe40000000009 */
[----:B------:R-:W-:Y:S01]  /*141a0*/  LEA R2, P6, R3, R28, 0x1 ;  /* 0x0000001c03027211 */ /* 0x000fe200078c08ff */
[----:B------:R-:W-:Y:S02]  /*141b0*/  IMAD R4, R25, 0x4, R3 ;  /* 0x0000000419047824 */ /* 0x000fe400078e0203 */
[----:B------:R0:W-:Y:S01]  /*141c0*/  @P5 STG.E.U16 [R12.64], R9 ;  /* 0x000000090c005986 */ /* 0x0001e2000c101506 */
[----:B------:R-:W-:-:S02]  /*141d0*/  LEA.HI.X.SX32 R3, R3, R0, 0x1, P6 ;  /* 0x0000000003037211 */ /* 0x000fc400030f0eff */
[----:B0-----:R-:W-:-:S05]  /*141e0*/  PRMT R12, R5, 0x7632, R12 ;  /* 0x00007632050c7816 */ /* 0x001fca000000000c */
[----:B------:R0:W-:Y:S01]  /*141f0*/  @P4 STG.E.U16 [R2.64], R12 ;  /* 0x0000000c02004986 */ /* 0x0001e2000c101506 */
[----:B---3--:R-:W-:-:S03]  /*14200*/  ISETP.LT.AND P1, PT, R11, c[0x0][0x17c], !P0 ;  /* 0x00005f000b007a0c */ /* 0x008fc60004721270 */
[----:B------:R-:W3:Y:S01]  /*14210*/  LDL.LU R11, [R1+0x98] ;  /* 0x00009800010b7983 */ /* 0x000ee20000300800 */
[----:B----4-:R-:W-:-:S03]  /*14220*/  ISETP.LT.AND P2, PT, R19, c[0x0][0x17c], !P0 ;  /* 0x00005f0013007a0c */ /* 0x010fc60004741270 */
[----:B------:R-:W4:Y:S04]  /*14230*/  LDL.LU R19, [R1+0xa8] ;  /* 0x0000a80001137983 */ /* 0x000f280000300800 */
[----:B------:R-:W4:Y:S04]  /*14240*/  LDL.LU R13, [R1+0x19c] ;  /* 0x00019c00010d7983 */ /* 0x000f280000300800 */
[----:B------:R-:W4:Y:S01]  /*14250*/  LDL.LU R24, [R1+0xb8] ;  /* 0x0000b80001187983 */ /* 0x000f220000300800 */
[----:B--2---:R-:W-:-:S03]  /*14260*/  ISETP.LT.AND P5, PT, R27, c[0x0][0x17c], !P0 ;  /* 0x00005f001b007a0c */ /* 0x004fc600047a1270 */
[----:B------:R-:W2:Y:S04]  /*14270*/  LDL.LU R20, [R1+0x1a0] ;  /* 0x0001a00001147983 */ /* 0x000ea80000300800 */
[----:B------:R-:W2:Y:S01]  /*14280*/  LDL.LU R27, [R1+0x1a4] ;  /* 0x0001a400011b7983 */ /* 0x000ea20000300800 */
[----:B------:R-:W-:-:S03]  /*14290*/  ISETP.LT.AND P4, PT, R23, c[0x0][0x17c], !P0 ;  /* 0x00005f0017007a0c */ /* 0x000fc60004781270 */
[----:B------:R-:W2:Y:S01]  /*142a0*/  LDL.LU R23, [R1+0x88] ;  /* 0x0000880001177983 */ /* 0x000ea20000300800 */
[C---:B------:R-:W-:Y:S01]  /*142b0*/  LEA R8, P6, R4.reuse, R28, 0x1 ;  /* 0x0000001c04087211 */ /* 0x040fe200078c08ff */
[C---:B------:R-:W-:Y:S02]  /*142c0*/  IMAD R5, R25.reuse, 0x4, R4 ;  /* 0x0000000419057824 */ /* 0x040fe400078e0204 */
[----:B------:R-:W2:Y:S01]  /*142d0*/  LDL.LU R17, [R1+0x58] ;  /* 0x0000580001117983 */ /* 0x000ea20000300800 */
[----:B------:R-:W-:Y:S01]  /*142e0*/  LEA.HI.X.SX32 R9, R4, R0, 0x1, P6 ;  /* 0x0000000004097211 */ /* 0x000fe200030f0eff */
[----:B------:R-:W-:Y:S01]  /*142f0*/  IMAD R4, R25, 0x4, R5 ;  /* 0x0000000419047824 */ /* 0x000fe200078e0205 */
[----:B0-----:R-:W-:-:S04]  /*14300*/  LEA R2, P6, R5, R28, 0x1 ;  /* 0x0000001c05027211 */ /* 0x001fc800078c08ff */
[----:B------:R-:W-:Y:S01]  /*14310*/  LEA.HI.X.SX32 R3, R5, R0, 0x1, P6 ;  /* 0x0000000005037211 */ /* 0x000fe200030f0eff */
[C---:B------:R-:W-:Y:S01]  /*14320*/  IMAD R5, R25.reuse, 0x4, R4 ;  /* 0x0000000419057824 */ /* 0x040fe200078e0204 */
[----:B------:R0:W-:Y:S02]  /*14330*/  @P3 STG.E.U16 [R8.64], R7 ;  /* 0x0000000708003986 */ /* 0x0001e4000c101506 */
[C---:B0-----:R-:W-:Y:S02]  /*14340*/  LEA R8, P6, R4.reuse, R28, 0x1 ;  /* 0x0000001c04087211 */ /* 0x041fe400078c08ff */
[----:B------:R0:W-:Y:S02]  /*14350*/  @P1 STG.E.U16 [R2.64], R16 ;  /* 0x0000001002001986 */ /* 0x0001e4000c101506 */
[----:B------:R-:W-:Y:S01]  /*14360*/  LEA.HI.X.SX32 R9, R4, R0, 0x1, P6 ;  /* 0x0000000004097211 */ /* 0x000fe200030f0eff */
[----:B------:R-:W-:Y:S01]  /*14370*/  IMAD R4, R25, 0x4, R5 ;  /* 0x0000000419047824 */ /* 0x000fe200078e0205 */
[----:B------:R-:W-:-:S02]  /*14380*/  ISETP.LT.AND P3, PT, R26, c[0x0][0x17c], !P0 ;  /* 0x00005f001a007a0c */ /* 0x000fc40004761270 */
[----:B------:R-:W2:Y:S01]  /*14390*/  LDL.LU R26, [R1+0x18] ;  /* 0x00001800011a7983 */ /* 0x000ea20000300800 */
[----:B0-----:R-:W-:-:S04]  /*143a0*/  LEA R2, P6, R5, R28, 0x1 ;  /* 0x0000001c05027211 */ /* 0x001fc800078c08ff */
[----:B------:R-:W-:Y:S01]  /*143b0*/  LEA.HI.X.SX32 R3, R5, R0, 0x1, P6 ;  /* 0x0000000005037211 */ /* 0x000fe200030f0eff */
[----:B------:R-:W-:Y:S01]  /*143c0*/  IMAD R5, R25, 0x4, R4 ;  /* 0x0000000419057824 */ /* 0x000fe200078e0204 */
[----:B------:R-:W-:Y:S02]  /*143d0*/  ISETP.LT.AND P1, PT, R21, c[0x0][0x17c], !P0 ;  /* 0x00005f0015007a0c */ /* 0x000fe40004721270 */
[----:B------:R-:W2:Y:S04]  /*143e0*/  LDL.LU R21, [R1+0x48] ;  /* 0x0000480001157983 */ /* 0x000ea80000300800 */
[----:B---3--:R0:W-:Y:S04]  /*143f0*/  @P2 STG.E.U16 [R8.64], R11 ;  /* 0x0000000b08002986 */ /* 0x0081e8000c101506 */
[----:B----4-:R1:W-:Y:S01]  /*14400*/  @P5 STG.E.U16 [R2.64], R19 ;  /* 0x0000001302005986 */ /* 0x0103e2000c101506 */
[----:B0-----:R-:W-:-:S04]  /*14410*/  LEA R8, P6, R4, R28, 0x1 ;  /* 0x0000001c04087211 */ /* 0x001fc800078c08ff */
[----:B------:R-:W-:Y:S01]  /*14420*/  LEA.HI.X.SX32 R9, R4, R0, 0x1, P6 ;  /* 0x0000000004097211 */ /* 0x000fe200030f0eff */
[----:B------:R-:W-:Y:S01]  /*14430*/  IMAD R4, R25, 0x4, R5 ;  /* 0x0000000419047824 */ /* 0x000fe200078e0205 */
[----:B-1----:R-:W-:-:S03]  /*14440*/  LEA R2, P6, R5, R28, 0x1 ;  /* 0x0000001c05027211 */ /* 0x002fc600078c08ff */
[----:B------:R0:W-:Y:S01]  /*14450*/  @P4 STG.E.U16 [R8.64], R24 ;  /* 0x0000001808004986 */ /* 0x0001e2000c101506 */
[----:B------:R-:W-:Y:S01]  /*14460*/  LEA.HI.X.SX32 R3, R5, R0, 0x1, P6 ;  /* 0x0000000005037211 */ /* 0x000fe200030f0eff */
[----:B------:R-:W-:Y:S01]  /*14470*/  IMAD R5, R25, 0x4, R4 ;  /* 0x0000000419057824 */ /* 0x000fe200078e0204 */
[----:B------:R-:W-:Y:S02]  /*14480*/  ISETP.LT.AND P2, PT, R29, c[0x0][0x17c], !P0 ;  /* 0x00005f001d007a0c */ /* 0x000fe40004741270 */
[----:B------:R-:W3:Y:S01]  /*14490*/  LDL.LU R29, [R1+0x1b0] ;  /* 0x0001b000011d7983 */ /* 0x000ee20000300800 */
[----:B0-----:R-:W-:-:S03]  /*144a0*/  LEA R8, P6, R4, R28, 0x1 ;  /* 0x0000001c04087211 */ /* 0x001fc600078c08ff */
[----:B--2---:R0:W-:Y:S01]  /*144b0*/  @P3 STG.E.U16 [R2.64], R23 ;  /* 0x0000001702003986 */ /* 0x0041e2000c101506 */
[----:B------:R-:W-:Y:S02]  /*144c0*/  ISETP.LT.AND P5, PT, R13, c[0x0][0x17c], !P0 ;  /* 0x00005f000d007a0c */ /* 0x000fe400047a1270 */
[----:B------:R-:W-:Y:S01]  /*144d0*/  LEA.HI.X.SX32 R9, R4, R0, 0x1, P6 ;  /* 0x0000000004097211 */ /* 0x000fe200030f0eff */
[----:B------:R-:W2:Y:S01]  /*144e0*/  LDL.LU R13, [R1+0x1b8] ;  /* 0x0001b800010d7983 */ /* 0x000ea20000300800 */
[----:B------:R-:W-:Y:S01]  /*144f0*/  ISETP.LT.AND P4, PT, R20, c[0x0][0x17c], !P0 ;  /* 0x00005f0014007a0c */ /* 0x000fe20004781270 */
[----:B------:R-:W-:Y:S01]  /*14500*/  IMAD R4, R25, 0x4, R5 ;  /* 0x0000000419047824 */ /* 0x000fe200078e0205 */
[----:B------:R-:W-:Y:S01]  /*14510*/  ISETP.LT.AND P3, PT, R27, c[0x0][0x17c], !P0 ;  /* 0x00005f001b007a0c */ /* 0x000fe20004761270 */
[----:B------:R-:W4:Y:S01]  /*14520*/  LDL.LU R20, [R1+0x1bc] ;  /* 0x0001bc0001147983 */ /* 0x000f220000300800 */
[----:B0-----:R-:W-:-:S03]  /*14530*/  LEA R2, P6, R5, R28, 0x1 ;  /* 0x0000001c05027211 */ /* 0x001fc600078c08ff */
[----:B------:R-:W2:Y:S01]  /*14540*/  LDL.LU R27, [R1+0x28] ;  /* 0x00002800011b7983 */ /* 0x000ea20000300800 */
[----:B------:R-:W-:-:S03]  /*14550*/  LEA.HI.X.SX32 R3, R5, R0, 0x1, P6 ;  /* 0x0000000005037211 */ /* 0x000fc600030f0eff */
[----:B------:R-:W2:Y:S04]  /*14560*/  LDL.LU R5, [R1+0x1a8] ;  /* 0x0001a80001057983 */ /* 0x000ea80000300800 */
[----:B------:R0:W-:Y:S02]  /*14570*/  @P1 STG.E.U16 [R8.64], R17 ;  /* 0x0000001108001986 */ /* 0x0001e4000c101506 */
[----:B0-----:R-:W-:-:S04]  /*14580*/  LEA R8, P6, R4, R28, 0x1 ;  /* 0x0000001c04087211 */ /* 0x001fc800078c08ff */
[----:B------:R-:W-:Y:S02]  /*14590*/  LEA.HI.X.SX32 R9, R4, R0, 0x1, P6 ;  /* 0x0000000004097211 */ /* 0x000fe400030f0eff */
[----:B--2---:R-:W-:Y:S01]  /*145a0*/  ISETP.LT.AND P1, PT, R5, c[0x0][0x17c], !P0 ;  /* 0x00005f0005007a0c */ /* 0x004fe20004721270 */
[----:B------:R-:W-:Y:S02]  /*145b0*/  IMAD R5, R25, 0x4, R4 ;  /* 0x0000000419057824 */ /* 0x000fe400078e0204 */
[----:B------:R-:W2:Y:S04]  /*145c0*/  LDL.LU R4, [R1+0x1ac] ;  /* 0x0001ac0001047983 */ /* 0x000ea80000300800 */
[----:B------:R0:W-:Y:S04]  /*145d0*/  @P2 STG.E.U16 [R2.64], R26 ;  /* 0x0000001a02002986 */ /* 0x0001e8000c101506 */
[----:B------:R1:W-:Y:S01]  /*145e0*/  @P5 STG.E.U16 [R8.64], R21 ;  /* 0x0000001508005986 */ /* 0x0003e2000c101506 */
[----:B0-----:R-:W-:-:S04]  /*145f0*/  LEA R2, P6, R5, R28, 0x1 ;  /* 0x0000001c05027211 */ /* 0x001fc800078c08ff */
[----:B------:R-:W-:Y:S02]  /*14600*/  LEA.HI.X.SX32 R3, R5, R0, 0x1, P6 ;  /* 0x0000000005037211 */ /* 0x000fe400030f0eff */
[----:B---3--:R-:W-:Y:S02]  /*14610*/  ISETP.LT.AND P5, PT, R29, c[0x0][0x17c], !P0 ;  /* 0x00005f001d007a0c */ /* 0x008fe400047a1270 */
        /* <DEDUP_REMOVED lines=12> */
[----:B------:R-:W3:Y:S04]  /*146e0*/  LDL.LU R13, [R1+0x1d0] ;  /* 0x0001d000010d7983 */ /* 0x000ee80000300800 */
[----:B------:R0:W-:Y:S01]  /*146f0*/  @P1 STG.E.U16 [R2.64], R22 ;  /* 0x0000001602001986 */ /* 0x0001e2000c101506 */
[----:B----4-:R-:W-:-:S03]  /*14700*/  ISETP.LT.AND P1, PT, R20, c[0x0][0x17c], !P0 ;  /* 0x00005f0014007a0c */ /* 0x010fc60004721270 */
[----:B------:R-:W4:Y:S01]  /*14710*/  LDL.LU R20, [R1+0x1d4] ;  /* 0x0001d40001147983 */ /* 0x000f220000300800 */
        /* <DEDUP_REMOVED lines=37> */
[----:B------:R-:W-:Y:S02]  /*14970*/  PRMT R5, R11, 0x7632, R5 ;  /* 0x000076320b057816 */ /* 0x000fe40000000005 */
[----:B------:R-:W-:Y:S02]  /*14980*/  ISETP.LT.AND P1, PT, R13, c[0x0][0x17c], !P0 ;  /* 0x00005f000d007a0c */ /* 0x000fe40004721270 */
[C---:B0-----:R-:W-:Y:S01]  /*14990*/  LEA R8, P6, R4.reuse, R28, 0x1 ;  /* 0x0000001c04087211 */ /* 0x041fe200078c08ff */
[----:B------:R-:W2:Y:S03]  /*149a0*/  LDL.LU R13, [R1+0x1e4] ;  /* 0x0001e400010d7983 */ /* 0x000ea60000300800 */
[----:B------:R-:W-:Y:S01]  /*149b0*/  LEA.HI.X.SX32 R9, R4, R0, 0x1, P6 ;  /* 0x0000000004097211 */ /* 0x000fe200030f0eff */
[----:B------:R-:W-:Y:S01]  /*149c0*/  @P2 STG.E.U16 [R2.64], R6 ;  /* 0x0000000602002986 */ /* 0x000fe2000c101506 */
[----:B----4-:R-:W-:-:S03]  /*149d0*/  ISETP.LT.AND P2, PT, R20, c[0x0][0x17c], !P0 ;  /* 0x00005f0014007a0c */ /* 0x010fc60004741270 */
[----:B------:R-:W3:Y:S04]  /*149e0*/  LDL.LU R11, [R1+0x574] ;  /* 0x00057400010b7983 */ /* 0x000ee80000300800 */
[----:B------:R-:W4:Y:S04]  /*149f0*/  LDL.LU R20, [R1+0x1e8] ;  /* 0x0001e80001147983 */ /* 0x000f280000300800 */
[----:B------:R0:W-:Y:S04]  /*14a00*/  @P5 STG.E.U16 [R8.64], R5 ;  /* 0x0000000508005986 */ /* 0x0001e8000c101506 */
[----:B0-----:R-:W2:Y:S01]  /*14a10*/  LDL.LU R9, [R1+0x1d8] ;  /* 0x0001d80001097983 */ /* 0x001ea20000300800 */
[----:B------:R-:W-:Y:S01]  /*14a20*/  IMAD R3, R25, 0x4, R4 ;  /* 0x0000000419037824 */ /* 0x000fe200078e0204 */
[----:B------:R-:W-:-:S02]  /*14a30*/  PRMT R10, R19, 0x7632, R10 ;  /* 0x00007632130a7816 */ /* 0x000fc4000000000a */
[----:B------:R-:W3:Y:S02]  /*14a40*/  LDL.LU R19, [R1+0x570] ;  /* 0x0005700001137983 */ /* 0x000ee40000300800 */
[----:B------:R-:W-:-:S04]  /*14a50*/  LEA R4, P6, R3, R28, 0x1 ;  /* 0x0000001c03047211 */ /* 0x000fc800078c08ff */
[----:B------:R-:W-:Y:S02]  /*14a60*/  LEA.HI.X.SX32 R5, R3, R0, 0x1, P6 ;  /* 0x0000000003057211 */ /* 0x000fe400030f0eff */
[----:B------:R-:W-:Y:S02]  /*14a70*/  PRMT R6, R24, 0x7632, R6 ;  /* 0x0000763218067816 */ /* 0x000fe40000000006 */
[----:B------:R-:W3:Y:S04]  /*14a80*/  LDL.LU R24, [R1+0x1ec] ;  /* 0x0001ec0001187983 */ /* 0x000ee80000300800 */
[----:B------:R0:W-:Y:S01]  /*14a90*/  @P4 STG.E.U16 [R4.64], R10 ;  /* 0x0000000a04004986 */ /* 0x0001e2000c101506 */
[----:B------:R-:W-:-:S03]  /*14aa0*/  ISETP.LT.AND P4, PT, R29, c[0x0][0x17c], !P0 ;  /* 0x00005f001d007a0c */ /* 0x000fc60004781270 */
[----:B------:R-:W3:Y:S01]  /*14ab0*/  LDL.LU R29, [R1+0x1f0] ;  /* 0x0001f000011d7983 */ /* 0x000ee20000300800 */
[----:B------:R-:W-:-:S04]  /*14ac0*/  IMAD R2, R25, 0x4, R3 ;  /* 0x0000000419027824 */ /* 0x000fc800078e0203 */
[----:B------:R-:W-:Y:S01]  /*14ad0*/  IMAD R3, R25, 0x4, R2 ;  /* 0x0000000419037824 */ /* 0x000fe200078e0202 */
[----:B------:R-:W-:-:S03]  /*14ae0*/  LEA R8, P6, R2, R28, 0x1 ;  /* 0x0000001c02087211 */ /* 0x000fc600078c08ff */
[----:B0-----:R-:W-:Y:S01]  /*14af0*/  IMAD R5, R25, 0x4, R3 ;  /* 0x0000000419057824 */ /* 0x001fe200078e0203 */
[----:B------:R-:W-:Y:S02]  /*14b00*/  PRMT R10, R17, 0x7632, R10 ;  /* 0x00007632110a7816 */ /* 0x000fe4000000000a */
[----:B--2---:R-:W-:Y:S02]  /*14b10*/  ISETP.LT.AND P5, PT, R9, c[0x0][0x17c], !P0 ;  /* 0x00005f0009007a0c */ /* 0x004fe400047a1270 */
[----:B------:R-:W-:Y:S02]  /*14b20*/  LEA.HI.X.SX32 R9, R2, R0, 0x1, P6 ;  /* 0x0000000002097211 */ /* 0x000fe400030f0eff */
[----:B------:R-:W-:-:S03]  /*14b30*/  LEA R2, P6, R3, R28, 0x1 ;  /* 0x0000001c03027211 */ /* 0x000fc600078c08ff */
[----:B------:R0:W-:Y:S01]  /*14b40*/  @P3 STG.E.U16 [R8.64], R6 ;  /* 0x0000000608003986 */ /* 0x0001e2000c101506 */
[----:B------:R-:W-:Y:S02]  /*14b50*/  LEA.HI.X.SX32 R3, R3, R0, 0x1, P6 ;  /* 0x0000000003037211 */ /* 0x000fe400030f0eff */
[----:B------:R-:W-:Y:S02]  /*14b60*/  LEA R4, P6, R5, R28, 0x1 ;  /* 0x0000001c05047211 */ /* 0x000fe400078c08ff */
[----:B0-----:R-:W-:Y:S01]  /*14b70*/  PRMT R6, R23, 0x7632, R6 ;  /* 0x0000763217067816 */ /* 0x001fe20000000006 */
[----:B------:R-:W-:Y:S01]  /*14b80*/  IMAD R8, R25, 0x4, R5 ;  /* 0x0000000419087824 */ /* 0x000fe200078e0205 */
[----:B------:R-:W-:Y:S01]  /*14b90*/  LEA.HI.X.SX32 R5, R5, R0, 0x1, P6 ;  /* 0x0000000005057211 */ /* 0x000fe200030f0eff */
[----:B------:R-:W2:Y:S02]  /*14ba0*/  LDL.LU R23, [R1+0x56c] ;  /* 0x00056c0001177983 */ /* 0x000ea40000300800 */
[----:B------:R-:W-:-:S02]  /*14bb0*/  IMAD R9, R25, 0x4, R8 ;  /* 0x0000000419097824 */ /* 0x000fc400078e0208 */
[----:B------:R0:W-:Y:S01]  /*14bc0*/  @P1 STG.E.U16 [R2.64], R6 ;  /* 0x0000000602001986 */ /* 0x0001e2000c101506 */
[----:B------:R-:W-:-:S03]  /*14bd0*/  ISETP.LT.AND P3, PT, R16, c[0x0][0x17c], !P0 ;  /* 0x00005f0010007a0c */ /* 0x000fc60004761270 */
[----:B------:R1:W-:Y:S01]  /*14be0*/  @P2 STG.E.U16 [R4.64], R10 ;  /* 0x0000000a04002986 */ /* 0x0003e2000c101506 */
[----:B----4-:R-:W-:-:S03]  /*14bf0*/  ISETP.LT.AND P2, PT, R20, c[0x0][0x17c], !P0 ;  /* 0x00005f0014007a0c */ /* 0x010fc60004741270 */
[----:B------:R-:W4:Y:S01]  /*14c00*/  LDL.LU R16, [R1+0x1f4] ;  /* 0x0001f40001107983 */ /* 0x000f220000300800 */
[----:B0-----:R-:W-:Y:S02]  /*14c10*/  LEA R2, P6, R8, R28, 0x1 ;  /* 0x0000001c08027211 */ /* 0x001fe400078c08ff */
[----:B------:R-:W-:Y:S02]  /*14c20*/  PRMT R6, R26, 0x7632, R6 ;  /* 0x000076321a067816 */ /* 0x000fe40000000006 */
[----:B------:R-:W-:Y:S01]  /*14c30*/  LEA.HI.X.SX32 R3, R8, R0, 0x1, P6 ;  /* 0x0000000008037211 */ /* 0x000fe200030f0eff */
[----:B------:R-:W2:Y:S01]  /*14c40*/  LDL.LU R26, [R1+0x1f8] ;  /* 0x0001f800011a7983 */ /* 0x000ea20000300800 */
[----:B-1----:R-:W-:-:S03]  /*14c50*/  LEA R4, P6, R9, R28, 0x1 ;  /* 0x0000001c09047211 */ /* 0x002fc600078c08ff */
[----:B------:R-:W2:Y:S01]  /*14c60*/  LDL.LU R20, [R1+0x1fc] ;  /* 0x0001fc0001147983 */ /* 0x000ea20000300800 */
[----:B------:R-:W-:-:S03]  /*14c70*/  LEA.HI.X.SX32 R5, R9, R0, 0x1, P6 ;  /* 0x0000000009057211 */ /* 0x000fc600030f0eff */
[----:B------:R0:W-:Y:S02]  /*14c80*/  @P5 STG.E.U16 [R2.64], R6 ;  /* 0x0000000602005986 */ /* 0x0001e4000c101506 */
[----:B0-----:R-:W-:-:S05]  /*14c90*/  PRMT R6, R21, 0x7632, R6 ;  /* 0x0000763215067816 */ /* 0x001fca0000000006 */
[----:B------:R0:W-:Y:S01]  /*14ca0*/  @P4 STG.E.U16 [R4.64], R6 ;  /* 0x0000000604004986 */ /* 0x0001e2000c101506 */
[----:B---3--:R-:W-:-:S03]  /*14cb0*/  ISETP.LT.AND P4, PT, R29, c[0x0][0x17c], !P0 ;  /* 0x00005f001d007a0c */ /* 0x008fc60004781270 */
[----:B------:R-:W3:Y:S01]  /*14cc0*/  LDL.LU R29, [R1+0x200] ;  /* 0x00020000011d7983 */ /* 0x000ee20000300800 */
[----:B------:R-:W-:Y:S01]  /*14cd0*/  IMAD R3, R25, 0x4, R9 ;  /* 0x0000000419037824 */ /* 0x000fe200078e0209 */
[----:B------:R-:W-:-:S03]  /*14ce0*/  ISETP.LT.AND P1, PT, R13, c[0x0][0x17c], !P0 ;  /* 0x00005f000d007a0c */ /* 0x000fc60004721270 */
[----:B------:R-:W-:Y:S01]  /*14cf0*/  IMAD R8, R25, 0x4, R3 ;  /* 0x0000000419087824 */ /* 0x000fe200078e0203 */
[C---:B------:R-:W-:Y:S02]  /*14d00*/  LEA R2, P6, R3.reuse, R28, 0x1 ;  /* 0x0000001c03027211 */ /* 0x040fe400078c08ff */
[----:B------:R-:W-:Y:S02]  /*14d10*/  PRMT R14, R14, 0x7632, R14 ;  /* 0x000076320e0e7816 */ /* 0x000fe4000000000e */
[----:B------:R-:W-:Y:S01]  /*14d20*/  LEA.HI.X.SX32 R3, R3, R0, 0x1, P6 ;  /* 0x0000000003037211 */ /* 0x000fe200030f0eff */
[----:B------:R-:W-:Y:S01]  /*14d30*/  IMAD R9, R25, 0x4, R8 ;  /* 0x0000000419097824 */ /* 0x000fe200078e0208 */
[C---:B0-----:R-:W-:Y:S02]  /*14d40*/  LEA R4, P6, R8.reuse, R28, 0x1 ;  /* 0x0000001c08047211 */ /* 0x041fe400078c08ff */
[----:B------:R-:W-:Y:S01]  /*14d50*/  PRMT R6, R15, 0x7632, R6 ;  /* 0x000076320f067816 */ /* 0x000fe20000000006 */
[----:B------:R0:W-:Y:S01]  /*14d60*/  @P3 STG.E.U16 [R2.64], R14 ;  /* 0x0000000e02003986 */ /* 0x0001e2000c101506 */
[----:B------:R-:W-:-:S02]  /*14d70*/  LEA.HI.X.SX32 R5, R8, R0, 0x1, P6 ;  /* 0x0000000008057211 */ /* 0x000fc400030f0eff */
[----:B------:R-:W-:Y:S01]  /*14d80*/  PRMT R22, R22, 0x7632, R22 ;  /* 0x0000763216167816 */ /* 0x000fe20000000016 */
[----:B------:R-:W3:Y:S01]  /*14d90*/  LDL.LU R15, [R1+0x204] ;  /* 0x00020400010f7983 */ /* 0x000ee20000300800 */
[----:B------:R-:W-:-:S03]  /*14da0*/  ISETP.LT.AND P5, PT, R24, c[0x0][0x17c], !P0 ;  /* 0x00005f0018007a0c */ /* 0x000fc600047a1270 */
[----:B------:R1:W-:Y:S01]  /*14db0*/  @P1 STG.E.U16 [R4.64], R6 ;  /* 0x0000000604001986 */ /* 0x0003e2000c101506 */
[----:B0-----:R-:W-:-:S04]  /*14dc0*/  LEA R2, P6, R9, R28, 0x1 ;  /* 0x0000001c09027211 */ /* 0x001fc800078c08ff */
[----:B------:R-:W-:Y:S01]  /*14dd0*/  LEA.HI.X.SX32 R3, R9, R0, 0x1, P6 ;  /* 0x0000000009037211 */ /* 0x000fe200030f0eff */
[----:B-1----:R-:W-:-:S04]  /*14de0*/  IMAD R5, R25, 0x4, R9 ;  /* 0x0000000419057824 */ /* 0x002fc800078e0209 */
[----:B------:R0:W-:Y:S01]  /*14df0*/  @P2 STG.E.U16 [R2.64], R22 ;  /* 0x0000001602002986 */ /* 0x0001e2000c101506 */
[----:B------:R-:W-:Y:S01]  /*14e00*/  LEA R4, P6, R5, R28, 0x1 ;  /* 0x0000001c05047211 */ /* 0x000fe200078c08ff */
[----:B------:R-:W-:Y:S01]  /*14e10*/  IMAD R8, R25, 0x4, R5 ;  /* 0x0000000419087824 */ /* 0x000fe200078e0205 */
[----:B------:R-:W-:Y:S02]  /*14e20*/  PRMT R6, R27, 0x7632, R6 ;  /* 0x000076321b067816 */ /* 0x000fe40000000006 */
[----:B------:R-:W-:-:S05]  /*14e30*/  LEA.HI.X.SX32 R5, R5, R0, 0x1, P6 ;  /* 0x0000000005057211 */ /* 0x000fca00030f0eff */
[----:B------:R1:W-:Y:S01]  /*14e40*/  @P5 STG.E.U16 [R4.64], R6 ;  /* 0x0000000604005986 */ /* 0x0003e2000c101506 */
[----:B----4-:R-:W-:Y:S02]  /*14e50*/  ISETP.LT.AND P3, PT, R16, c[0x0][0x17c], !P0 ;  /* 0x00005f0010007a0c */ /* 0x010fe40004761270 */
[----:B--2---:R-:W-:Y:S02]  /*14e60*/  ISETP.LT.AND P1, PT, R26, c[0x0][0x17c], !P0 ;  /* 0x00005f001a007a0c */ /* 0x004fe40004721270 */
[----:B------:R-:W2:Y:S01]  /*14e70*/  LDL.LU R26, [R1+0x208] ;  /* 0x00020800011a7983 */ /* 0x000ea20000300800 */
[----:B------:R-:W-:-:S03]  /*14e80*/  ISETP.LT.AND P2, PT, R20, c[0x0][0x17c], !P0 ;  /* 0x00005f0014007a0c */ /* 0x000fc60004741270 */
[----:B------:R-:W4:Y:S04]  /*14e90*/  LDL.LU R20, [R1+0x20c] ;  /* 0x00020c0001147983 */ /* 0x000f280000300800 */
[----:B------:R-:W4:Y:S04]  /*14ea0*/  LDL.LU R21, [R1+0x7c] ;  /* 0x00007c0001157983 */ /* 0x000f280000300800 */
[----:B------:R-:W4:Y:S04]  /*14eb0*/  LDL.LU R27, [R1+0x210] ;  /* 0x00021000011b7983 */ /* 0x000f280000300800 */
[----:B------:R-:W4:Y:S01]  /*14ec0*/  LDL.LU R16, [R1+0x6c] ;  /* 0x00006c0001107983 */ /* 0x000f220000300800 */
[----:B---3--:R-:W-:-:S03]  /*14ed0*/  ISETP.LT.AND P5, PT, R29, c[0x0][0x17c], !P0 ;  /* 0x00005f001d007a0c */ /* 0x008fc600047a1270 */
[----:B------:R-:W3:Y:S01]  /*14ee0*/  LDL.LU R29, [R1+0x214] ;  /* 0x00021400011d7983 */ /* 0x000ee20000300800 */
[----:B0-----:R-:W-:Y:S01]  /*14ef0*/  LEA R2, P6, R8, R28, 0x1 ;  /* 0x0000001c08027211 */ /* 0x001fe200078c08ff */
[----:B------:R-:W-:Y:S01]  /*14f00*/  IMAD R9, R25, 0x4, R8 ;  /* 0x0000000419097824 */ /* 0x000fe200078e0208 */
[----:B------:R-:W-:Y:S02]  /*14f10*/  PRMT R18, R18, 0x7632, R18 ;  /* 0x0000763212127816 */ /* 0x000fe40000000012 */
[----:B------:R-:W-:Y:S02]  /*14f20*/  LEA.HI.X.SX32 R3, R8, R0, 0x1, P6 ;  /* 0x0000000008037211 */ /* 0x000fe400030f0eff */
[----:B-1----:R-:W-:-:S03]  /*14f30*/  LEA R4, P6, R9, R28, 0x1 ;  /* 0x0000001c09047211 */ /* 0x002fc600078c08ff */
[----:B------:R0:W-:Y:S01]  /*14f40*/  @P4 STG.E.U16 [R2.64], R18 ;  /* 0x0000001202004986 */ /* 0x0001e2000c101506 */
[----:B------:R-:W-:Y:S02]  /*14f50*/  LEA.HI.X.SX32 R5, R9, R0, 0x1, P6 ;  /* 0x0000000009057211 */ /* 0x000fe400030f0eff */
[----:B------:R-:W-:Y:S01]  /*14f60*/  PRMT R10, R10, 0x7632, R10 ;  /* 0x000076320a0a7816 */ /* 0x000fe2000000000a */
[----:B0-----:R-:W-:-:S04]  /*14f70*/  IMAD R3, R25, 0x4, R9 ;  /* 0x0000000419037824 */ /* 0x001fc800078e0209 */
[----:B------:R-:W-:Y:S01]  /*14f80*/  IMAD R8, R25, 0x4, R3 ;  /* 0x0000000419087824 */ /* 0x000fe200078e0203 */
[----:B------:R-:W-:Y:S01]  /*14f90*/  LEA R2, P6, R3, R28, 0x1 ;  /* 0x0000001c03027211 */ /* 0x000fe200078c08ff */
[----:B------:R0:W-:Y:S01]  /*14fa0*/  @P3 STG.E.U16 [R4.64], R10 ;  /* 0x0000000a04003986 */ /* 0x0001e2000c101506 */
[----:B------:R-:W-:Y:S01]  /*14fb0*/  PRMT R9, R6, 0x7632, R9 ;  /* 0x0000763206097816 */ /* 0x000fe20000000009 */
[----:B------:R-:W-:Y:S01]  /*14fc0*/  IMAD R6, R25, 0x4, R8 ;  /* 0x0000000419067824 */ /* 0x000fe200078e0208 */
[----:B------:R-:W-:-:S05]  /*14fd0*/  LEA.HI.X.SX32 R3, R3, R0, 0x1, P6 ;  /* 0x0000000003037211 */ /* 0x000fca00030f0eff */
[----:B------:R1:W-:Y:S01]  /*14fe0*/  @P1 STG.E.U16 [R2.64], R9 ;  /* 0x0000000902001986 */ /* 0x0003e2000c101506 */
[----:B0-----:R-:W-:-:S04]  /*14ff0*/  LEA R4, P6, R8, R28, 0x1 ;  /* 0x0000001c08047211 */ /* 0x001fc800078c08ff */
[----:B------:R-:W-:Y:S01]  /*15000*/  LEA.HI.X.SX32 R5, R8, R0, 0x1, P6 ;  /* 0x0000000008057211 */ /* 0x000fe200030f0eff */
[----:B------:R-:W-:Y:S01]  /*15010*/  IMAD R8, R25, 0x4, R6 ;  /* 0x0000000419087824 */ /* 0x000fe200078e0206 */
[C---:B-1----:R-:W-:Y:S02]  /*15020*/  LEA R2, P6, R6.reuse, R28, 0x1 ;  /* 0x0000001c06027211 */ /* 0x042fe400078c08ff */
[----:B------:R-:W-:Y:S02]  /*15030*/  ISETP.LT.AND P4, PT, R15, c[0x0][0x17c], !P0 ;  /* 0x00005f000f007a0c */ /* 0x000fe40004781270 */
[----:B------:R-:W3:Y:S01]  /*15040*/  LDL R15, [R1+0x9c] ;  /* 0x00009c00010f7983 */ /* 0x000ee20000100800 */
[----:B------:R-:W-:Y:S01]  /*15050*/  LEA.HI.X.SX32 R3, R6, R0, 0x1, P6 ;  /* 0x0000000006037211 */ /* 0x000fe200030f0eff */
[----:B------:R-:W-:Y:S02]  /*15060*/  IMAD R6, R25, 0x4, R8 ;  /* 0x0000000419067824 */ /* 0x000fe400078e0208 */
[----:B------:R-:W3:Y:S01]  /*15070*/  LDL.LU R22, [R1+0xac] ;  /* 0x0000ac0001167983 */ /* 0x000ee20000300800 */
[----:B--2---:R-:W-:-:S03]  /*15080*/  ISETP.LT.AND P3, PT, R26, c[0x0][0x17c], !P0 ;  /* 0x00005f001a007a0c */ /* 0x004fc60004761270 */
[----:B------:R-:W2:Y:S04]  /*15090*/  LDL.LU R26, [R1+0x21c] ;  /* 0x00021c00011a7983 */ /* 0x000ea80000300800 */
[----:B------:R-:W2:Y:S04]  /*150a0*/  LDL.LU R13, [R1+0xbc] ;  /* 0x0000bc00010d7983 */ /* 0x000ea80000300800 */
[----:B----4-:R0:W-:Y:S01]  /*150b0*/  @P2 STG.E.U16 [R4.64], R21 ;  /* 0x0000001504002986 */ /* 0x0101e2000c101506 */
[----:B------:R-:W-:-:S03]  /*150c0*/  ISETP.LT.AND P2, PT, R27, c[0x0][0x17c], !P0 ;  /* 0x00005f001b007a0c */ /* 0x000fc60004741270 */
[----:B------:R-:W4:Y:S01]  /*150d0*/  LDL.LU R17, [R1+0x8c] ;  /* 0x00008c0001117983 */ /* 0x000f220000300800 */
[----:B------:R-:W-:-:S03]  /*150e0*/  ISETP.LT.AND P1, PT, R20, c[0x0][0x17c], !P0 ;  /* 0x00005f0014007a0c */ /* 0x000fc60004721270 */
[----:B------:R-:W4:Y:S01]  /*150f0*/  LDL.LU R27, [R1+0x224] ;  /* 0x00022400011b7983 */ /* 0x000f220000300800 */
[----:B0-----:R-:W-:-:S03]  /*15100*/  LEA R4, P6, R8, R28, 0x1 ;  /* 0x0000001c08047211 */ /* 0x001fc600078c08ff */
[----:B------:R0:W-:Y:S01]  /*15110*/  @P5 STG.E.U16 [R2.64], R16 ;  /* 0x0000001002005986 */ /* 0x0001e2000c101506 */
[----:B------:R-:W-:-:S03]  /*15120*/  LEA.HI.X.SX32 R5, R8, R0, 0x1, P6 ;  /* 0x0000000008057211 */ /* 0x000fc600030f0eff */
[----:B------:R-:W4:Y:S01]  /*15130*/  LDL.LU R18, [R1+0x228] ;  /* 0x0002280001127983 */ /* 0x000f220000300800 */
[----:B---3--:R-:W-:-:S03]  /*15140*/  ISETP.LT.AND P5, PT, R29, c[0x0][0x17c], !P0 ;  /* 0x00005f001d007a0c */ /* 0x008fc600047a1270 */
[----:B------:R-:W3:Y:S01]  /*15150*/  LDL.LU R20, [R1+0x5c] ;  /* 0x00005c0001147983 */ /* 0x000ee20000300800 */
[----:B0-----:R-:W-:-:S03]  /*15160*/  LEA R2, P6, R6, R28, 0x1 ;  /* 0x0000001c06027211 */ /* 0x001fc600078c08ff */
[----:B------:R-:W3:Y:S01]  /*15170*/  LDL.LU R14, [R1+0x22c] ;  /* 0x00022c00010e7983 */ /* 0x000ee20000300800 */
[----:B------:R-:W-:Y:S01]  /*15180*/  IMAD R8, R25, 0x4, R6 ;  /* 0x0000000419087824 */ /* 0x000fe200078e0206 */
[----:B------:R-:W-:Y:S02]  /*15190*/  LEA.HI.X.SX32 R3, R6, R0, 0x1, P6 ;  /* 0x0000000006037211 */ /* 0x000fe400030f0eff */
[----:B------:R-:W3:Y:S04]  /*151a0*/  LDL.LU R29, [R1+0x1c] ;  /* 0x00001c00011d7983 */ /* 0x000ee80000300800 */
[----:B------:R-:W3:Y:S04]  /*151b0*/  LDL.LU R24, [R1+0x4c] ;  /* 0x00004c0001187983 */ /* 0x000ee80000300800 */
[----:B------:R-:W3:Y:S04]  /*151c0*/  LDL.LU R6, [R1+0x218] ;  /* 0x0002180001067983 */ /* 0x000ee80000300800 */
[----:B------:R0:W-:Y:S04]  /*151d0*/  @P4 STG.E.U16 [R4.64], R15 ;  /* 0x0000000f04004986 */ /* 0x0001e8000c101506 */
[----:B------:R1:W-:Y:S01]  /*151e0*/  @P3 STG.E.U16 [R2.64], R22 ;  /* 0x0000001602003986 */ /* 0x0003e2000c101506 */
[----:B0-----:R-:W-:-:S03]  /*151f0*/  LEA R4, P6, R8, R28, 0x1 ;  /* 0x0000001c08047211 */ /* 0x001fc600078c08ff */
[----:B------:R-:W4:Y:S01]  /*15200*/  LDL.LU R15, [R1+0x568] ;  /* 0x00056800010f7983 */ /* 0x000f220000300800 */
[----:B------:R-:W-:Y:S02]  /*15210*/  LEA.HI.X.SX32 R5, R8, R0, 0x1, P6 ;  /* 0x0000000008057211 */ /* 0x000fe400030f0eff */
[----:B--2---:R-:W-:Y:S02]  /*15220*/  ISETP.LT.AND P3, PT, R26, c[0x0][0x17c], !P0 ;  /* 0x00005f001a007a0c */ /* 0x004fe40004761270 */
[----:B------:R-:W2:Y:S01]  /*15230*/  LDL.LU R26, [R1+0x3c] ;  /* 0x00003c00011a7983 */ /* 0x000ea20000300800 */
[----:B---3--:R-:W-:Y:S01]  /*15240*/  ISETP.LT.AND P4, PT, R6, c[0x0][0x17c], !P0 ;  /* 0x00005f0006007a0c */ /* 0x008fe20004781270 */
[----:B------:R-:W-:-:S05]  /*15250*/  IMAD R6, R25, 0x4, R8 ;  /* 0x0000000419067824 */ /* 0x000fca00078e0208 */
[----:B-1----:R-:W-:Y:S01]  /*15260*/  LEA R2, P6, R6, R28, 0x1 ;  /* 0x0000001c06027211 */ /* 0x002fe200078c08ff */
[----:B------:R-:W-:-:S03]  /*15270*/  IMAD R8, R25, 0x4, R6 ;  /* 0x0000000419087824 */ /* 0x000fc600078e0206 */
[----:B------:R-:W-:Y:S02]  /*15280*/  LEA.HI.X.SX32 R3, R6, R0, 0x1, P6 ;  /* 0x0000000006037211 */ /* 0x000fe400030f0eff */
[----:B------:R-:W3:Y:S04]  /*15290*/  LDL.LU R6, [R1+0x220] ;  /* 0x0002200001067983 */ /* 0x000ee80000300800 */
[----:B------:R0:W-:Y:S04]  /*152a0*/  @P1 STG.E.U16 [R4.64], R13 ;  /* 0x0000000d04001986 */ /* 0x0001e8000c101506 */
[----:B----4-:R1:W-:Y:S01]  /*152b0*/  @P2 STG.E.U16 [R2.64], R17 ;  /* 0x0000001102002986 */ /* 0x0103e2000c101506 */
[----:B0-----:R-:W-:-:S04]  /*152c0*/  LEA R4, P6, R8, R28, 0x1 ;  /* 0x0000001c08047211 */ /* 0x001fc800078c08ff */
[----:B------:R-:W-:-:S05]  /*152d0*/  LEA.HI.X.SX32 R5, R8, R0, 0x1, P6 ;  /* 0x0000000008057211 */ /* 0x000fca00030f0eff */
[----:B------:R0:W-:Y:S01]  /*152e0*/  @P5 STG.E.U16 [R4.64], R20 ;  /* 0x0000001404005986 */ /* 0x0001e2000c101506 */
[----:B------:R-:W-:Y:S02]  /*152f0*/  ISETP.LT.AND P2, PT, R27, c[0x0][0x17c], !P0 ;  /* 0x00005f001b007a0c */ /* 0x000fe40004741270 */
[----:B------:R-:W-:Y:S01]  /*15300*/  ISETP.LT.AND P5, PT, R18, c[0x0][0x17c], !P0 ;  /* 0x00005f0012007a0c */ /* 0x000fe200047a1270 */
[----:B------:R-:W4:Y:S01]  /*15310*/  LDL.LU R27, [R1+0x2c] ;  /* 0x00002c00011b7983 */ /* 0x000f220000300800 */
[----:B---3--:R-:W-:Y:S01]  /*15320*/  ISETP.LT.AND P1, PT, R6, c[0x0][0x17c], !P0 ;  /* 0x00005f0006007a0c */ /* 0x008fe20004721270 */
[----:B------:R-:W-:-:S04]  /*15330*/  IMAD R6, R25, 0x4, R8 ;  /* 0x0000000419067824 */ /* 0x000fc800078e0208 */
[----:B------:R-:W-:Y:S01]  /*15340*/  IMAD R8, R25, 0x4, R6 ;  /* 0x0000000419087824 */ /* 0x000fe200078e0206 */
[----:B-1----:R-:W-:-:S04]  /*15350*/  LEA R2, P6, R6, R28, 0x1 ;  /* 0x0000001c06027211 */ /* 0x002fc800078c08ff */
[----:B------:R-:W-:Y:S01]  /*15360*/  LEA.HI.X.SX32 R3, R6, R0, 0x1, P6 ;  /* 0x0000000006037211 */ /* 0x000fe200030f0eff */
[----:B------:R-:W-:Y:S01]  /*15370*/  IMAD R6, R25, 0x4, R8 ;  /* 0x0000000419067824 */ /* 0x000fe200078e0208 */
[----:B0-----:R-:W-:-:S03]  /*15380*/  LEA R4, P6, R8, R28, 0x1 ;  /* 0x0000001c08047211 */ /* 0x001fc600078c08ff */
[----:B------:R0:W-:Y:S01]  /*15390*/  @P4 STG.E.U16 [R2.64], R29 ;  /* 0x0000001d02004986 */ /* 0x0001e2000c101506 */
[----:B------:R-:W-:Y:S02]  /*153a0*/  LEA.HI.X.SX32 R5, R8, R0, 0x1, P6 ;  /* 0x0000000008057211 */ /* 0x000fe400030f0eff */
[----:B------:R-:W-:Y:S01]  /*153b0*/  ISETP.LT.AND P4, PT, R14, c[0x0][0x17c], !P0 ;  /* 0x00005f000e007a0c */ /* 0x000fe20004781270 */
[----:B------:R-:W-:Y:S01]  /*153c0*/  IMAD R8, R25, 0x4, R6 ;  /* 0x0000000419087824 */ /* 0x000fe200078e0206 */
[----:B------:R-:W3:Y:S04]  /*153d0*/  LDL.LU R14, [R1+0x244] ;  /* 0x00024400010e7983 */ /* 0x000ee80000300800 */
[----:B------:R-:W2:Y:S01]  /*153e0*/  LDL.LU R18, [R1+0x248] ;  /* 0x0002480001127983 */ /* 0x000ea20000300800 */
[----:B0-----:R-:W-:-:S04]  /*153f0*/  LEA R2, P6, R6, R28, 0x1 ;  /* 0x0000001c06027211 */ /* 0x001fc800078c08ff */
[----:B------:R-:W-:Y:S02]  /*15400*/  LEA.HI.X.SX32 R3, R6, R0, 0x1, P6 ;  /* 0x0000000006037211 */ /* 0x000fe400030f0eff */
[----:B------:R-:W2:Y:S04]  /*15410*/  LDL.LU R6, [R1+0x230] ;  /* 0x0002300001067983 */ /* 0x000ea80000300800 */
[----:B------:R0:W-:Y:S02]  /*15420*/  @P3 STG.E.U16 [R4.64], R24 ;  /* 0x0000001804003986 */ /* 0x0001e4000c101506 */
[----:B0-----:R-:W-:-:S04]  /*15430*/  LEA R4, P6, R8, R28, 0x1 ;  /* 0x0000001c08047211 */ /* 0x001fc800078c08ff */
[----:B------:R-:W-:Y:S02]  /*15440*/  LEA.HI.X.SX32 R5, R8, R0, 0x1, P6 ;  /* 0x0000000008057211 */ /* 0x000fe400030f0eff */
[----:B--2---:R-:W-:Y:S01]  /*15450*/  ISETP.LT.AND P3, PT, R6, c[0x0][0x17c], !P0 ;  /* 0x00005f0006007a0c */ /* 0x004fe20004761270 */
[----:B------:R-:W-:Y:S02]  /*15460*/  IMAD R6, R25, 0x4, R8 ;  /* 0x0000000419067824 */ /* 0x000fe400078e0208 */
        /* <DEDUP_REMOVED lines=14> */
[----:B----4-:R1:W-:Y:S01]  /*15550*/  @P4 STG.E.U16 [R4.64], R27 ;  /* 0x0000001b04004986 */ /* 0x0103e2000c101506 */
[----:B0-----:R-:W-:-:S04]  /*15560*/  LEA R2, P6, R6, R28, 0x1 ;  /* 0x0000001c06027211 */ /* 0x001fc800078c08ff */
[----:B------:R-:W-:-:S05]  /*15570*/  LEA.HI.X.SX32 R3, R6, R0, 0x1, P6 ;  /* 0x0000000006037211 */ /* 0x000fca00030f0eff */
[----:B------:R-:W-:Y:S01]  /*15580*/  @P3 STG.E.U16 [R2.64], R19 ;  /* 0x0000001302003986 */ /* 0x000fe2000c101506 */
[----:B---3--:R-:W-:Y:S02]  /*15590*/  ISETP.LT.AND P3, PT, R14, c[0x0][0x17c], !P0 ;  /* 0x00005f000e007a0c */ /* 0x008fe40004761270 */
[----:B--2---:R-:W-:Y:S01]  /*155a0*/  ISETP.LT.AND P5, PT, R8, c[0x0][0x17c], !P0 ;  /* 0x00005f0008007a0c */ /* 0x004fe200047a1270 */
[----:B------:R-:W-:Y:S02]  /*155b0*/  IMAD R8, R25, 0x4, R6 ;  /* 0x0000000419087824 */ /* 0x000fe400078e0206 */
[----:B------:R-:W2:Y:S03]  /*155c0*/  LDL.LU R6, [R1+0x240] ;  /* 0x0002400001067983 */ /* 0x000ea60000300800 */
[C---:B-1----:R-:W-:Y:S01]  /*155d0*/  LEA R4, P6, R8.reuse, R28, 0x1 ;  /* 0x0000001c08047211 */ /* 0x042fe200078c08ff */
[----:B------:R-:W3:Y:S03]  /*155e0*/  LDL.LU R14, [R1+0x258] ;  /* 0x00025800010e7983 */ /* 0x000ee60000300800 */
[----:B------:R-:W-:-:S05]  /*155f0*/  LEA.HI.X.SX32 R5, R8, R0, 0x1, P6 ;  /* 0x0000000008057211 */ /* 0x000fca00030f0eff */
[----:B------:R0:W-:Y:S01]  /*15600*/  @P1 STG.E.U16 [R4.64], R11 ;  /* 0x0000000b04001986 */ /* 0x0001e2000c101506 */
[----:B------:R-:W-:-:S03]  /*15610*/  ISETP.LT.AND P1, PT, R18, c[0x0][0x17c], !P0 ;  /* 0x00005f0012007a0c */ /* 0x000fc60004721270 */
[----:B------:R-:W4:Y:S04]  /*15620*/  LDL.LU R18, [R1+0x25c] ;  /* 0x00025c0001127983 */ /* 0x000f280000300800 */
[----:B0-----:R-:W3:Y:S01]  /*15630*/  LDL.LU R5, [R1+0x24c] ;  /* 0x00024c0001057983 */ /* 0x001ee20000300800 */
[----:B------:R-:W-:Y:S02]  /*15640*/  PRMT R9, R21, 0x7632, R9 ;  /* 0x0000763215097816 */ /* 0x000fe40000000009 */
[----:B------:R-:W-:Y:S01]  /*15650*/  PRMT R10, R16, 0x7632, R10 ;  /* 0x00007632100a7816 */ /* 0x000fe2000000000a */
[----:B------:R-:W4:Y:S04]  /*15660*/  LDL.LU R21, [R1+0x260] ;  /* 0x0002600001157983 */ /* 0x000f280000300800 */
[----:B------:R-:W4:Y:S01]  /*15670*/  LDL.LU R16, [R1+0x268] ;  /* 0x0002680001107983 */ /* 0x000f220000300800 */
[----:B--2---:R-:W-:Y:S01]  /*15680*/  ISETP.LT.AND P4, PT, R6, c[0x0][0x17c], !P0 ;  /* 0x00005f0006007a0c */ /* 0x004fe20004781270 */
[----:B------:R-:W-:-:S05]  /*15690*/  IMAD R6, R25, 0x4, R8 ;  /* 0x0000000419067824 */ /* 0x000fca00078e0208 */
[----:B------:R-:W-:Y:S01]  /*156a0*/  LEA R2, P6, R6, R28, 0x1 ;  /* 0x0000001c06027211 */ /* 0x000fe200078c08ff */
[----:B------:R-:W-:-:S03]  /*156b0*/  IMAD R8, R25, 0x4, R6 ;  /* 0x0000000419087824 */ /* 0x000fc600078e0206 */
[----:B------:R-:W-:Y:S01]  /*156c0*/  LEA.HI.X.SX32 R3, R6, R0, 0x1, P6 ;  /* 0x0000000006037211 */ /* 0x000fe200030f0eff */
[----:B------:R-:W-:Y:S01]  /*156d0*/  IMAD R6, R25, 0x4, R8 ;  /* 0x0000000419067824 */ /* 0x000fe200078e0208 */
[----:B------:R-:W-:-:S03]  /*156e0*/  LEA R4, P6, R8, R28, 0x1 ;  /* 0x0000001c08047211 */ /* 0x000fc600078c08ff */
[----:B------:R0:W-:Y:S01]  /*156f0*/  @P2 STG.E.U16 [R2.64], R7 ;  /* 0x0000000702002986 */ /* 0x0001e2000c101506 */
[----:B---3--:R-:W-:Y:S02]  /*15700*/  ISETP.LT.AND P2, PT, R5, c[0x0][0x17c], !P0 ;  /* 0x00005f0005007a0c */ /* 0x008fe40004741270 */
[----:B------:R-:W-:Y:S02]  /*15710*/  LEA.HI.X.SX32 R5, R8, R0, 0x1, P6 ;  /* 0x0000000008057211 */ /* 0x000fe400030f0eff */
[C---:B0-----:R-:W-:Y:S01]  /*15720*/  LEA R2, P6, R6.reuse, R28, 0x1 ;  /* 0x0000001c06027211 */ /* 0x041fe200078c08ff */
[----:B------:R-:W-:Y:S02]  /*15730*/  IMAD R8, R25, 0x4, R6 ;  /* 0x0000000419087824 */ /* 0x000fe400078e0206 */
[----:B------:R0:W-:Y:S01]  /*15740*/  @P5 STG.E.U16 [R4.64], R9 ;  /* 0x0000000904005986 */ /* 0x0001e2000c101506 */
[----:B------:R-:W-:-:S03]  /*15750*/  LEA.HI.X.SX32 R3, R6, R0, 0x1, P6 ;  /* 0x0000000006037211 */ /* 0x000fc600030f0eff */
[----:B------:R-:W2:Y:S04]  /*15760*/  LDL.LU R6, [R1+0x9c] ;  /* 0x00009c0001067983 */ /* 0x000ea80000300800 */
[----:B0-----:R-:W3:Y:S04]  /*15770*/  LDL.LU R5, [R1+0x250] ;  /* 0x0002500001057983 */ /* 0x001ee80000300800 */
[----:B------:R-:W4:Y:S01]  /*15780*/  LDL.LU R9, [R1+0x254] ;  /* 0x0002540001097983 */ /* 0x000f220000300800 */
[----:B------:R-:W-:-:S03]  /*15790*/  LEA R4, P6, R8, R28, 0x1 ;  /* 0x0000001c08047211 */ /* 0x000fc600078c08ff */
[----:B------:R0:W-:Y:S01]  /*157a0*/  @P4 STG.E.U16 [R2.64], R10 ;  /* 0x0000000a02004986 */ /* 0x0001e2000c101506 */
[----:B------:R-:W-:-:S03]  /*157b0*/  PRMT R12, R22, 0x7632, R12 ;  /* 0x00007632160c7816 */ /* 0x000fc6000000000c */
[----:B------:R-:W4:Y:S01]  /*157c0*/  LDL.LU R22, [R1+0x26c] ;  /* 0x00026c0001167983 */ /* 0x000f220000300800 */
[----:B0-----:R-:W-:Y:S01]  /*157d0*/  IMAD R3, R25, 0x4, R8 ;  /* 0x0000000419037824 */ /* 0x001fe200078e0208 */
[----:B------:R-:W-:Y:S02]  /*157e0*/  PRMT R10, R17, 0x7632, R10 ;  /* 0x00007632110a7816 */ /* 0x000fe4000000000a */
[----:B--2---:R-:W-:Y:S01]  /*157f0*/  PRMT R11, R6, 0x7632, R11 ;  /* 0x00007632060b7816 */ /* 0x004fe2000000000b */
[----:B------:R-:W-:Y:S01]  /*15800*/  IMAD R6, R25, 0x4, R3 ;  /* 0x0000000419067824 */ /* 0x000fe200078e0203 */
[----:B---3--:R-:W-:Y:S02]  /*15810*/  ISETP.LT.AND P5, PT, R5, c[0x0][0x17c], !P0 ;  /* 0x00005f0005007a0c */ /* 0x008fe400047a1270 */
[----:B------:R-:W-:Y:S02]  /*15820*/  LEA.HI.X.SX32 R5, R8, R0, 0x1, P6 ;  /* 0x0000000008057211 */ /* 0x000fe400030f0eff */
[----:B------:R-:W-:Y:S01]  /*15830*/  LEA R2, P6, R3, R28, 0x1 ;  /* 0x0000001c03027211 */ /* 0x000fe200078c08ff */
[----:B------:R-:W-:-:S02]  /*15840*/  IMAD R8, R25, 0x4, R6 ;  /* 0x0000000419087824 */ /* 0x000fc400078e0206 */
[----:B------:R0:W-:Y:S01]  /*15850*/  @P3 STG.E.U16 [R4.64], R11 ;  /* 0x0000000b04003986 */ /* 0x0001e2000c101506 */
[----:B------:R-:W-:-:S05]  /*15860*/  LEA.HI.X.SX32 R3, R3, R0, 0x1, P6 ;  /* 0x0000000003037211 */ /* 0x000fca00030f0eff */
[----:B------:R1:W-:Y:S01]  /*15870*/  @P1 STG.E.U16 [R2.64], R12 ;  /* 0x0000000c02001986 */ /* 0x0003e2000c101506 */
[----:B0-----:R-:W-:-:S04]  /*15880*/  LEA R4, P6, R6, R28, 0x1 ;  /* 0x0000001c06047211 */ /* 0x001fc800078c08ff */
[----:B------:R-:W-:Y:S02]  /*15890*/  LEA.HI.X.SX32 R5, R6, R0, 0x1, P6 ;  /* 0x0000000006057211 */ /* 0x000fe400030f0eff */
[----:B-1----:R-:W-:Y:S02]  /*158a0*/  LEA R2, P6, R8, R28, 0x1 ;  /* 0x0000001c08027211 */ /* 0x002fe400078c08ff */
[----:B------:R-:W-:Y:S02]  /*158b0*/  ISETP.LT.AND P3, PT, R14, c[0x0][0x17c], !P0 ;  /* 0x00005f000e007a0c */ /* 0x000fe40004761270 */
[----:B------:R-:W-:Y:S01]  /*158c0*/  PRMT R6, R13, 0x7632, R6 ;  /* 0x000076320d067816 */ /* 0x000fe20000000006 */
[----:B------:R-:W2:Y:S01]  /*158d0*/  LDL.LU R14, [R1+0x270] ;  /* 0x00027000010e7983 */ /* 0x000ea20000300800 */
[----:B------:R-:W-:Y:S02]  /*158e0*/  LEA.HI.X.SX32 R3, R8, R0, 0x1, P6 ;  /* 0x0000000008037211 */ /* 0x000fe400030f0eff */
[----:B----4-:R-:W-:Y:S01]  /*158f0*/  ISETP.LT.AND P4, PT, R9, c[0x0][0x17c], !P0 ;  /* 0x00005f0009007a0c */ /* 0x010fe20004781270 */
[----:B------:R0:W-:Y:S01]  /*15900*/  @P2 STG.E.U16 [R4.64], R6 ;  /* 0x0000000604002986 */ /* 0x0001e2000c101506 */
[----:B------:R-:W-:Y:S01]  /*15910*/  PRMT R11, R29, 0x7632, R11 ;  /* 0x000076321d0b7816 */ /* 0x000fe2000000000b */
[----:B------:R-:W-:-:S02]  /*15920*/  IMAD R9, R25, 0x4, R8 ;  /* 0x0000000419097824 */ /* 0x000fc400078e0208 */
[----:B------:R1:W-:Y:S01]  /*15930*/  @P5 STG.E.U16 [R2.64], R10 ;  /* 0x0000000a02005986 */ /* 0x0003e2000c101506 */
[----:B------:R-:W-:Y:S02]  /*15940*/  ISETP.LT.AND P5, PT, R16, c[0x0][0x17c], !P0 ;  /* 0x00005f0010007a0c */ /* 0x000fe400047a1270 */
[----:B------:R-:W-:Y:S01]  /*15950*/  PRMT R8, R20, 0x7632, R8 ;  /* 0x0000763214087816 */ /* 0x000fe20000000008 */
[----:B------:R-:W3:Y:S04]  /*15960*/  LDL.LU R29, [R1+0x274] ;  /* 0x00027400011d7983 */ /* 0x000ee80000300800 */
[----:B------:R-:W4:Y:S04]  /*15970*/  LDL.LU R16, [R1+0x278] ;  /* 0x0002780001107983 */ /* 0x000f280000300800 */
[----:B------:R-:W4:Y:S01]  /*15980*/  LDL.LU R20, [R1+0x264] ;  /* 0x0002640001147983 */ /* 0x000f220000300800 */
[----:B------:R-:W-:Y:S01]  /*15990*/  IMAD R13, R25, 0x4, R9 ;  /* 0x00000004190d7824 */ /* 0x000fe200078e0209 */
[----:B------:R-:W-:-:S03]  /*159a0*/  ISETP.LT.AND P2, PT, R21, c[0x0][0x17c], !P0 ;  /* 0x00005f0015007a0c */ /* 0x000fc60004741270 */
[----:B------:R-:W-:Y:S01]  /*159b0*/  IMAD R21, R25, 0x4, R13 ;  /* 0x0000000419157824 */ /* 0x000fe200078e020d */
[----:B0-----:R-:W-:-:S03]  /*159c0*/  LEA R4, P6, R9, R28, 0x1 ;  /* 0x0000001c09047211 */ /* 0x001fc600078c08ff */
[----:B------:R-:W-:Y:S01]  /*159d0*/  IMAD R17, R25, 0x4, R21 ;  /* 0x0000000419117824 */ /* 0x000fe200078e0215 */
[----:B------:R-:W-:Y:S02]  /*159e0*/  LEA.HI.X.SX32 R5, R9, R0, 0x1, P6 ;  /* 0x0000000009057211 */ /* 0x000fe400030f0eff */
[----:B-1----:R-:W-:Y:S01]  /*159f0*/  LEA R2, P6, R13, R28, 0x1 ;  /* 0x0000001c0d027211 */ /* 0x002fe200078c08ff */
[----:B------:R-:W-:Y:S01]  /*15a00*/  IMAD R9, R25, 0x4, R17 ;  /* 0x0000000419097824 */ /* 0x000fe200078e0211 */
[----:B------:R-:W-:Y:S01]  /*15a10*/  ISETP.LT.AND P1, PT, R18, c[0x0][0x17c], !P0 ;  /* 0x00005f0012007a0c */ /* 0x000fe20004721270 */
[----:B------:R0:W-:Y:S01]  /*15a20*/  @P4 STG.E.U16 [R4.64], R8 ;  /* 0x0000000804004986 */ /* 0x0001e2000c101506 */
[----:B------:R-:W-:Y:S01]  /*15a30*/  LEA.HI.X.SX32 R3, R13, R0, 0x1, P6 ;  /* 0x000000000d037211 */ /* 0x000fe200030f0eff */
[----:B------:R-:W-:Y:S01]  /*15a40*/  IMAD R13, R25, 0x4, R9 ;  /* 0x00000004190d7824 */ /* 0x000fe200078e0209 */
[----:B------:R-:W-:Y:S02]  /*15a50*/  PRMT R10, R15, 0x7632, R10 ;  /* 0x000076320f0a7816 */ /* 0x000fe4000000000a */
[----:B------:R-:W-:Y:S01]  /*15a60*/  PRMT R6, R24, 0x7632, R6 ;  /* 0x0000763218067816 */ /* 0x000fe20000000006 */
[----:B------:R-:W-:Y:S01]  /*15a70*/  IMAD R15, R25, 0x4, R13 ;  /* 0x00000004190f7824 */ /* 0x000fe200078e020d */
[----:B------:R1:W-:Y:S01]  /*15a80*/  @P3 STG.E.U16 [R2.64], R11 ;  /* 0x0000000b02003986 */ /* 0x0003e2000c101506 */
[----:B0-----:R-:W-:-:S04]  /*15a90*/  LEA R4, P6, R21, R28, 0x1 ;  /* 0x0000001c15047211 */ /* 0x001fc800078c08ff */
[----:B------:R-:W-:Y:S01]  /*15aa0*/  LEA.HI.X.SX32 R5, R21, R0, 0x1, P6 ;  /* 0x0000000015057211 */ /* 0x000fe200030f0eff */
[----:B------:R-:W-:Y:S01]  /*15ab0*/  IMAD R21, R25, 0x4, R15 ;  /* 0x0000000419157824 */ /* 0x000fe200078e020f */
[----:B-1----:R-:W-:-:S03]  /*15ac0*/  LEA R2, P6, R17, R28, 0x1 ;  /* 0x0000001c11027211 */ /* 0x002fc600078c08ff */
[----:B------:R0:W-:Y:S01]  /*15ad0*/  @P1 STG.E.U16 [R4.64], R6 ;  /* 0x0000000604001986 */ /* 0x0001e2000c101506 */
[----:B------:R-:W-:Y:S01]  /*15ae0*/  LEA.HI.X.SX32 R3, R17, R0, 0x1, P6 ;  /* 0x0000000011037211 */ /* 0x000fe200030f0eff */
[----:B------:R-:W-:-:S04]  /*15af0*/  IMAD R17, R25, 0x4, R21 ;  /* 0x0000000419117824 */ /* 0x000fc800078e0215 */
[----:B------:R1:W-:Y:S01]  /*15b00*/  @P2 STG.E.U16 [R2.64], R10 ;  /* 0x0000000a02002986 */ /* 0x0003e2000c101506 */
[----:B0-----:R-:W-:Y:S01]  /*15b10*/  LEA R4, P1, R9, R28, 0x1 ;  /* 0x0000001c09047211 */ /* 0x001fe200078208ff */
[----:B------:R-:W-:-:S03]  /*15b20*/  IMAD R25, R25, 0x4, R17 ;  /* 0x0000000419197824 */ /* 0x000fc600078e0211 */
[----:B------:R-:W-:Y:S02]  /*15b30*/  LEA.HI.X.SX32 R5, R9, R0, 0x1, P1 ;  /* 0x0000000009057211 */ /* 0x000fe400008f0eff */
[-C--:B-1----:R-:W-:Y:S02]  /*15b40*/  LEA R2, P1, R15, R28.reuse, 0x1 ;  /* 0x0000001c0f027211 */ /* 0x082fe400078208ff */
[----:B------:R-:W-:Y:S02]  /*15b50*/  LEA R8, P2, R13, R28, 0x1 ;  /* 0x0000001c0d087211 */ /* 0x000fe400078408ff */
[----:B------:R-:W-:Y:S02]  /*15b60*/  LEA.HI.X.SX32 R3, R15, R0, 0x1, P1 ;  /* 0x000000000f037211 */ /* 0x000fe400008f0eff */
[----:B------:R-:W-:Y:S02]  /*15b70*/  LEA R12, P1, R25, R28, 0x1 ;  /* 0x0000001c190c7211 */ /* 0x000fe400078208ff */
[----:B------:R-:W-:-:S02]  /*15b80*/  ISETP.LT.AND P4, PT, R22, c[0x0][0x17c], !P0 ;  /* 0x00005f0016007a0c */ /* 0x000fc40004781270 */
[-C--:B------:R-:W-:Y:S02]  /*15b90*/  LEA.HI.X.SX32 R9, R13, R0.reuse, 0x1, P2 ;  /* 0x000000000d097211 */ /* 0x080fe400010f0eff */
[----:B------:R-:W-:Y:S02]  /*15ba0*/  LEA.HI.X.SX32 R13, R25, R0, 0x1, P1 ;  /* 0x00000000190d7211 */ /* 0x000fe400008f0eff */
[----:B------:R-:W-:Y:S02]  /*15bb0*/  PRMT R23, R23, 0x7632, R23 ;  /* 0x0000763217177816 */ /* 0x000fe40000000017 */
[----:B------:R-:W-:Y:S02]  /*15bc0*/  PRMT R6, R27, 0x7632, R6 ;  /* 0x000076321b067816 */ /* 0x000fe40000000006 */
[----:B------:R-:W-:Y:S02]  /*15bd0*/  PRMT R19, R19, 0x7632, R19 ;  /* 0x0000763213137816 */ /* 0x000fe40000000013 */
[----:B------:R-:W-:-:S02]  /*15be0*/  PRMT R11, R11, 0x7632, R11 ;  /* 0x000076320b0b7816 */ /* 0x000fc4000000000b */
[----:B--2---:R-:W-:Y:S02]  /*15bf0*/  ISETP.LT.AND P3, PT, R14, c[0x0][0x17c], !P0 ;  /* 0x00005f000e007a0c */ /* 0x004fe40004761270 */
[----:B------:R-:W-:-:S04]  /*15c00*/  LEA R14, P6, R21, R28, 0x1 ;  /* 0x0000001c150e7211 */ /* 0x000fc800078c08ff */
[----:B------:R-:W-:Y:S02]  /*15c10*/  LEA.HI.X.SX32 R15, R21, R0, 0x1, P6 ;  /* 0x00000000150f7211 */ /* 0x000fe400030f0eff */
[----:B------:R-:W-:Y:S02]  /*15c20*/  LEA R28, P6, R17, R28, 0x1 ;  /* 0x0000001c111c7211 */ /* 0x000fe400078c08ff */
[----:B---3--:R-:W-:Y:S02]  /*15c30*/  ISETP.LT.AND P2, PT, R29, c[0x0][0x17c], !P0 ;  /* 0x00005f001d007a0c */ /* 0x008fe40004741270 */
[----:B----4-:R-:W-:Y:S02]  /*15c40*/  ISETP.LT.AND P1, PT, R16, c[0x0][0x17c], !P0 ;  /* 0x00005f0010007a0c */ /* 0x010fe40004721270 */
[----:B------:R-:W-:Y:S02]  /*15c50*/  LEA.HI.X.SX32 R29, R17, R0, 0x1, P6 ;  /* 0x00000000111d7211 */ /* 0x000fe400030f0eff */
[----:B------:R-:W-:-:S02]  /*15c60*/  ISETP.LT.AND P0, PT, R20, c[0x0][0x17c], !P0 ;  /* 0x00005f0014007a0c */ /* 0x000fc40004701270 */
[----:B------:R-:W-:-:S05]  /*15c70*/  PRMT R0, R26, 0x7632, R0 ;  /* 0x000076321a007816 */ /* 0x000fca0000000000 */
[----:B------:R0:W-:Y:S04]  /*15c80*/  @P5 STG.E.U16 [R4.64], R0 ;  /* 0x0000000004005986 */ /* 0x0001e8000c101506 */
[----:B------:R0:W-:Y:S04]  /*15c90*/  @P4 STG.E.U16 [R8.64], R23 ;  /* 0x0000001708004986 */ /* 0x0001e8000c101506 */
[----:B------:R0:W-:Y:S04]  /*15ca0*/  @P3 STG.E.U16 [R2.64], R6 ;  /* 0x0000000602003986 */ /* 0x0001e8000c101506 */
[----:B------:R0:W-:Y:S04]  /*15cb0*/  @P2 STG.E.U16 [R14.64], R19 ;  /* 0x000000130e002986 */ /* 0x0001e8000c101506 */
[----:B------:R0:W-:Y:S01]  /*15cc0*/  @P1 STG.E.U16 [R28.64], R11 ;  /* 0x0000000b1c001986 */ /* 0x0001e2000c101506 */
[----:B------:R-:W-:Y:S05]  /*15cd0*/  @!P0 EXIT ;  /* 0x000000000000894d */ /* 0x000fea0003800000 */
[----:B0-----:R-:W-:-:S05]  /*15ce0*/  PRMT R6, R7, 0x7632, R6 ;  /* 0x0000763207067816 */ /* 0x001fca0000000006 */
[----:B------:R-:W-:Y:S01]  /*15cf0*/  STG.E.U16 [R12.64], R6 ;  /* 0x000000060c007986 */ /* 0x000fe2000c101506 */
[----:B------:R-:W-:Y:S05]  /*15d00*/  EXIT ;  /* 0x000000000000794d */ /* 0x000fea0003800000 */
.L_x_3:
[----:B------:R-:W-:-:S00]  /*15d10*/  BRA `(.L_x_3) ;  /* 0xfffffff000007947 */ /* 0x000fc0000383ffff */
[----:B------:R-:W-:-:S00]  /*15d20*/  NOP ;  /* 0x0000000000007918 */ /* 0x000fc00000000000 */
        /* <DEDUP_REMOVED lines=13> */
.L_x_4:


//--------------------- .nv.shared.matmul_kernel  --------------------------
	.section	.nv.shared.matmul_kernel,"aw",@nobits
	.sectionflags	@""
	.align	16
